def matmul_kernel(
    a_ptr,
    b_ptr,
    c_ptr,
    M,
    N,
    K,
    stride_am,
    stride_ak,
    stride_bk,
    stride_bn,
    stride_cm,
    stride_cn,
    BLOCK_M: tl.constexpr,
    BLOCK_N: tl.constexpr,
    BLOCK_K: tl.constexpr,
    GROUP_M: tl.constexpr,
):
    pid = tl.program_id(axis=0)
    num_pid_m = tl.cdiv(M, BLOCK_M)
    num_pid_n = tl.cdiv(N, BLOCK_N)
    num_pid_in_group = GROUP_M * num_pid_n
    group_id = pid // num_pid_in_group
    first_pid_m = group_id * GROUP_M
    group_size_m = min(num_pid_m - first_pid_m, GROUP_M)
    pid_m = first_pid_m + ((pid % num_pid_in_group) % group_size_m)
    pid_n = (pid % num_pid_in_group) // group_size_m

    offs_am = (pid_m * BLOCK_M + tl.arange(0, BLOCK_M)) % M
    offs_bn = (pid_n * BLOCK_N + tl.arange(0, BLOCK_N)) % N
    offs_k = tl.arange(0, BLOCK_K)
    a_ptrs = a_ptr + offs_am[:, None] * stride_am + offs_k[None, :] * stride_ak
    b_ptrs = b_ptr + offs_k[:, None] * stride_bk + offs_bn[None, :] * stride_bn

    acc = tl.zeros((BLOCK_M, BLOCK_N), dtype=tl.float32)
    for kk in range(0, tl.cdiv(K, BLOCK_K)):
        a = tl.load(a_ptrs, mask=offs_k[None, :] < K - kk * BLOCK_K, other=0.0)
        b = tl.load(b_ptrs, mask=offs_k[:, None] < K - kk * BLOCK_K, other=0.0)
        acc = tl.dot(a, b, acc)
        a_ptrs += BLOCK_K * stride_ak
        b_ptrs += BLOCK_K * stride_bk

    c = acc.to(c_ptr.dtype.element_ty)
    offs_cm = pid_m * BLOCK_M + tl.arange(0, BLOCK_M)
    offs_cn = pid_n * BLOCK_N + tl.arange(0, BLOCK_N)
    c_ptrs = c_ptr + offs_cm[:, None] * stride_cm + offs_cn[None, :] * stride_cn
    mask = (offs_cm[:, None] < M) & (offs_cn[None, :] < N)
    tl.store(c_ptrs, c, mask=mask)

# config = {"BLOCK_K": 64, "BLOCK_M": 512, "BLOCK_N": 64, "GROUP_M": 4, "arch": "sm_100", "dtype": "fp16", "num_ctas": 1, "num_stages": 3, "num_warps": 4}
# arch = sm_100


// ===== COMPILED SASS (sm_100a) =====

	.target	sm_100a

	.elftype	@"ET_EXEC"


//--------------------- .note.nv.tkinfo           --------------------------
	.section	.note.nv.tkinfo,"",@"SHT_NOTE"
	.sectionflags	@"SHF_NOTE_NV_TKINFO"
	.tkinfo
        /*0018*/ 	.word	0x00000081
        /*0030*/ 	.string	""
        /*0030*/ 	.string	"ptxas-blackwell"
        /*0030*/ 	.string	"Cuda compilation tools, release 12.9, V12.9.86"
        /*0030*/ 	.string	"Build cuda_12.9.r12.9/compiler.36037853_0"
        /*0030*/ 	.string	"-v  -suppress-debug-info  -lineinfo  -arch sm_100a "



//--------------------- .note.nv.cuver            --------------------------
	.section	.note.nv.cuver,"",@"SHT_NOTE"
	.sectionflags	@"SHF_NOTE_NV_CUVER"
        /*0018*/ 	.short	0x0001
        /*001a*/ 	.short	0x0064
        /*001c*/ 	.short	0x0001
        /*001e*/ 	.short	0x0000
        /*0020*/ 	.short	0x0001
        /*0022*/ 	.short	0x0000


//--------------------- .nv.info                  --------------------------
	.section	.nv.info,"",@"SHT_CUDA_INFO"
	.align	4


	//----- nvinfo : EIATTR_REGCOUNT
	.align		4
        /*0000*/ 	.byte	0x04, 0x2f
        /*0002*/ 	.short	(.L_4 - .L_3)
	.align		4
.L_3:
        /*0004*/ 	.word	index@(matmul_kernel)
        /*0008*/ 	.word	0x00000060


	//----- nvinfo : EIATTR_FRAME_SIZE
	.align		4
.L_4:
        /*000c*/ 	.byte	0x04, 0x11
        /*000e*/ 	.short	(.L_6 - .L_5)
	.align		4
.L_5:
        /*0010*/ 	.word	index@($__internal_2_$__cuda_sm10x_tcgen05_guardrail_trap_unallocated_columns_being_dealloced)
        /*0014*/ 	.word	0x00001ac0


	//----- nvinfo : EIATTR_FRAME_SIZE
	.align		4
.L_6:
        /*0018*/ 	.byte	0x04, 0x11
        /*001a*/ 	.short	(.L_8 - .L_7)
	.align		4
.L_7:
        /*001c*/ 	.word	index@($__internal_1_$__cuda_sm10x_tcgen05_guardrail_trap_phase_invalid_during_alloc)
        /*0020*/ 	.word	0x00001ac0


	//----- nvinfo : EIATTR_FRAME_SIZE
	.align		4
.L_8:
        /*0024*/ 	.byte	0x04, 0x11
        /*0026*/ 	.short	(.L_10 - .L_9)
	.align		4
.L_9:
        /*0028*/ 	.word	index@($__internal_0_$__cuda_sm10x_tcgen05_guardrail_trap_col_being_dealloced_not_returned_by_alloc)
        /*002c*/ 	.word	0x00001ac0


	//----- nvinfo : EIATTR_FRAME_SIZE
	.align		4
.L_10:
        /*0030*/ 	.byte	0x04, 0x11
        /*0032*/ 	.short	(.L_12 - .L_11)
	.align		4
.L_11:
        /*0034*/ 	.word	index@(matmul_kernel)
        /*0038*/ 	.word	0x00001ac0


	//----- nvinfo : EIATTR_MIN_STACK_SIZE
	.align		4
.L_12:
        /*003c*/ 	.byte	0x04, 0x12
        /*003e*/ 	.short	(.L_14 - .L_13)
	.align		4
.L_13:
        /*0040*/ 	.word	index@(matmul_kernel)
        /*0044*/ 	.word	0x00001ac0
.L_14:


//--------------------- .nv.info.matmul_kernel    --------------------------
	.section	.nv.info.matmul_kernel,"",@"SHT_CUDA_INFO"
	.sectionflags	@""
	.align	4


	//----- nvinfo : EIATTR_CUDA_API_VERSION
	.align		4
        /*0000*/ 	.byte	0x04, 0x37
        /*0002*/ 	.short	(.L_16 - .L_15)
.L_15:
        /*0004*/ 	.word	0x00000081


	//----- nvinfo : EIATTR_KPARAM_INFO
	.align		4
.L_16:
        /*0008*/ 	.byte	0x04, 0x17
        /*000a*/ 	.short	(.L_18 - .L_17)
.L_17:
        /*000c*/ 	.word	0x00000000
        /*0010*/ 	.short	0x000d
        /*0012*/ 	.short	0x0048
        /*0014*/ 	.byte	0x00, 0xf4, 0x21, 0x00


	//----- nvinfo : EIATTR_KPARAM_INFO
	.align		4
.L_18:
        /*0018*/ 	.byte	0x04, 0x17
        /*001a*/ 	.short	(.L_20 - .L_19)
.L_19:
        /*001c*/ 	.word	0x00000000
        /*0020*/ 	.short	0x000c
        /*0022*/ 	.short	0x0040
        /*0024*/ 	.byte	0x00, 0xf4, 0x21, 0x00


	//----- nvinfo : EIATTR_KPARAM_INFO
	.align		4
.L_20:
        /*0028*/ 	.byte	0x04, 0x17
        /*002a*/ 	.short	(.L_22 - .L_21)
.L_21:
        /*002c*/ 	.word	0x00000000
        /*0030*/ 	.short	0x000b
        /*0032*/ 	.short	0x0038
        /*0034*/ 	.byte	0x00, 0xf0, 0x11, 0x00


	//----- nvinfo : EIATTR_KPARAM_INFO
	.align		4
.L_22:
        /*0038*/ 	.byte	0x04, 0x17
        /*003a*/ 	.short	(.L_24 - .L_23)
.L_23:
        /*003c*/ 	.word	0x00000000
        /*0040*/ 	.short	0x000a
        /*0042*/ 	.short	0x0034
        /*0044*/ 	.byte	0x00, 0xf0, 0x11, 0x00


	//----- nvinfo : EIATTR_KPARAM_INFO
	.align		4
.L_24:
        /*0048*/ 	.byte	0x04, 0x17
        /*004a*/ 	.short	(.L_26 - .L_25)
.L_25:
        /*004c*/ 	.word	0x00000000
        /*0050*/ 	.short	0x0009
        /*0052*/ 	.short	0x0030
        /*0054*/ 	.byte	0x00, 0xf0, 0x11, 0x00


	//----- nvinfo : EIATTR_KPARAM_INFO
	.align		4
.L_26:
        /*0058*/ 	.byte	0x04, 0x17
        /*005a*/ 	.short	(.L_28 - .L_27)
.L_27:
        /*005c*/ 	.word	0x00000000
        /*0060*/ 	.short	0x0008
        /*0062*/ 	.short	0x002c
        /*0064*/ 	.byte	0x00, 0xf0, 0x11, 0x00


	//----- nvinfo : EIATTR_KPARAM_INFO
	.align		4
.L_28:
        /*0068*/ 	.byte	0x04, 0x17
        /*006a*/ 	.short	(.L_30 - .L_29)
.L_29:
        /*006c*/ 	.word	0x00000000
        /*0070*/ 	.short	0x0007
        /*0072*/ 	.short	0x0028
        /*0074*/ 	.byte	0x00, 0xf0, 0x11, 0x00


	//----- nvinfo : EIATTR_KPARAM_INFO
	.align		4
.L_30:
        /*0078*/ 	.byte	0x04, 0x17
        /*007a*/ 	.short	(.L_32 - .L_31)
.L_31:
        /*007c*/ 	.word	0x00000000
        /*0080*/ 	.short	0x0006
        /*0082*/ 	.short	0x0024
        /*0084*/ 	.byte	0x00, 0xf0, 0x11, 0x00


	//----- nvinfo : EIATTR_KPARAM_INFO
	.align		4
.L_32:
        /*0088*/ 	.byte	0x04, 0x17
        /*008a*/ 	.short	(.L_34 - .L_33)
.L_33:
        /*008c*/ 	.word	0x00000000
        /*0090*/ 	.short	0x0005
        /*0092*/ 	.short	0x0020
        /*0094*/ 	.byte	0x00, 0xf0, 0x11, 0x00


	//----- nvinfo : EIATTR_KPARAM_INFO
	.align		4
.L_34:
        /*0098*/ 	.byte	0x04, 0x17
        /*009a*/ 	.short	(.L_36 - .L_35)
.L_35:
        /*009c*/ 	.word	0x00000000
        /*00a0*/ 	.short	0x0004
        /*00a2*/ 	.short	0x001c
        /*00a4*/ 	.byte	0x00, 0xf0, 0x11, 0x00


	//----- nvinfo : EIATTR_KPARAM_INFO
	.align		4
.L_36:
        /*00a8*/ 	.byte	0x04, 0x17
        /*00aa*/ 	.short	(.L_38 - .L_37)
.L_37:
        /*00ac*/ 	.word	0x00000000
        /*00b0*/ 	.short	0x0003
        /*00b2*/ 	.short	0x0018
        /*00b4*/ 	.byte	0x00, 0xf0, 0x11, 0x00


	//----- nvinfo : EIATTR_KPARAM_INFO
	.align		4
.L_38:
        /*00b8*/ 	.byte	0x04, 0x17
        /*00ba*/ 	.short	(.L_40 - .L_39)
.L_39:
        /*00bc*/ 	.word	0x00000000
        /*00c0*/ 	.short	0x0002
        /*00c2*/ 	.short	0x0010
        /*00c4*/ 	.byte	0x00, 0xf4, 0x21, 0x00


	//----- nvinfo : EIATTR_KPARAM_INFO
	.align		4
.L_40:
        /*00c8*/ 	.byte	0x04, 0x17
        /*00ca*/ 	.short	(.L_42 - .L_41)
.L_41:
        /*00cc*/ 	.word	0x00000000
        /*00d0*/ 	.short	0x0001
        /*00d2*/ 	.short	0x0008
        /*00d4*/ 	.byte	0x00, 0xf4, 0x21, 0x00


	//----- nvinfo : EIATTR_KPARAM_INFO
	.align		4
.L_42:
        /*00d8*/ 	.byte	0x04, 0x17
        /*00da*/ 	.short	(.L_44 - .L_43)
.L_43:
        /*00dc*/ 	.word	0x00000000
        /*00e0*/ 	.short	0x0000
        /*00e2*/ 	.short	0x0000
        /*00e4*/ 	.byte	0x00, 0xf4, 0x21, 0x00


	//----- nvinfo : EIATTR_AT_ENTRY_FRAGMENTS
	.align		4
.L_44:
        /*00e8*/ 	.byte	0x04, 0x4f
        /*00ea*/ 	.short	(.L_46 - .L_45)


	//   ....[0]....
.L_45:
        /*00ec*/ 	.word	0x00000004


	//----- nvinfo : EIATTR_RESERVED_SMEM_USED
	.align		4
.L_46:
        /*00f0*/ 	.byte	0x01, 0x41
	.zero		2


	//----- nvinfo : EIATTR_SPARSE_MMA_MASK
	.align		4
        /*00f4*/ 	.byte	0x03, 0x50
        /*00f6*/ 	.short	0x0000


	//----- nvinfo : EIATTR_TCGEN05_1CTA_USED
	.align		4
        /*00f8*/ 	.byte	0x01, 0x51
	.zero		2


	//----- nvinfo : EIATTR_MAXREG_COUNT
	.align		4
        /*00fc*/ 	.byte	0x03, 0x1b
        /*00fe*/ 	.short	0x00ff


	//----- nvinfo : EIATTR_NUM_BARRIERS
	.align		4
        /*0100*/ 	.byte	0x02, 0x4c
        /*0102*/ 	.byte	0x01
	.zero		1


	//----- nvinfo : EIATTR_ANNOTATIONS
	.align		4
        /*0104*/ 	.byte	0x04, 0x55
        /*0106*/ 	.short	(.L_48 - .L_47)


	//   ....[0]....
.L_47:
        /*0108*/ 	.word	0x00000001
        /*010c*/ 	.byte	0x70, 0x09, 0x00, 0x00, 0x01, 0x00, 0x00, 0x00, 0x30, 0x0a, 0x00, 0x00, 0x01, 0x00, 0x00, 0x00
        /* <DEDUP_REMOVED lines=2386> */
        /*963c*/ 	.byte	0x90, 0xa1, 0x02, 0x00, 0x01, 0x00, 0x00, 0x00, 0xd0, 0xa1, 0x02, 0x00


	//----- nvinfo : EIATTR_INT_WARP_WIDE_INSTR_OFFSETS
	.align		4
.L_48:
        /*9648*/ 	.byte	0x04, 0x31
        /*964a*/ 	.short	(.L_50 - .L_49)


	//   ....[0]....
.L_49:
        /*964c*/ 	.word	0x00001d80


	//   ....[1]....
        /*9650*/ 	.word	0x00001e40


	//   ....[2]....
        /*9654*/ 	.word	0x000062f0


	//   ....[3]....
        /*9658*/ 	.word	0x0002a680


	//   ....[4]....
        /*965c*/ 	.word	0x0002a6d0


	//----- nvinfo : EIATTR_COOP_GROUP_MASK_REGIDS
	.align		4
.L_50:
        /*9660*/ 	.byte	0x04, 0x29
        /*9662*/ 	.short	(.L_52 - .L_51)


	//   ....[0]....
.L_51:
        /*9664*/ 	.word	0xffffffff


	//   ....[1]....
        /*9668*/ 	.word	0xffffffff


	//   ....[2]....
        /*966c*/ 	.word	0xffffffff


	//   ....[3]....
        /*9670*/ 	.word	0xffffffff


	//----- nvinfo : EIATTR_COOP_GROUP_INSTR_OFFSETS
	.align		4
.L_52:
        /*9674*/ 	.byte	0x04, 0x28
        /*9676*/ 	.short	(.L_54 - .L_53)


	//   ....[0]....
.L_53:
        /*9678*/ 	.word	0x00000070


	//   ....[1]....
        /*967c*/ 	.word	0x00000330


	//   ....[2]....
        /*9680*/ 	.word	0x0002a510


	//   ....[3]....
        /*9684*/ 	.word	0x0002a780


	//----- nvinfo : EIATTR_VRC_CTA_INIT_COUNT
	.align		4
.L_54:
        /*9688*/ 	.byte	0x02, 0x4a
        /*968a*/ 	.byte	0x80
	.zero		1


	//----- nvinfo : EIATTR_MBARRIER_INSTR_OFFSETS
	.align		4
        /*968c*/ 	.byte	0x04, 0x39
        /*968e*/ 	.short	(.L_56 - .L_55)


	//   ....[0]....
.L_55:
        /*9690*/ 	.word	0x00002080
        /*9694*/ 	.word	0x000000ff
        /*9698*/ 	.word	0x00000000
        /*969c*/ 	.short	0x0100
        /*969e*/ 	.byte	0x08
	.zero		1


	//   ....[1]....
        /*96a0*/ 	.word	0x00006310
        /*96a4*/ 	.word	0x000000ff
        /*96a8*/ 	.word	0x00024008
        /*96ac*/ 	.short	0x0100
        /*96ae*/ 	.byte	0x05
	.zero		1


	//   ....[2]....
        /*96b0*/ 	.word	0x00012d70
        /*96b4*/ 	.word	0x000000ff
        /*96b8*/ 	.word	0x00000000
        /*96bc*/ 	.short	0x010a
        /*96be*/ 	.byte	0x08
	.zero		1


	//   ....[3]....
        /*96c0*/ 	.word	0x00022e60
        /*96c4*/ 	.word	0x000000ff
        /*96c8*/ 	.word	0x00000000
        /*96cc*/ 	.short	0x010a
        /*96ce*/ 	.byte	0x08
	.zero		1


	//   ....[4]....
        /*96d0*/ 	.word	0x00022f30
        /*96d4*/ 	.word	0x000000ff
        /*96d8*/ 	.word	0x00024000
        /*96dc*/ 	.short	0x0108
        /*96de*/ 	.byte	0x05
	.zero		1


	//   ....[5]....
        /*96e0*/ 	.word	0x00023140
        /*96e4*/ 	.word	0x000000ff
        /*96e8*/ 	.word	0x00024008
        /*96ec*/ 	.short	0x0108
        /*96ee*/ 	.byte	0x05
	.zero		1


	//   ....[6]....
        /*96f0*/ 	.word	0x0002a7a0
        /*96f4*/ 	.word	0x000000ff
        /*96f8*/ 	.word	0x00000000
        /*96fc*/ 	.short	0x010a
        /*96fe*/ 	.byte	0x08
	.zero		1


	//   ....[7]....
        /*9700*/ 	.word	0x0002a7d0
        /*9704*/ 	.word	0x000000ff
        /*9708*/ 	.word	0x00000000
        /*970c*/ 	.short	0x010a
        /*970e*/ 	.byte	0x08
	.zero		1


	//----- nvinfo : EIATTR_NUM_MBARRIERS
	.align		4
.L_56:
        /*9710*/ 	.byte	0x03, 0x38
        /*9712*/ 	.short	0x0002


	//----- nvinfo : EIATTR_EXIT_INSTR_OFFSETS
	.align		4
        /*9714*/ 	.byte	0x04, 0x1c
        /*9716*/ 	.short	(.L_58 - .L_57)


	//   ....[0]....
.L_57:
        /*9718*/ 	.word	0x0002a790


	//----- nvinfo : EIATTR_REQNTID
	.align		4
.L_58:
        /*971c*/ 	.byte	0x04, 0x10
        /*971e*/ 	.short	(.L_60 - .L_59)
.L_59:
        /*9720*/ 	.word	0x00000080
        /*9724*/ 	.word	0x00000001
        /*9728*/ 	.word	0x00000001


	//----- nvinfo : EIATTR_CRS_STACK_SIZE
	.align		4
.L_60:
        /*972c*/ 	.byte	0x04, 0x1e
        /*972e*/ 	.short	(.L_62 - .L_61)
.L_61:
        /*9730*/ 	.word	0x00000000


	//----- nvinfo : EIATTR_CBANK_PARAM_SIZE
	.align		4
.L_62:
        /*9734*/ 	.byte	0x03, 0x19
        /*9736*/ 	.short	0x0050


	//----- nvinfo : EIATTR_PARAM_CBANK
	.align		4
        /*9738*/ 	.byte	0x04, 0x0a
        /*973a*/ 	.short	(.L_64 - .L_63)
	.align		4
.L_63:
        /*973c*/ 	.word	index@(.nv.constant0.matmul_kernel)
        /*9740*/ 	.short	0x0380
        /*9742*/ 	.short	0x0050


	//----- nvinfo : EIATTR_SW_WAR
	.align		4
.L_64:
        /*9744*/ 	.byte	0x04, 0x36
        /*9746*/ 	.short	(.L_66 - .L_65)
.L_65:
        /*9748*/ 	.word	0x00000008
.L_66:


//--------------------- .nv.compat                --------------------------
	.section	.nv.compat,"",@"SHT_CUDA_COMPAT_INFO"
	.align	4
        /*0000*/ 	.byte	0x02, 0x02, 0x02, 0x00, 0x02, 0x05, 0x05, 0x00, 0x02, 0x03, 0x00, 0x00, 0x02, 0x06, 0x01, 0x00


//--------------------- .nv.callgraph             --------------------------
	.section	.nv.callgraph,"",@"SHT_CUDA_CALLGRAPH"
	.align	4
	.sectionentsize	8
	.align		4
        /*0000*/ 	.word	0x00000000
	.align		4
        /*0004*/ 	.word	0xffffffff
	.align		4
        /*0008*/ 	.word	0x00000000
	.align		4
        /*000c*/ 	.word	0xfffffffe
	.align		4
        /*0010*/ 	.word	0x00000000
	.align		4
        /*0014*/ 	.word	0xfffffffd
	.align		4
        /*0018*/ 	.word	0x00000000
	.align		4
        /*001c*/ 	.word	0xfffffffc


//--------------------- .text.matmul_kernel       --------------------------
	.section	.text.matmul_kernel,"ax",@progbits
	.align	128
        .global         matmul_kernel
        .type           matmul_kernel,@function
        .size           matmul_kernel,(.L_x_20 - matmul_kernel)
        .other          matmul_kernel,@"STO_CUDA_ENTRY STV_DEFAULT"
matmul_kernel:
.text.matmul_kernel:
[----:B------:R-:W0:Y:S01]  /*0000*/  LDC R1, c[0x0][0x37c] ;  /* 0x0000df00ff017b82 */ /* 0x000e220000000800 */
[----:B------:R-:W1:Y:S01]  /*0010*/  S2R R0, SR_TID.X ;  /* 0x0000000000007919 */ /* 0x000e620000002100 */
[----:B0-----:R-:W-:Y:S01]  /*0020*/  VIADD R1, R1, 0xffffe540 ;  /* 0xffffe54001017836 */ /* 0x001fe20000000000 */
[----:B-1----:R-:W-:-:S13]  /*0030*/  ISETP.GE.U32.AND P0, PT, R0, 0x20, PT ;  /* 0x000000200000780c */ /* 0x002fda0003f06070 */
[----:B------:R-:W-:Y:S02]  /*0040*/  VOTEU.ANY UP0, P0 ;  /* 0x0000000000ff7886 */ /* 0x000fe40000000100 */
[----:B------:R-:W-:Y:S05]  /*0050*/  BRA.U UP0, `(.L_x_0) ;  /* 0x0000000100b87547 */ /* 0x000fea000b800000 */
[----:B------:R-:W0:Y:S01]  /*0060*/  S2UR UR6, SR_CgaCtaId ;  /* 0x00000000000679c3 */ /* 0x000e220000008800 */
[----:B------:R-:W-:Y:S01]  /*0070*/  NOP ;  /* 0x0000000000007918 */ /* 0x000fe20000000000 */
[----:B------:R-:W-:Y:S02]  /*0080*/  UMOV UR4, 0x40 ;  /* 0x0000004000047882 */ /* 0x000fe40000000000 */
[----:B0-----:R-:W-:-:S09]  /*0090*/  ULEA UR4, UR6, UR4, 0x18 ;  /* 0x0000000406047291 */ /* 0x001fd2000f8ec0ff */
[----:B------:R-:W0:Y:S01]  /*00a0*/  LDS.U8 R0, [UR4] ;  /* 0x00000004ff007984 */ /* 0x000e220008000000 */
[----:B------:R-:W-:Y:S02]  /*00b0*/  UMOV UR4, 0x400 ;  /* 0x0000040000047882 */ /* 0x000fe40000000000 */
[----:B------:R-:W-:Y:S01]  /*00c0*/  ULEA UR4, UR6, UR4, 0x18 ;  /* 0x0000000406047291 */ /* 0x000fe2000f8ec0ff */
[----:B0-----:R-:W-:-:S13]  /*00d0*/  ISETP.NE.AND P0, PT, R0, RZ, PT ;  /* 0x000000ff0000720c */ /* 0x001fda0003f05270 */
[----:B------:R-:W-:Y:S05]  /*00e0*/  @P0 BRA `(.L_x_1) ;  /* 0x00000000007c0947 */ /* 0x000fea0003800000 */
[----:B------:R-:W-:-:S13]  /*00f0*/  ELECT P0, URZ, PT ;  /* 0x0000000000ff782f */ /* 0x000fda0003800000 */
[----:B------:R-:W-:Y:S05]  /*0100*/  @!P0 BRA `(.L_x_2) ;  /* 0x0000000000848947 */ /* 0x000fea0003800000 */
[----:B------:R-:W-:Y:S01]  /*0110*/  UMOV UR5, 0x8 ;  /* 0x0000000800057882 */ /* 0x000fe20000000000 */
[----:B------:R-:W-:Y:S02]  /*0120*/  IMAD.MOV.U32 R4, RZ, RZ, 0x1 ;  /* 0x00000001ff047424 */ /* 0x000fe400078e00ff */
[----:B------:R-:W-:Y:S02]  /*0130*/  IMAD.MOV.U32 R5, RZ, RZ, 0xff ;  /* 0x000000ffff057424 */ /* 0x000fe400078e00ff */
[----:B------:R-:W-:Y:S04]  /*0140*/  DEPBAR.LE SB0, 0x36 ;  /* 0x00008d800000791a */ /* 0x000fe80000000000 */
[----:B------:R-:W0:Y:S02]  /*0150*/  UTCATOMSWS.FIND_AND_SET.ALIGN UP1, UR5, UR5 ;  /* 0x00000005000575e3 */ /* 0x000e240008020800 */
[----:B0-----:R-:W-:-:S04]  /*0160*/  PLOP3.LUT P0, PT, PT, PT, UP1, 0x80, 0x8 ;  /* 0x000000000008781c */ /* 0x001fc80003f0f018 */
[----:B------:R-:W-:-:S04]  /*0170*/  SEL R0, RZ, 0xffffffff, !P0 ;  /* 0xffffffffff007807 */ /* 0x000fc80004000000 */
[----:B------:R-:W-:Y:S01]  /*0180*/  ISETP.NE.AND P0, PT, R0, RZ, PT ;  /* 0x000000ff0000720c */ /* 0x000fe20003f05270 */
[----:B------:R-:W-:-:S12]  /*0190*/  IMAD.U32 R0, RZ, RZ, UR5 ;  /* 0x00000005ff007e24 */ /* 0x000fd8000f8e00ff */
[----:B------:R-:W-:Y:S05]  /*01a0*/  @P0 BRA `(.L_x_3) ;  /* 0x0000000000240947 */ /* 0x000fea0003800000 */
.L_x_4:
[----:B------:R-:W-:Y:S05]  /*01b0*/  NANOSLEEP 0x64 ;  /* 0x000000640000795d */ /* 0x000fea0003800000 */
[----:B------:R-:W-:-:S05]  /*01c0*/  UMOV UR5, 0x8 ;  /* 0x0000000800057882 */ /* 0x000fca0000000000 */
[----:B------:R-:W-:Y:S04]  /*01d0*/  DEPBAR.LE SB0, 0x36 ;  /* 0x00008d800000791a */ /* 0x000fe80000000000 */
[----:B------:R-:W0:Y:S02]  /*01e0*/  UTCATOMSWS.FIND_AND_SET.ALIGN UP1, UR5, UR5 ;  /* 0x00000005000575e3 */ /* 0x000e240008020800 */
[----:B0-----:R-:W-:-:S04]  /*01f0*/  PLOP3.LUT P0, PT, PT, PT, UP1, 0x80, 0x8 ;  /* 0x000000000008781c */ /* 0x001fc80003f0f018 */
[----:B------:R-:W-:-:S04]  /*0200*/  SEL R0, RZ, 0xffffffff, !P0 ;  /* 0xffffffffff007807 */ /* 0x000fc80004000000 */
[----:B------:R-:W-:Y:S01]  /*0210*/  ISETP.NE.AND P0, PT, R0, RZ, PT ;  /* 0x000000ff0000720c */ /* 0x000fe20003f05270 */
[----:B------:R-:W-:-:S12]  /*0220*/  IMAD.U32 R0, RZ, RZ, UR5 ;  /* 0x00000005ff007e24 */ /* 0x000fd8000f8e00ff */
[----:B------:R-:W-:Y:S05]  /*0230*/  @!P0 BRA `(.L_x_4) ;  /* 0xfffffffc00dc8947 */ /* 0x000fea000383ffff */
.L_x_3:
[C---:B------:R-:W-:Y:S01]  /*0240*/  VIADD R3, R0.reuse, 0x10 ;  /* 0x0000001000037836 */ /* 0x040fe20000000000 */
[----:B------:R-:W-:Y:S01]  /*0250*/  UMOV UR5, 0x50 ;  /* 0x0000005000057882 */ /* 0x000fe20000000000 */
[----:B------:R-:W-:Y:S01]  /*0260*/  SHF.L.U32 R2, R5, R0, RZ ;  /* 0x0000000005027219 */ /* 0x000fe200000006ff */
[----:B------:R-:W-:Y:S01]  /*0270*/  ULEA UR5, UR6, UR5, 0x18 ;  /* 0x0000000506057291 */ /* 0x000fe2000f8ec0ff */
[----:B------:R-:W-:Y:S01]  /*0280*/  IMAD.SHL.U32 R0, R0, 0x20, RZ ;  /* 0x0000002000007824 */ /* 0x000fe200078e00ff */
[----:B------:R-:W-:-:S04]  /*0290*/  SHF.L.U32 R3, R4, R3, RZ ;  /* 0x0000000304037219 */ /* 0x000fc800000006ff */
[----:B------:R-:W-:-:S05]  /*02a0*/  LOP3.LUT R2, R3, R2, RZ, 0xfc, !PT ;  /* 0x0000000203027212 */ /* 0x000fca00078efcff */
[----:B------:R0:W-:Y:S04]  /*02b0*/  ATOMS.OR RZ, [UR5], R2 ;  /* 0x00000002ffff798c */ /* 0x0001e8000b000005 */
[----:B------:R0:W-:Y:S01]  /*02c0*/  STS [UR4], R0 ;  /* 0x00000000ff007988 */ /* 0x0001e20008000804 */
[----:B------:R-:W-:Y:S05]  /*02d0*/  BRA `(.L_x_2) ;  /* 0x0000000000107947 */ /* 0x000fea0003800000 */
.L_x_1:
[----:B------:R-:W-:Y:S01]  /*02e0*/  IMAD.MOV.U32 R0, RZ, RZ, -0x1 ;  /* 0xffffffffff007424 */ /* 0x000fe200078e00ff */
[----:B------:R-:W-:-:S04]  /*02f0*/  MOV R2, 0x320 ;  /* 0x0000032000027802 */ /* 0x000fc80000000f00 */
[----:B------:R0:W-:Y:S03]  /*0300*/  STS [UR4], R0 ;  /* 0x00000000ff007988 */ /* 0x0001e60008000804 */
[----:B0-----:R-:W-:Y:S05]  /*0310*/  CALL.REL.NOINC `($__internal_1_$__cuda_sm10x_tcgen05_guardrail_trap_phase_invalid_during_alloc) ;  /* 0x000002a400447944 */ /* 0x001fea0003c00000 */
.L_x_2:
[----:B------:R-:W-:Y:S05]  /*0320*/  WARPSYNC.ALL ;  /* 0x0000000000007948 */ /* 0x000fea0003800000 */
[----:B------:R-:W-:Y:S01]  /*0330*/  NOP ;  /* 0x0000000000007918 */ /* 0x000fe20000000000 */
.L_x_0:
[----:B------:R-:W1:Y:S01]  /*0340*/  LDC.64 R4, c[0x0][0x398] ;  /* 0x0000e600ff047b82 */ /* 0x000e620000000a00 */
[----:B------:R-:W2:Y:S01]  /*0350*/  S2R R7, SR_CTAID.X ;  /* 0x0000000000077919 */ /* 0x000ea20000002500 */
[----:B------:R-:W-:Y:S01]  /*0360*/  UMOV UR5, 0x400 ;  /* 0x0000040000057882 */ /* 0x000fe20000000000 */
[----:B------:R-:W3:Y:S01]  /*0370*/  LDCU UR8, c[0x0][0x3a4] ;  /* 0x00007480ff0877ac */ /* 0x000ee20008000800 */
[----:B------:R-:W4:Y:S01]  /*0380*/  S2R R16, SR_TID.X ;  /* 0x0000000000107919 */ /* 0x000f220000002100 */
[----:B------:R-:W5:Y:S03]  /*0390*/  LDCU.128 UR12, c[0x0][0x380] ;  /* 0x00007000ff0c77ac */ /* 0x000f660008000c00 */
[----:B------:R-:W0:Y:S01]  /*03a0*/  S2UR UR4, SR_CgaCtaId ;  /* 0x00000000000479c3 */ /* 0x000e220000008800 */
[----:B------:R-:W-:Y:S01]  /*03b0*/  UMOV UR10, 0x1 ;  /* 0x00000001000a7882 */ /* 0x000fe20000000000 */
[----:B01----:R-:W-:-:S05]  /*03c0*/  VIADD R0, R5, 0x3f ;  /* 0x0000003f05007836 */ /* 0x003fca0000000000 */
[----:B------:R-:W-:Y:S01]  /*03d0*/  SHF.R.S32.HI R3, RZ, 0x1f, R0 ;  /* 0x0000001fff037819 */ /* 0x000fe20000011400 */
[----:B------:R-:W-:-:S03]  /*03e0*/  ULEA UR5, UR4, UR5, 0x18 ;  /* 0x0000000504057291 */ /* 0x000fc6000f8ec0ff */
[----:B------:R-:W-:Y:S02]  /*03f0*/  LEA.HI R3, R3, R0, RZ, 0x6 ;  /* 0x0000000003037211 */ /* 0x000fe400078f30ff */
[----:B--2---:R-:W-:Y:S02]  /*0400*/  IABS R10, R7 ;  /* 0x00000007000a7213 */ /* 0x004fe40000000000 */
[----:B------:R-:W-:Y:S02]  /*0410*/  SHF.R.S32.HI R3, RZ, 0x6, R3 ;  /* 0x00000006ff037819 */ /* 0x000fe40000011403 */
[----:B----4-:R-:W-:-:S03]  /*0420*/  SHF.R.U32.HI R14, RZ, 0x5, R16 ;  /* 0x00000005ff0e7819 */ /* 0x010fc60000011610 */
[----:B------:R-:W-:-:S05]  /*0430*/  IMAD.SHL.U32 R6, R3, 0x4, RZ ;  /* 0x0000000403067824 */ /* 0x000fca00078e00ff */
[-C--:B------:R-:W-:Y:S02]  /*0440*/  IABS R9, R6.reuse ;  /* 0x0000000600097213 */ /* 0x080fe40000000000 */
[----:B------:R-:W-:Y:S02]  /*0450*/  IABS R12, R6 ;  /* 0x00000006000c7213 */ /* 0x000fe40000000000 */
[----:B------:R-:W0:Y:S08]  /*0460*/  I2F.RP R0, R9 ;  /* 0x0000000900007306 */ /* 0x000e300000209400 */
[----:B0-----:R-:W0:Y:S02]  /*0470*/  MUFU.RCP R0, R0 ;  /* 0x0000000000007308 */ /* 0x001e240000001000 */
[----:B0-----:R-:W-:-:S02]  /*0480*/  VIADD R2, R0, 0xffffffe ;  /* 0x0ffffffe00027836 */ /* 0x001fc40000000000 */
[----:B------:R-:W-:-:S04]  /*0490*/  IMAD.MOV R0, RZ, RZ, -R12 ;  /* 0x000000ffff007224 */ /* 0x000fc800078e0a0c */
[----:B------:R0:W1:Y:S02]  /*04a0*/  F2I.FTZ.U32.TRUNC.NTZ R3, R2 ;  /* 0x0000000200037305 */ /* 0x000064000021f000 */
[----:B0-----:R-:W-:Y:S02]  /*04b0*/  IMAD.MOV.U32 R2, RZ, RZ, RZ ;  /* 0x000000ffff027224 */ /* 0x001fe400078e00ff */
[----:B-1----:R-:W-:-:S04]  /*04c0*/  IMAD.MOV R8, RZ, RZ, -R3 ;  /* 0x000000ffff087224 */ /* 0x002fc800078e0a03 */
[----:B------:R-:W-:Y:S02]  /*04d0*/  IMAD R11, R8, R9, RZ ;  /* 0x00000009080b7224 */ /* 0x000fe400078e02ff */
[----:B------:R-:W-:Y:S02]  /*04e0*/  IMAD.MOV.U32 R8, RZ, RZ, R10 ;  /* 0x000000ffff087224 */ /* 0x000fe400078e000a */
[----:B------:R-:W-:Y:S01]  /*04f0*/  IMAD.HI.U32 R3, R3, R11, R2 ;  /* 0x0000000b03037227 */ /* 0x000fe200078e0002 */
[----:B------:R-:W-:-:S05]  /*0500*/  IABS R11, R4 ;  /* 0x00000004000b7213 */ /* 0x000fca0000000000 */
[----:B------:R-:W-:-:S04]  /*0510*/  IMAD.HI.U32 R3, R3, R8, RZ ;  /* 0x0000000803037227 */ /* 0x000fc800078e00ff */
[----:B------:R-:W-:Y:S01]  /*0520*/  IMAD R0, R3, R0, R8 ;  /* 0x0000000003007224 */ /* 0x000fe200078e0208 */
[----:B------:R-:W-:Y:S04]  /*0530*/  BAR.SYNC.DEFER_BLOCKING 0x0 ;  /* 0x0000000000007b1d */ /* 0x000fe80000010000 */
[----:B------:R-:W-:-:S13]  /*0540*/  ISETP.GT.U32.AND P1, PT, R9, R0, PT ;  /* 0x000000000900720c */ /* 0x000fda0003f24070 */
[----:B------:R-:W-:Y:S02]  /*0550*/  @!P1 IMAD.IADD R0, R0, 0x1, -R9 ;  /* 0x0000000100009824 */ /* 0x000fe400078e0a09 */
[----:B------:R-:W-:Y:S01]  /*0560*/  @!P1 VIADD R3, R3, 0x1 ;  /* 0x0000000103039836 */ /* 0x000fe20000000000 */
[----:B------:R-:W-:Y:S02]  /*0570*/  ISETP.NE.AND P1, PT, R6, RZ, PT ;  /* 0x000000ff0600720c */ /* 0x000fe40003f25270 */
[----:B------:R-:W-:Y:S02]  /*0580*/  ISETP.GE.U32.AND P0, PT, R0, R9, PT ;  /* 0x000000090000720c */ /* 0x000fe40003f06070 */
[----:B------:R-:W-:-:S04]  /*0590*/  LOP3.LUT R0, R7, R6, RZ, 0x3c, !PT ;  /* 0x0000000607007212 */ /* 0x000fc800078e3cff */
[----:B------:R-:W-:Y:S01]  /*05a0*/  ISETP.GE.AND P2, PT, R0, RZ, PT ;  /* 0x000000ff0000720c */ /* 0x000fe20003f46270 */
[----:B------:R-:W-:-:S06]  /*05b0*/  VIADD R0, R4, 0x1ff ;  /* 0x000001ff04007836 */ /* 0x000fcc0000000000 */
[----:B------:R-:W-:-:S04]  /*05c0*/  @P0 VIADD R3, R3, 0x1 ;  /* 0x0000000103030836 */ /* 0x000fc80000000000 */
[----:B------:R-:W-:Y:S01]  /*05d0*/  IMAD.MOV.U32 R2, RZ, RZ, R3 ;  /* 0x000000ffff027224 */ /* 0x000fe200078e0003 */
[----:B------:R-:W-:-:S03]  /*05e0*/  SHF.R.S32.HI R3, RZ, 0x1f, R0 ;  /* 0x0000001fff037819 */ /* 0x000fc60000011400 */
[----:B------:R-:W-:Y:S01]  /*05f0*/  @!P2 IMAD.MOV R2, RZ, RZ, -R2 ;  /* 0x000000ffff02a224 */ /* 0x000fe200078e0a02 */
[----:B------:R-:W-:Y:S02]  /*0600*/  @!P1 LOP3.LUT R2, RZ, R6, RZ, 0x33, !PT ;  /* 0x00000006ff029212 */ /* 0x000fe400078e33ff */
[----:B------:R-:W-:-:S03]  /*0610*/  LEA.HI R3, R3, R0, RZ, 0x9 ;  /* 0x0000000003037211 */ /* 0x000fc600078f48ff */
[----:B------:R-:W-:Y:S02]  /*0620*/  IMAD.SHL.U32 R12, R2, 0x4, RZ ;  /* 0x00000004020c7824 */ /* 0x000fe400078e00ff */
[----:B------:R-:W-:-:S03]  /*0630*/  IMAD.MOV R2, RZ, RZ, -R2 ;  /* 0x000000ffff027224 */ /* 0x000fc600078e0a02 */
[----:B------:R-:W-:Y:S01]  /*0640*/  LEA.HI.SX32 R3, R3, -R12, 0x17 ;  /* 0x8000000c03037211 */ /* 0x000fe200078fbaff */
[----:B------:R-:W-:Y:S02]  /*0650*/  IMAD R10, R6, R2, R7 ;  /* 0x00000002060a7224 */ /* 0x000fe400078e0207 */
[----:B------:R-:W-:Y:S01]  /*0660*/  IMAD.MOV.U32 R2, RZ, RZ, RZ ;  /* 0x000000ffff027224 */ /* 0x000fe200078e00ff */
[----:B------:R-:W-:Y:S02]  /*0670*/  VIMNMX R13, PT, PT, R3, 0x4, PT ;  /* 0x00000004030d7848 */ /* 0x000fe40003fe0100 */
[----:B------:R-:W-:Y:S02]  /*0680*/  IABS R6, R10 ;  /* 0x0000000a00067213 */ /* 0x000fe40000000000 */
[----:B------:R-:W-:-:S04]  /*0690*/  IABS R9, R13 ;  /* 0x0000000d00097213 */ /* 0x000fc80000000000 */
[----:B------:R-:W0:Y:S08]  /*06a0*/  I2F.RP R0, R9 ;  /* 0x0000000900007306 */ /* 0x000e300000209400 */
[----:B0-----:R-:W0:Y:S02]  /*06b0*/  MUFU.RCP R0, R0 ;  /* 0x0000000000007308 */ /* 0x001e240000001000 */
[----:B0-----:R-:W-:Y:S01]  /*06c0*/  VIADD R3, R0, 0xffffffe ;  /* 0x0ffffffe00037836 */ /* 0x001fe20000000000 */
[----:B------:R-:W-:-:S05]  /*06d0*/  IABS R0, R5 ;  /* 0x0000000500007213 */ /* 0x000fca0000000000 */
[----:B------:R-:W0:Y:S02]  /*06e0*/  F2I.FTZ.U32.TRUNC.NTZ R3, R3 ;  /* 0x0000000300037305 */ /* 0x000e24000021f000 */
[----:B0-----:R-:W-:-:S04]  /*06f0*/  IMAD.MOV R8, RZ, RZ, -R3 ;  /* 0x000000ffff087224 */ /* 0x001fc800078e0a03 */
[----:B------:R-:W-:Y:S01]  /*0700*/  IMAD R7, R8, R9, RZ ;  /* 0x0000000908077224 */ /* 0x000fe200078e02ff */
[----:B------:R-:W-:-:S03]  /*0710*/  IABS R8, R13 ;  /* 0x0000000d00087213 */ /* 0x000fc60000000000 */
[----:B------:R-:W-:-:S04]  /*0720*/  IMAD.HI.U32 R2, R3, R7, R2 ;  /* 0x0000000703027227 */ /* 0x000fc800078e0002 */
[----:B------:R-:W-:Y:S02]  /*0730*/  IMAD.MOV R7, RZ, RZ, -R8 ;  /* 0x000000ffff077224 */ /* 0x000fe400078e0a08 */
[----:B------:R-:W-:Y:S01]  /*0740*/  IMAD.HI.U32 R3, R2, R6, RZ ;  /* 0x0000000602037227 */ /* 0x000fe200078e00ff */
[----:B------:R-:W0:Y:S03]  /*0750*/  I2F.RP R8, R0 ;  /* 0x0000000000087306 */ /* 0x000e260000209400 */
[----:B------:R-:W-:Y:S02]  /*0760*/  IMAD.MOV.U32 R2, RZ, RZ, R11 ;  /* 0x000000ffff027224 */ /* 0x000fe400078e000b */
[----:B------:R-:W-:Y:S01]  /*0770*/  IMAD R6, R3, R7, R6 ;  /* 0x0000000703067224 */ /* 0x000fe200078e0206 */
[----:B------:R-:W1:Y:S02]  /*0780*/  LDS R11, [UR5] ;  /* 0x00000005ff0b7984 */ /* 0x000e640008000800 */
[----:B------:R-:W2:Y:S01]  /*0790*/  I2F.RP R7, R2 ;  /* 0x0000000200077306 */ /* 0x000ea20000209400 */
[----:B------:R-:W-:Y:S01]  /*07a0*/  BAR.SYNC.DEFER_BLOCKING 0x0 ;  /* 0x0000000000007b1d */ /* 0x000fe20000010000 */
[----:B------:R-:W-:-:S06]  /*07b0*/  ISETP.GT.U32.AND P1, PT, R9, R6, PT ;  /* 0x000000060900720c */ /* 0x000fcc0003f24070 */
[----:B0-----:R-:W0:Y:S08]  /*07c0*/  MUFU.RCP R8, R8 ;  /* 0x0000000800087308 */ /* 0x001e300000001000 */
[----:B--2---:R-:W2:Y:S01]  /*07d0*/  MUFU.RCP R7, R7 ;  /* 0x0000000700077308 */ /* 0x004ea20000001000 */
[----:B------:R-:W-:Y:S02]  /*07e0*/  @!P1 IMAD.IADD R6, R6, 0x1, -R9 ;  /* 0x0000000106069824 */ /* 0x000fe400078e0a09 */
[----:B------:R-:W-:Y:S01]  /*07f0*/  @!P1 VIADD R3, R3, 0x1 ;  /* 0x0000000103039836 */ /* 0x000fe20000000000 */
[----:B------:R-:W-:-:S02]  /*0800*/  ISETP.NE.AND P1, PT, R13, RZ, PT ;  /* 0x000000ff0d00720c */ /* 0x000fc40003f25270 */
[----:B------:R-:W-:Y:S02]  /*0810*/  ISETP.GE.U32.AND P0, PT, R6, R9, PT ;  /* 0x000000090600720c */ /* 0x000fe40003f06070 */
[----:B------:R-:W-:Y:S01]  /*0820*/  LOP3.LUT R6, R10, R13, RZ, 0x3c, !PT ;  /* 0x0000000d0a067212 */ /* 0x000fe200078e3cff */
[----:B0-----:R-:W-:Y:S01]  /*0830*/  VIADD R20, R8, 0xffffffe ;  /* 0x0ffffffe08147836 */ /* 0x001fe20000000000 */
[----:B------:R-:W-:Y:S02]  /*0840*/  SHF.R.U32.HI R9, RZ, 0x6, R16 ;  /* 0x00000006ff097819 */ /* 0x000fe40000011610 */
[----:B------:R-:W-:Y:S01]  /*0850*/  ISETP.GE.AND P2, PT, R6, RZ, PT ;  /* 0x000000ff0600720c */ /* 0x000fe20003f46270 */
[----:B------:R-:W0:Y:S01]  /*0860*/  F2I.FTZ.U32.TRUNC.NTZ R21, R20 ;  /* 0x0000001400157305 */ /* 0x000e22000021f000 */
[----:B--2---:R-:W-:-:S05]  /*0870*/  VIADD R6, R7, 0xffffffe ;  /* 0x0ffffffe07067836 */ /* 0x004fca0000000000 */
[----:B------:R-:W-:Y:S02]  /*0880*/  @P0 VIADD R3, R3, 0x1 ;  /* 0x0000000103030836 */ /* 0x000fe40000000000 */
[----:B------:R-:W2:Y:S01]  /*0890*/  F2I.FTZ.U32.TRUNC.NTZ R7, R6 ;  /* 0x0000000600077305 */ /* 0x000ea2000021f000 */
[----:B-1----:R-:W-:Y:S01]  /*08a0*/  R2UR UR6, R11 ;  /* 0x000000000b0672ca */ /* 0x002fe200000e0000 */
[----:B------:R-:W-:Y:S02]  /*08b0*/  IMAD.MOV.U32 R8, RZ, RZ, R3 ;  /* 0x000000ffff087224 */ /* 0x000fe400078e0003 */
[----:B------:R-:W-:Y:S02]  /*08c0*/  IMAD.SHL.U32 R3, R14, 0x200000, RZ ;  /* 0x002000000e037824 */ /* 0x000fe400078e00ff */
[----:B------:R-:W-:Y:S01]  /*08d0*/  @!P2 IMAD.MOV R8, RZ, RZ, -R8 ;  /* 0x000000ffff08a224 */ /* 0x000fe200078e0a08 */
[----:B------:R-:W-:Y:S01]  /*08e0*/  @!P1 LOP3.LUT R8, RZ, R13, RZ, 0x33, !PT ;  /* 0x0000000dff089212 */ /* 0x000fe200078e33ff */
[----:B0-----:R-:W-:Y:S01]  /*08f0*/  IMAD.MOV R14, RZ, RZ, -R21 ;  /* 0x000000ffff0e7224 */ /* 0x001fe200078e0a15 */
[----:B------:R-:W-:Y:S01]  /*0900*/  LOP3.LUT R3, R3, 0x600000, RZ, 0xc0, !PT ;  /* 0x0060000003037812 */ /* 0x000fe200078ec0ff */
[----:B------:R-:W-:-:S02]  /*0910*/  IMAD.MOV.U32 R20, RZ, RZ, RZ ;  /* 0x000000ffff147224 */ /* 0x000fc400078e00ff */
[----:B------:R-:W-:Y:S01]  /*0920*/  IMAD.SHL.U32 R15, R8, 0x40, RZ ;  /* 0x00000040080f7824 */ /* 0x000fe200078e00ff */
[----:B------:R-:W-:Y:S01]  /*0930*/  R2UR UR9, R3 ;  /* 0x00000000030972ca */ /* 0x000fe200000e0000 */
[----:B------:R-:W-:Y:S01]  /*0940*/  IMAD.MOV R8, RZ, RZ, -R8 ;  /* 0x000000ffff087224 */ /* 0x000fe200078e0a08 */
[----:B------:R-:W-:Y:S01]  /*0950*/  SGXT.U32 R3, R9, 0x1 ;  /* 0x000000010903781a */ /* 0x000fe20000000000 */
[----:B--2---:R-:W-:Y:S01]  /*0960*/  IMAD.MOV R6, RZ, RZ, -R7 ;  /* 0x000000ffff067224 */ /* 0x004fe200078e0a07 */
[----:B------:R0:W-:Y:S01]  /*0970*/  STL [R1+0x9ac], R15 ;  /* 0x0009ac0f01007387 */ /* 0x0001e20000100800 */
[----:B------:R-:W-:Y:S01]  /*0980*/  IMAD.MOV.U32 R9, RZ, RZ, R14 ;  /* 0x000000ffff097224 */ /* 0x000fe200078e000e */
[----:B------:R-:W-:Y:S01]  /*0990*/  LOP3.LUT R3, R15, R3, RZ, 0xfc, !PT ;  /* 0x000000030f037212 */ /* 0x000fe200078efcff */
[----:B------:R-:W-:Y:S02]  /*09a0*/  IMAD.MOV.U32 R11, RZ, RZ, R6 ;  /* 0x000000ffff0b7224 */ /* 0x000fe400078e0006 */
[----:B------:R-:W-:Y:S01]  /*09b0*/  IMAD R9, R9, R0, RZ ;  /* 0x0000000009097224 */ /* 0x000fe200078e02ff */
[----:B------:R-:W-:Y:S01]  /*09c0*/  IABS R6, R3 ;  /* 0x0000000300067213 */ /* 0x000fe20000000000 */
[----:B------:R-:W-:Y:S01]  /*09d0*/  IMAD R8, R13, R8, R10 ;  /* 0x000000080d087224 */ /* 0x000fe200078e020a */
[----:B------:R-:W-:Y:S01]  /*09e0*/  LOP3.LUT R14, R3, 0x2, RZ, 0xfc, !PT ;  /* 0x00000002030e7812 */ /* 0x000fe200078efcff */
[----:B------:R-:W-:Y:S01]  /*09f0*/  IMAD.HI.U32 R20, R21, R9, R20 ;  /* 0x0000000915147227 */ /* 0x000fe200078e0014 */
[----:B0-----:R-:W-:-:S02]  /*0a00*/  LOP3.LUT R15, R3, 0x4, RZ, 0xfc, !PT ;  /* 0x00000004030f7812 */ /* 0x001fc400078efcff */
[----:B------:R-:W-:Y:S01]  /*0a10*/  LOP3.LUT R17, R3, 0x6, RZ, 0xfc, !PT ;  /* 0x0000000603117812 */ /* 0x000fe200078efcff */
[----:B------:R-:W-:Y:S01]  /*0a20*/  IMAD R9, R11, R2, RZ ;  /* 0x000000020b097224 */ /* 0x000fe200078e02ff */
[----:B------:R0:W-:Y:S01]  /*0a30*/  STL [R1+0x7d4], R14 ;  /* 0x0007d40e01007387 */ /* 0x0001e20000100800 */
[----:B------:R-:W-:Y:S01]  /*0a40*/  IMAD.MOV.U32 R11, RZ, RZ, R6 ;  /* 0x000000ffff0b7224 */ /* 0x000fe200078e0006 */
[----:B------:R-:W-:Y:S01]  /*0a50*/  LOP3.LUT R21, R3, 0x26, RZ, 0xfc, !PT ;  /* 0x0000002603157812 */ /* 0x000fe200078efcff */
[----:B------:R-:W-:Y:S01]  /*0a60*/  IMAD.MOV.U32 R6, RZ, RZ, RZ ;  /* 0x000000ffff067224 */ /* 0x000fe200078e00ff */
[----:B------:R1:W-:Y:S01]  /*0a70*/  STL [R1+0x7d8], R15 ;  /* 0x0007d80f01007387 */ /* 0x0003e20000100800 */
[----:B------:R-:W-:Y:S01]  /*0a80*/  IMAD.IADD R8, R12, 0x1, R8 ;  /* 0x000000010c087824 */ /* 0x000fe200078e0208 */
[----:B------:R-:W-:Y:S01]  /*0a90*/  IABS R12, R15 ;  /* 0x0000000f000c7213 */ /* 0x000fe20000000000 */
[----:B------:R-:W-:Y:S01]  /*0aa0*/  IMAD.HI.U32 R6, R7, R9, R6 ;  /* 0x0000000907067227 */ /* 0x000fe200078e0006 */
[----:B------:R-:W-:-:S02]  /*0ab0*/  LOP3.LUT R7, R16, 0x7f, RZ, 0xc0, !PT ;  /* 0x0000007f10077812 */ /* 0x000fc400078ec0ff */
[----:B0-----:R-:W-:Y:S01]  /*0ac0*/  IABS R14, R14 ;  /* 0x0000000e000e7213 */ /* 0x001fe20000000000 */
[----:B------:R-:W-:Y:S01]  /*0ad0*/  IMAD.HI.U32 R9, R20, R11, RZ ;  /* 0x0000000b14097227 */ /* 0x000fe200078e00ff */
[----:B------:R-:W-:Y:S02]  /*0ae0*/  ISETP.NE.U32.AND P1, PT, R7, RZ, PT ;  /* 0x000000ff0700720c */ /* 0x000fe40003f25070 */
[C---:B------:R-:W-:Y:S01]  /*0af0*/  LOP3.LUT R16, R3.reuse, 0x8, RZ, 0xfc, !PT ;  /* 0x0000000803107812 */ /* 0x040fe200078efcff */
[----:B------:R-:W-:Y:S01]  /*0b00*/  IMAD.MOV R9, RZ, RZ, -R9 ;  /* 0x000000ffff097224 */ /* 0x000fe200078e0a09 */
[C---:B-1----:R-:W-:Y:S01]  /*0b10*/  LOP3.LUT R15, R3.reuse, 0xa, RZ, 0xfc, !PT ;  /* 0x0000000a030f7812 */ /* 0x042fe200078efcff */
[----:B------:R-:W-:Y:S01]  /*0b20*/  IMAD.MOV.U32 R13, RZ, RZ, R14 ;  /* 0x000000ffff0d7224 */ /* 0x000fe200078e000e */
[C---:B------:R-:W-:Y:S01]  /*0b30*/  LOP3.LUT R14, R3.reuse, 0xc, RZ, 0xfc, !PT ;  /* 0x0000000c030e7812 */ /* 0x040fe200078efcff */
[----:B------:R-:W-:Y:S01]  /*0b40*/  IMAD R40, R0, R9, R11 ;  /* 0x0000000900287224 */ /* 0x000fe200078e020b */
[----:B------:R-:W-:Y:S01]  /*0b50*/  IABS R11, R17 ;  /* 0x00000011000b7213 */ /* 0x000fe20000000000 */
[----:B------:R-:W-:Y:S01]  /*0b60*/  IMAD.MOV.U32 R9, RZ, RZ, R12 ;  /* 0x000000ffff097224 */ /* 0x000fe200078e000c */
[C---:B------:R-:W-:Y:S01]  /*0b70*/  LOP3.LUT R12, R3.reuse, 0xe, RZ, 0xfc, !PT ;  /* 0x0000000e030c7812 */ /* 0x040fe200078efcff */
[----:B------:R-:W-:Y:S01]  /*0b80*/  IMAD R38, R8, 0x200, R7 ;  /* 0x0000020008267824 */ /* 0x000fe200078e0207 */
[C---:B------:R-:W-:Y:S01]  /*0b90*/  LOP3.LUT R25, R3.reuse, 0x2e, RZ, 0xfc, !PT ;  /* 0x0000002e03197812 */ /* 0x040fe200078efcff */
[----:B------:R-:W-:Y:S01]  /*0ba0*/  IMAD.HI.U32 R7, R20, R9, RZ ;  /* 0x0000000914077227 */ /* 0x000fe200078e00ff */
[----:B------:R-:W-:-:S02]  /*0bb0*/  LOP3.LUT R23, R3, 0x30, RZ, 0xfc, !PT ;  /* 0x0000003003177812 */ /* 0x000fc400078efcff */
[----:B------:R-:W-:Y:S01]  /*0bc0*/  STL [R1+0x9cc], R38 ;  /* 0x0009cc2601007387 */ /* 0x000fe20000100800 */
[----:B------:R-:W-:Y:S01]  /*0bd0*/  IMAD.HI.U32 R10, R20, R13, RZ ;  /* 0x0000000d140a7227 */ /* 0x000fe200078e00ff */
[C---:B------:R-:W-:Y:S02]  /*0be0*/  LOP3.LUT R24, R3.reuse, 0x32, RZ, 0xfc, !PT ;  /* 0x0000003203187812 */ /* 0x040fe400078efcff */
[----:B------:R0:W-:Y:S01]  /*0bf0*/  STL [R1+0x7dc], R17 ;  /* 0x0007dc1101007387 */ /* 0x0001e20000100800 */
[----:B------:R-:W-:Y:S01]  /*0c00*/  IMAD.MOV R7, RZ, RZ, -R7 ;  /* 0x000000ffff077224 */ /* 0x000fe200078e0a07 */
[----:B------:R-:W-:Y:S01]  /*0c10*/  LOP3.LUT R22, R3, 0x34, RZ, 0xfc, !PT ;  /* 0x0000003403167812 */ /* 0x000fe200078efcff */
[----:B------:R-:W-:Y:S01]  /*0c20*/  IMAD.MOV R10, RZ, RZ, -R10 ;  /* 0x000000ffff0a7224 */ /* 0x000fe200078e0a0a */
[----:B------:R1:W-:Y:S01]  /*0c30*/  STL [R1+0x7e0], R16 ;  /* 0x0007e01001007387 */ /* 0x0003e20000100800 */
[C---:B------:R-:W-:Y:S01]  /*0c40*/  IMAD R37, R0.reuse, R7, R9 ;  /* 0x0000000700257224 */ /* 0x040fe200078e0209 */
[----:B------:R-:W-:Y:S01]  /*0c50*/  IABS R27, R22 ;  /* 0x00000016001b7213 */ /* 0x000fe20000000000 */
[----:B------:R-:W-:Y:S01]  /*0c60*/  IMAD R39, R0, R10, R13 ;  /* 0x0000000a00277224 */ /* 0x000fe200078e020d */
[----:B------:R2:W-:Y:S01]  /*0c70*/  STL [R1+0x7e4], R15 ;  /* 0x0007e40f01007387 */ /* 0x0005e20000100800 */
[----:B------:R-:W-:Y:S01]  /*0c80*/  IMAD.HI.U32 R7, R20, R11, RZ ;  /* 0x0000000b14077227 */ /* 0x000fe200078e00ff */
[----:B0-----:R-:W-:-:S02]  /*0c90*/  IABS R17, R14 ;  /* 0x0000000e00117213 */ /* 0x001fc40000000000 */
[----:B------:R-:W-:Y:S01]  /*0ca0*/  IABS R13, R16 ;  /* 0x00000010000d7213 */ /* 0x000fe20000000000 */
[----:B------:R0:W-:Y:S01]  /*0cb0*/  STL [R1+0x7e8], R14 ;  /* 0x0007e80e01007387 */ /* 0x0001e20000100800 */
[----:B------:R-:W-:Y:S01]  /*0cc0*/  IMAD.MOV R7, RZ, RZ, -R7 ;  /* 0x000000ffff077224 */ /* 0x000fe200078e0a07 */
[C---:B-1----:R-:W-:Y:S01]  /*0cd0*/  LOP3.LUT R16, R3.reuse, 0x28, RZ, 0xfc, !PT ;  /* 0x0000002803107812 */ /* 0x042fe200078efcff */
[C---:B------:R-:W-:Y:S01]  /*0ce0*/  IMAD.HI.U32 R10, R20.reuse, R17, RZ ;  /* 0x00000011140a7227 */ /* 0x040fe200078e00ff */
[----:B------:R1:W-:Y:S01]  /*0cf0*/  STL [R1+0x7ec], R12 ;  /* 0x0007ec0c01007387 */ /* 0x0003e20000100800 */
[----:B--2---:R-:W-:Y:S02]  /*0d00*/  IABS R15, R15 ;  /* 0x0000000f000f7213 */ /* 0x004fe40000000000 */
[----:B------:R-:W-:Y:S01]  /*0d10*/  IMAD.MOV R10, RZ, RZ, -R10 ;  /* 0x000000ffff0a7224 */ /* 0x000fe200078e0a0a */
[C---:B------:R-:W-:Y:S01]  /*0d20*/  LOP3.LUT R41, R3.reuse, 0x3a, RZ, 0xfc, !PT ;  /* 0x0000003a03297812 */ /* 0x040fe200078efcff */
[----:B------:R-:W-:Y:S01]  /*0d30*/  IMAD.HI.U32 R8, R20, R13, RZ ;  /* 0x0000000d14087227 */ /* 0x000fe200078e00ff */
[----:B0-----:R-:W-:-:S02]  /*0d40*/  LOP3.LUT R14, R3, 0x2a, RZ, 0xfc, !PT ;  /* 0x0000002a030e7812 */ /* 0x001fc400078efcff */
[C---:B------:R-:W-:Y:S01]  /*0d50*/  LOP3.LUT R33, R3.reuse, 0x3c, RZ, 0xfc, !PT ;  /* 0x0000003c03217812 */ /* 0x040fe200078efcff */
[----:B------:R-:W-:Y:S01]  /*0d60*/  IMAD.HI.U32 R9, R20, R15, RZ ;  /* 0x0000000f14097227 */ /* 0x000fe200078e00ff */
[----:B-1----:R-:W-:Y:S02]  /*0d70*/  IABS R12, R12 ;  /* 0x0000000c000c7213 */ /* 0x002fe40000000000 */
[C---:B------:R-:W-:Y:S01]  /*0d80*/  ISETP.GT.U32.AND P4, PT, R0.reuse, R40, PT ;  /* 0x000000280000720c */ /* 0x040fe20003f84070 */
[----:B------:R-:W-:Y:S02]  /*0d90*/  IMAD.MOV R9, RZ, RZ, -R9 ;  /* 0x000000ffff097224 */ /* 0x000fe400078e0a09 */
[C---:B------:R-:W-:Y:S01]  /*0da0*/  IMAD R36, R0.reuse, R7, R11 ;  /* 0x0000000700247224 */ /* 0x040fe200078e020b */
[----:B------:R-:W-:Y:S01]  /*0db0*/  LOP3.LUT R11, R3, 0x10, RZ, 0xfc, !PT ;  /* 0x00000010030b7812 */ /* 0x000fe200078efcff */
[----:B------:R-:W-:Y:S02]  /*0dc0*/  IMAD R7, R0, R10, R17 ;  /* 0x0000000a00077224 */ /* 0x000fe400078e0211 */
[----:B------:R-:W-:-:S02]  /*0dd0*/  IMAD.MOV R8, RZ, RZ, -R8 ;  /* 0x000000ffff087224 */ /* 0x000fc400078e0a08 */
[C---:B------:R-:W-:Y:S01]  /*0de0*/  IMAD R32, R0.reuse, R9, R15 ;  /* 0x0000000900207224 */ /* 0x040fe200078e020f */
[----:B------:R0:W-:Y:S01]  /*0df0*/  STL [R1+0x5c], R7 ;  /* 0x00005c0701007387 */ /* 0x0001e20000100800 */
[----:B------:R-:W-:Y:S01]  /*0e00*/  IMAD.MOV.U32 R9, RZ, RZ, R12 ;  /* 0x000000ffff097224 */ /* 0x000fe200078e000c */
[C---:B------:R-:W-:Y:S01]  /*0e10*/  LOP3.LUT R12, R3.reuse, 0x14, RZ, 0xfc, !PT ;  /* 0x00000014030c7812 */ /* 0x040fe200078efcff */
[----:B------:R-:W-:Y:S01]  /*0e20*/  IMAD R34, R0, R8, R13 ;  /* 0x0000000800227224 */ /* 0x000fe200078e020d */
[C---:B------:R-:W-:Y:S01]  /*0e30*/  LOP3.LUT R13, R3.reuse, 0x12, RZ, 0xfc, !PT ;  /* 0x00000012030d7812 */ /* 0x040fe200078efcff */
[----:B------:R1:W-:Y:S01]  /*0e40*/  STL [R1+0x7f0], R11 ;  /* 0x0007f00b01007387 */ /* 0x0003e20000100800 */
[----:B------:R-:W-:Y:S01]  /*0e50*/  LOP3.LUT R8, R3, 0x16, RZ, 0xfc, !PT ;  /* 0x0000001603087812 */ /* 0x000fe200078efcff */
[----:B------:R-:W-:Y:S01]  /*0e60*/  VIADD R35, R38, 0x80 ;  /* 0x0000008026237836 */ /* 0x000fe20000000000 */
[----:B------:R-:W-:Y:S01]  /*0e70*/  IABS R15, R12 ;  /* 0x0000000c000f7213 */ /* 0x000fe20000000000 */
[----:B------:R2:W-:Y:S01]  /*0e80*/  STL [R1+0x7f4], R13 ;  /* 0x0007f40d01007387 */ /* 0x0005e20000100800 */
[----:B0-----:R-:W-:Y:S01]  /*0e90*/  IMAD.HI.U32 R7, R20, R9, RZ ;  /* 0x0000000914077227 */ /* 0x001fe200078e00ff */
[----:B------:R-:W-:-:S02]  /*0ea0*/  IABS R17, R8 ;  /* 0x0000000800117213 */ /* 0x000fc40000000000 */
[----:B------:R0:W-:Y:S01]  /*0eb0*/  STL [R1+0x7f8], R12 ;  /* 0x0007f80c01007387 */ /* 0x0001e20000100800 */
[----:B------:R-:W-:Y:S01]  /*0ec0*/  IMAD.MOV R7, RZ, RZ, -R7 ;  /* 0x000000ffff077224 */ /* 0x000fe200078e0a07 */
[----:B-1----:R-:W-:Y:S01]  /*0ed0*/  IABS R11, R11 ;  /* 0x0000000b000b7213 */ /* 0x002fe20000000000 */
[----:B------:R-:W-:Y:S01]  /*0ee0*/  IMAD.HI.U32 R10, R20, R17, RZ ;  /* 0x00000011140a7227 */ /* 0x000fe200078e00ff */
[----:B------:R1:W-:Y:S01]  /*0ef0*/  STL [R1+0x7fc], R8 ;  /* 0x0007fc0801007387 */ /* 0x0003e20000100800 */
[----:B--2---:R-:W-:Y:S02]  /*0f00*/  IABS R13, R13 ;  /* 0x0000000d000d7213 */ /* 0x004fe40000000000 */
[----:B------:R-:W-:Y:S02]  /*0f10*/  IMAD.MOV R10, RZ, RZ, -R10 ;  /* 0x000000ffff0a7224 */ /* 0x000fe400078e0a0a */
[C---:B------:R-:W-:Y:S01]  /*0f20*/  VIADD R30, R38.reuse, 0x100 ;  /* 0x00000100261e7836 */ /* 0x040fe20000000000 */
[----:B0-----:R-:W-:Y:S01]  /*0f30*/  LOP3.LUT R12, R3, 0x18, RZ, 0xfc, !PT ;  /* 0x00000018030c7812 */ /* 0x001fe200078efcff */
[----:B------:R-:W-:-:S02]  /*0f40*/  VIADD R28, R38, 0x180 ;  /* 0x00000180261c7836 */ /* 0x000fc40000000000 */
[----:B------:R-:W-:Y:S01]  /*0f50*/  @!P4 IMAD.IADD R40, R40, 0x1, -R0 ;  /* 0x000000012828c824 */ /* 0x000fe200078e0a00 */
[----:B------:R-:W-:Y:S01]  /*0f60*/  IABS R93, R12 ;  /* 0x0000000c005d7213 */ /* 0x000fe20000000000 */
[----:B-1----:R-:W-:Y:S01]  /*0f70*/  IMAD R8, R0, R7, R9 ;  /* 0x0000000700087224 */ /* 0x002fe200078e0209 */
[----:B------:R-:W-:Y:S01]  /*0f80*/  IABS R29, R30 ;  /* 0x0000001e001d7213 */ /* 0x000fe20000000000 */
[----:B------:R-:W-:Y:S01]  /*0f90*/  IMAD.HI.U32 R7, R20, R11, RZ ;  /* 0x0000000b14077227 */ /* 0x000fe200078e00ff */
[----:B------:R-:W-:Y:S02]  /*0fa0*/  IABS R31, R28 ;  /* 0x0000001c001f7213 */ /* 0x000fe40000000000 */
[----:B------:R0:W-:Y:S01]  /*0fb0*/  STL [R1+0x58], R8 ;  /* 0x0000580801007387 */ /* 0x0001e20000100800 */
[----:B------:R-:W-:Y:S01]  /*0fc0*/  IMAD.MOV R7, RZ, RZ, -R7 ;  /* 0x000000ffff077224 */ /* 0x000fe200078e0a07 */
[----:B------:R-:W-:Y:S01]  /*0fd0*/  ISETP.GT.U32.AND P4, PT, R0, R39, PT ;  /* 0x000000270000720c */ /* 0x000fe20003f84070 */
[----:B------:R-:W-:Y:S01]  /*0fe0*/  IMAD.HI.U32 R9, R20, R15, RZ ;  /* 0x0000000f14097227 */ /* 0x000fe200078e00ff */
[----:B------:R1:W-:Y:S03]  /*0ff0*/  STL [R1+0x800], R12 ;  /* 0x0008000c01007387 */ /* 0x0003e60000100800 */
[----:B------:R-:W-:-:S02]  /*1000*/  IMAD R11, R0, R7, R11 ;  /* 0x00000007000b7224 */ /* 0x000fc400078e020b */
[----:B------:R-:W-:Y:S02]  /*1010*/  IMAD.MOV R9, RZ, RZ, -R9 ;  /* 0x000000ffff097224 */ /* 0x000fe400078e0a09 */
[----:B0-----:R-:W-:Y:S01]  /*1020*/  IMAD.HI.U32 R8, R20, R13, RZ ;  /* 0x0000000d14087227 */ /* 0x001fe200078e00ff */
[----:B------:R0:W-:Y:S01]  /*1030*/  STL [R1+0x54], R11 ;  /* 0x0000540b01007387 */ /* 0x0001e20000100800 */
[----:B-1----:R-:W-:Y:S02]  /*1040*/  LOP3.LUT R12, R3, 0x1c, RZ, 0xfc, !PT ;  /* 0x0000001c030c7812 */ /* 0x002fe400078efcff */
[----:B------:R-:W-:Y:S02]  /*1050*/  IMAD.MOV R8, RZ, RZ, -R8 ;  /* 0x000000ffff087224 */ /* 0x000fe400078e0a08 */
[----:B------:R-:W-:Y:S01]  /*1060*/  @!P4 IMAD.IADD R39, R39, 0x1, -R0 ;  /* 0x000000012727c824 */ /* 0x000fe200078e0a00 */
[----:B------:R-:W-:Y:S01]  /*1070*/  IABS R19, R12 ;  /* 0x0000000c00137213 */ /* 0x000fe20000000000 */
[----:B------:R-:W-:Y:S01]  /*1080*/  IMAD R7, R0, R8, R13 ;  /* 0x0000000800077224 */ /* 0x000fe200078e020d */
[----:B------:R-:W-:Y:S01]  /*1090*/  ISETP.GE.AND P4, PT, R38, RZ, PT ;  /* 0x000000ff2600720c */ /* 0x000fe20003f86270 */
[----:B------:R-:W-:Y:S01]  /*10a0*/  IMAD R8, R0, R9, R15 ;  /* 0x0000000900087224 */ /* 0x000fe200078e020f */
[----:B0-----:R-:W-:-:S02]  /*10b0*/  LOP3.LUT R11, R3, 0x1a, RZ, 0xfc, !PT ;  /* 0x0000001a030b7812 */ /* 0x001fc400078efcff */
[----:B------:R0:W-:Y:S01]  /*10c0*/  STL [R1+0x50], R7 ;  /* 0x0000500701007387 */ /* 0x0001e20000100800 */
[C---:B------:R-:W-:Y:S02]  /*10d0*/  LOP3.LUT R9, R3.reuse, 0x1e, RZ, 0xfc, !PT ;  /* 0x0000001e03097812 */ /* 0x040fe400078efcff */
[C---:B------:R-:W-:Y:S01]  /*10e0*/  LOP3.LUT R15, R3.reuse, 0x24, RZ, 0xfc, !PT ;  /* 0x00000024030f7812 */ /* 0x040fe200078efcff */
[----:B------:R1:W-:Y:S01]  /*10f0*/  STL [R1+0x4c], R8 ;  /* 0x00004c0801007387 */ /* 0x0003e20000100800 */
[----:B------:R-:W-:Y:S01]  /*1100*/  IABS R13, R9 ;  /* 0x00000009000d7213 */ /* 0x000fe20000000000 */
[----:B0-----:R-:W-:Y:S01]  /*1110*/  IMAD R7, R0, R10, R17 ;  /* 0x0000000a00077224 */ /* 0x001fe200078e0211 */
[----:B-1----:R-:W-:-:S04]  /*1120*/  LOP3.LUT R8, R3, 0x20, RZ, 0xfc, !PT ;  /* 0x0000002003087812 */ /* 0x002fc800078efcff */
[----:B------:R0:W-:Y:S01]  /*1130*/  STL [R1+0x48], R7 ;  /* 0x0000480701007387 */ /* 0x0001e20000100800 */
[----:B------:R-:W-:-:S03]  /*1140*/  IABS R17, R8 ;  /* 0x0000000800117213 */ /* 0x000fc60000000000 */
[----:B------:R1:W-:Y:S04]  /*1150*/  STL [R1+0x804], R11 ;  /* 0x0008040b01007387 */ /* 0x0003e80000100800 */
[----:B------:R2:W-:Y:S01]  /*1160*/  STL [R1+0x808], R12 ;  /* 0x0008080c01007387 */ /* 0x0005e20000100800 */
[----:B------:R-:W-:-:S03]  /*1170*/  IMAD.HI.U32 R10, R20, R17, RZ ;  /* 0x00000011140a7227 */ /* 0x000fc600078e00ff */
[----:B------:R4:W-:Y:S01]  /*1180*/  STL [R1+0x80c], R9 ;  /* 0x00080c0901007387 */ /* 0x0009e20000100800 */
[----:B0-----:R-:W-:Y:S01]  /*1190*/  IMAD.HI.U32 R7, R20, R93, RZ ;  /* 0x0000005d14077227 */ /* 0x001fe200078e00ff */
[----:B-1----:R-:W-:Y:S02]  /*11a0*/  IABS R11, R11 ;  /* 0x0000000b000b7213 */ /* 0x002fe40000000000 */
[----:B------:R-:W-:Y:S01]  /*11b0*/  STL [R1+0x810], R8 ;  /* 0x0008100801007387 */ /* 0x000fe20000100800 */
[----:B------:R-:W-:Y:S01]  /*11c0*/  IMAD.MOV R7, RZ, RZ, -R7 ;  /* 0x000000ffff077224 */ /* 0x000fe200078e0a07 */
[----:B--2---:R-:W-:Y:S01]  /*11d0*/  LOP3.LUT R12, R3, 0x22, RZ, 0xfc, !PT ;  /* 0x00000022030c7812 */ /* 0x004fe200078efcff */
[----:B------:R-:W-:Y:S02]  /*11e0*/  IMAD.MOV R10, RZ, RZ, -R10 ;  /* 0x000000ffff0a7224 */ /* 0x000fe400078e0a0a */
[----:B------:R-:W-:Y:S02]  /*11f0*/  IMAD R93, R0, R7, R93 ;  /* 0x00000007005d7224 */ /* 0x000fe400078e025d */
[C---:B----4-:R-:W-:Y:S01]  /*1200*/  IMAD.HI.U32 R9, R20.reuse, R13, RZ ;  /* 0x0000000d14097227 */ /* 0x050fe200078e00ff */
[----:B------:R0:W-:Y:S03]  /*1210*/  STL [R1+0x814], R12 ;  /* 0x0008140c01007387 */ /* 0x0001e60000100800 */
[----:B------:R-:W-:Y:S01]  /*1220*/  IMAD.HI.U32 R7, R20, R11, RZ ;  /* 0x0000000b14077227 */ /* 0x000fe200078e00ff */
[----:B------:R1:W-:Y:S03]  /*1230*/  STL [R1+0x818], R15 ;  /* 0x0008180f01007387 */ /* 0x0003e60000100800 */
[----:B------:R-:W-:Y:S01]  /*1240*/  IMAD.MOV R9, RZ, RZ, -R9 ;  /* 0x000000ffff097224 */ /* 0x000fe200078e0a09 */
[----:B------:R2:W-:Y:S01]  /*1250*/  STL [R1+0x81c], R21 ;  /* 0x00081c1501007387 */ /* 0x0005e20000100800 */
[----:B------:R-:W-:Y:S01]  /*1260*/  IMAD.MOV R7, RZ, RZ, -R7 ;  /* 0x000000ffff077224 */ /* 0x000fe200078e0a07 */
[----:B0-----:R-:W-:Y:S01]  /*1270*/  IABS R12, R12 ;  /* 0x0000000c000c7213 */ /* 0x001fe20000000000 */
[----:B------:R-:W-:Y:S01]  /*1280*/  IMAD R18, R0, R9, R13 ;  /* 0x0000000900127224 */ /* 0x000fe200078e020d */
[----:B------:R0:W-:Y:S01]  /*1290*/  STL [R1+0x820], R16 ;  /* 0x0008201001007387 */ /* 0x0001e20000100800 */
[----:B------:R-:W-:Y:S01]  /*12a0*/  IMAD.HI.U32 R8, R20, R19, RZ ;  /* 0x0000001314087227 */ /* 0x000fe200078e00ff */
[----:B-1----:R-:W-:-:S02]  /*12b0*/  IABS R15, R15 ;  /* 0x0000000f000f7213 */ /* 0x002fc40000000000 */
[----:B------:R-:W-:Y:S01]  /*12c0*/  IABS R13, R16 ;  /* 0x00000010000d7213 */ /* 0x000fe20000000000 */
[----:B------:R-:W-:Y:S01]  /*12d0*/  IMAD.MOV.U32 R9, RZ, RZ, R12 ;  /* 0x000000ffff097224 */ /* 0x000fe200078e000c */
[----:B------:R-:W-:Y:S01]  /*12e0*/  LOP3.LUT R12, R3, 0x2c, RZ, 0xfc, !PT ;  /* 0x0000002c030c7812 */ /* 0x000fe200078efcff */
[----:B------:R-:W-:Y:S01]  /*12f0*/  IMAD R92, R0, R7, R11 ;  /* 0x00000007005c7224 */ /* 0x000fe200078e020b */
[----:B------:R-:W-:Y:S01]  /*1300*/  IABS R11, R21 ;  /* 0x00000015000b7213 */ /* 0x000fe20000000000 */
[----:B------:R-:W-:Y:S01]  /*1310*/  IMAD.MOV R8, RZ, RZ, -R8 ;  /* 0x000000ffff087224 */ /* 0x000fe200078e0a08 */
[----:B--2---:R-:W-:Y:S01]  /*1320*/  IABS R21, R14 ;  /* 0x0000000e00157213 */ /* 0x004fe20000000000 */
[----:B------:R-:W-:Y:S01]  /*1330*/  IMAD.HI.U32 R7, R20, R9, RZ ;  /* 0x0000000914077227 */ /* 0x000fe200078e00ff */
[----:B------:R-:W-:Y:S03]  /*1340*/  STL [R1+0x824], R14 ;  /* 0x0008240e01007387 */ /* 0x000fe60000100800 */
[----:B------:R-:W-:Y:S01]  /*1350*/  IMAD R19, R0, R8, R19 ;  /* 0x0000000800137224 */ /* 0x000fe200078e0213 */
[----:B------:R1:W-:Y:S01]  /*1360*/  STL [R1+0x828], R12 ;  /* 0x0008280c01007387 */ /* 0x0003e20000100800 */
[----:B------:R-:W-:-:S02]  /*1370*/  IMAD.MOV R7, RZ, RZ, -R7 ;  /* 0x000000ffff077224 */ /* 0x000fc400078e0a07 */
[----:B------:R-:W-:Y:S01]  /*1380*/  IMAD.HI.U32 R8, R20, R11, RZ ;  /* 0x0000000b14087227 */ /* 0x000fe200078e00ff */
[----:B------:R-:W-:Y:S03]  /*1390*/  STL [R1+0x82c], R25 ;  /* 0x00082c1901007387 */ /* 0x000fe60000100800 */
[----:B0-----:R-:W-:Y:S01]  /*13a0*/  IMAD R16, R0, R7, R9 ;  /* 0x0000000700107224 */ /* 0x001fe200078e0209 */
[----:B------:R0:W-:Y:S01]  /*13b0*/  STL [R1+0x830], R23 ;  /* 0x0008301701007387 */ /* 0x0001e20000100800 */
[----:B------:R-:W-:Y:S01]  /*13c0*/  IMAD.HI.U32 R7, R20, R15, RZ ;  /* 0x0000000f14077227 */ /* 0x000fe200078e00ff */
[----:B-1----:R-:W-:Y:S02]  /*13d0*/  IABS R12, R12 ;  /* 0x0000000c000c7213 */ /* 0x002fe40000000000 */
[----:B------:R1:W-:Y:S01]  /*13e0*/  STL [R1+0x834], R24 ;  /* 0x0008341801007387 */ /* 0x0003e20000100800 */
[----:B------:R-:W-:-:S02]  /*13f0*/  IMAD.MOV R8, RZ, RZ, -R8 ;  /* 0x000000ffff087224 */ /* 0x000fc400078e0a08 */
[----:B------:R-:W-:Y:S01]  /*1400*/  IMAD R17, R0, R10, R17 ;  /* 0x0000000a00117224 */ /* 0x000fe200078e0211 */
[----:B------:R2:W-:Y:S01]  /*1410*/  STL [R1+0x838], R22 ;  /* 0x0008381601007387 */ /* 0x0005e20000100800 */
[----:B------:R-:W-:Y:S01]  /*1420*/  IMAD.HI.U32 R10, R20, R21, RZ ;  /* 0x00000015140a7227 */ /* 0x000fe200078e00ff */
[----:B0-----:R-:W-:-:S03]  /*1430*/  IABS R23, R23 ;  /* 0x0000001700177213 */ /* 0x001fc60000000000 */
[----:B------:R-:W-:Y:S02]  /*1440*/  IMAD.MOV R7, RZ, RZ, -R7 ;  /* 0x000000ffff077224 */ /* 0x000fe400078e0a07 */
[----:B------:R-:W-:Y:S02]  /*1450*/  IMAD R14, R0, R8, R11 ;  /* 0x00000008000e7224 */ /* 0x000fe400078e020b */
[----:B------:R-:W-:Y:S02]  /*1460*/  IMAD.MOV.U32 R11, RZ, RZ, R12 ;  /* 0x000000ffff0b7224 */ /* 0x000fe400078e000c */
[----:B------:R-:W-:Y:S02]  /*1470*/  IMAD.MOV R10, RZ, RZ, -R10 ;  /* 0x000000ffff0a7224 */ /* 0x000fe400078e0a0a */
[----:B------:R-:W-:-:S04]  /*1480*/  IMAD.HI.U32 R9, R20, R13, RZ ;  /* 0x0000000d14097227 */ /* 0x000fc800078e00ff */
[----:B------:R-:W-:Y:S02]  /*1490*/  IMAD R15, R0, R7, R15 ;  /* 0x00000007000f7224 */ /* 0x000fe400078e020f */
[----:B------:R-:W-:-:S04]  /*14a0*/  IMAD.HI.U32 R7, R20, R11, RZ ;  /* 0x0000000b14077227 */ /* 0x000fc800078e00ff */
[----:B------:R-:W-:Y:S01]  /*14b0*/  IMAD R12, R0, R10, R21 ;  /* 0x0000000a000c7224 */ /* 0x000fe200078e0215 */
[----:B------:R-:W-:Y:S01]  /*14c0*/  IABS R21, R25 ;  /* 0x0000001900157213 */ /* 0x000fe20000000000 */
[----:B------:R-:W-:Y:S01]  /*14d0*/  IMAD.MOV R9, RZ, RZ, -R9 ;  /* 0x000000ffff097224 */ /* 0x000fe200078e0a09 */
[----:B------:R-:W-:Y:S01]  /*14e0*/  IABS R25, R24 ;  /* 0x0000001800197213 */ /* 0x000fe20000000000 */
[----:B------:R-:W-:Y:S01]  /*14f0*/  IMAD.MOV R7, RZ, RZ, -R7 ;  /* 0x000000ffff077224 */ /* 0x000fe200078e0a07 */
[----:B-1----:R-:W-:Y:S01]  /*1500*/  LOP3.LUT R24, R3, 0x36, RZ, 0xfc, !PT ;  /* 0x0000003603187812 */ /* 0x002fe200078efcff */
[----:B------:R-:W-:-:S03]  /*1510*/  IMAD.HI.U32 R8, R20, R23, RZ ;  /* 0x0000001714087227 */ /* 0x000fc600078e00ff */
[----:B------:R-:W-:Y:S01]  /*1520*/  IABS R26, R24 ;  /* 0x00000018001a7213 */ /* 0x000fe20000000000 */
[C---:B------:R-:W-:Y:S01]  /*1530*/  IMAD R13, R0.reuse, R9, R13 ;  /* 0x00000009000d7224 */ /* 0x040fe200078e020d */
[----:B------:R0:W-:Y:S01]  /*1540*/  STL [R1+0x83c], R24 ;  /* 0x00083c1801007387 */ /* 0x0001e20000100800 */
[----:B------:R-:W-:Y:S02]  /*1550*/  IMAD R11, R0, R7, R11 ;  /* 0x00000007000b7224 */ /* 0x000fe400078e020b */
[C---:B------:R-:W-:Y:S01]  /*1560*/  IMAD.HI.U32 R9, R20.reuse, R25, RZ ;  /* 0x0000001914097227 */ /* 0x040fe200078e00ff */
[----:B------:R-:W-:Y:S03]  /*1570*/  STL [R1+0xa50], R35 ;  /* 0x000a502301007387 */ /* 0x000fe60000100800 */
[C---:B------:R-:W-:Y:S01]  /*1580*/  IMAD.HI.U32 R7, R20.reuse, R21, RZ ;  /* 0x0000001514077227 */ /* 0x040fe200078e00ff */
[----:B------:R-:W-:Y:S03]  /*1590*/  STL [R1+0xa4c], R30 ;  /* 0x000a4c1e01007387 */ /* 0x000fe60000100800 */
[----:B------:R-:W-:Y:S01]  /*15a0*/  IMAD.MOV R8, RZ, RZ, -R8 ;  /* 0x000000ffff087224 */ /* 0x000fe200078e0a08 */
[----:B------:R-:W-:Y:S01]  /*15b0*/  STL [R1+0xa48], R28 ;  /* 0x000a481c01007387 */ /* 0x000fe20000100800 */
[----:B------:R-:W-:-:S04]  /*15c0*/  IMAD.HI.U32 R10, R20, R27, RZ ;  /* 0x0000001b140a7227 */ /* 0x000fc800078e00ff */
[----:B--2---:R-:W-:Y:S02]  /*15d0*/  IMAD.MOV R22, RZ, RZ, -R9 ;  /* 0x000000ffff167224 */ /* 0x004fe400078e0a09 */
[----:B------:R-:W-:Y:S02]  /*15e0*/  IMAD.MOV R7, RZ, RZ, -R7 ;  /* 0x000000ffff077224 */ /* 0x000fe400078e0a07 */
[C---:B------:R-:W-:Y:S02]  /*15f0*/  IMAD R9, R0.reuse, R8, R23 ;  /* 0x0000000800097224 */ /* 0x040fe400078e0217 */
[----:B------:R-:W-:Y:S01]  /*1600*/  IMAD.MOV.U32 R23, RZ, RZ, R26 ;  /* 0x000000ffff177224 */ /* 0x000fe200078e001a */
[----:B------:R-:W-:Y:S01]  /*1610*/  LOP3.LUT R26, R3, 0x38, RZ, 0xfc, !PT ;  /* 0x00000038031a7812 */ /* 0x000fe200078efcff */
[----:B0-----:R-:W-:Y:S02]  /*1620*/  IMAD.MOV R24, RZ, RZ, -R10 ;  /* 0x000000ffff187224 */ /* 0x001fe400078e0a0a */
[----:B------:R-:W-:-:S02]  /*1630*/  IMAD R10, R0, R7, R21 ;  /* 0x00000007000a7224 */ /* 0x000fc400078e0215 */
[----:B------:R-:W-:-:S04]  /*1640*/  IMAD.HI.U32 R21, R20, R23, RZ ;  /* 0x0000001714157227 */ /* 0x000fc800078e00ff */
[C---:B------:R-:W-:Y:S01]  /*1650*/  IMAD R8, R0.reuse, R22, R25 ;  /* 0x0000001600087224 */ /* 0x040fe200078e0219 */
[----:B------:R-:W-:Y:S01]  /*1660*/  IABS R25, R38 ;  /* 0x0000002600197213 */ /* 0x000fe20000000000 */
[----:B------:R-:W-:Y:S01]  /*1670*/  IMAD R7, R0, R24, R27 ;  /* 0x0000001800077224 */ /* 0x000fe200078e021b */
[----:B------:R-:W-:Y:S01]  /*1680*/  IABS R27, R35 ;  /* 0x00000023001b7213 */ /* 0x000fe20000000000 */
[----:B------:R-:W-:Y:S02]  /*1690*/  IMAD.MOV R24, RZ, RZ, -R21 ;  /* 0x000000ffff187224 */ /* 0x000fe400078e0a15 */
[----:B------:R-:W-:-:S04]  /*16a0*/  IMAD.HI.U32 R21, R6, R25, RZ ;  /* 0x0000001906157227 */ /* 0x000fc800078e00ff */
[----:B------:R-:W-:Y:S02]  /*16b0*/  IMAD R24, R0, R24, R23 ;  /* 0x0000001800187224 */ /* 0x000fe400078e0217 */
[----:B------:R-:W-:-:S03]  /*16c0*/  IMAD.HI.U32 R22, R6, R27, RZ ;  /* 0x0000001b06167227 */ /* 0x000fc600078e00ff */
[----:B------:R0:W-:Y:S01]  /*16d0*/  STL [R1+0x80], R24 ;  /* 0x0000801801007387 */ /* 0x0001e20000100800 */
[----:B------:R-:W-:-:S03]  /*16e0*/  IMAD.HI.U32 R23, R6, R29, RZ ;  /* 0x0000001d06177227 */ /* 0x000fc600078e00ff */
[----:B------:R1:W-:Y:S01]  /*16f0*/  STL [R1+0x840], R26 ;  /* 0x0008401a01007387 */ /* 0x0003e20000100800 */
[----:B------:R-:W-:-:S03]  /*1700*/  IMAD.HI.U32 R6, R6, R31, RZ ;  /* 0x0000001f06067227 */ /* 0x000fc600078e00ff */
[----:B------:R-:W-:Y:S01]  /*1710*/  STL [R1+0x844], R41 ;  /* 0x0008442901007387 */ /* 0x000fe20000100800 */
[----:B------:R-:W-:Y:S02]  /*1720*/  IMAD.MOV R21, RZ, RZ, -R21 ;  /* 0x000000ffff157224 */ /* 0x000fe400078e0a15 */
[----:B------:R-:W-:Y:S01]  /*1730*/  IMAD.MOV R22, RZ, RZ, -R22 ;  /* 0x000000ffff167224 */ /* 0x000fe200078e0a16 */
[----:B------:R2:W-:Y:S01]  /*1740*/  STL [R1+0x848], R33 ;  /* 0x0008482101007387 */ /* 0x0005e20000100800 */
[----:B0-----:R-:W-:Y:S02]  /*1750*/  IMAD.MOV R24, RZ, RZ, -R23 ;  /* 0x000000ffff187224 */ /* 0x001fe400078e0a17 */
[----:B------:R-:W-:Y:S02]  /*1760*/  IMAD.MOV R6, RZ, RZ, -R6 ;  /* 0x000000ffff067224 */ /* 0x000fe400078e0a06 */
[C---:B------:R-:W-:Y:S02]  /*1770*/  IMAD R21, R2.reuse, R21, R25 ;  /* 0x0000001502157224 */ /* 0x040fe400078e0219 */
[C---:B------:R-:W-:Y:S01]  /*1780*/  IMAD R23, R2.reuse, R22, R27 ;  /* 0x0000001602177224 */ /* 0x040fe200078e021b */
[----:B------:R-:W-:Y:S01]  /*1790*/  IABS R22, R26 ;  /* 0x0000001a00167213 */ /* 0x000fe20000000000 */
[C---:B------:R-:W-:Y:S01]  /*17a0*/  IMAD R25, R2.reuse, R24, R29 ;  /* 0x0000001802197224 */ /* 0x040fe200078e021d */
[C---:B------:R-:W-:Y:S01]  /*17b0*/  ISETP.GT.U32.AND P0, PT, R2.reuse, R21, PT ;  /* 0x000000150200720c */ /* 0x040fe20003f04070 */
[C---:B------:R-:W-:Y:S01]  /*17c0*/  IMAD R27, R2.reuse, R6, R31 ;  /* 0x00000006021b7224 */ /* 0x040fe200078e021f */
[C---:B------:R-:W-:Y:S01]  /*17d0*/  ISETP.GT.U32.AND P3, PT, R2.reuse, R23, PT ;  /* 0x000000170200720c */ /* 0x040fe20003f64070 */
[----:B------:R-:W-:Y:S01]  /*17e0*/  IMAD.MOV.U32 R29, RZ, RZ, R22 ;  /* 0x000000ffff1d7224 */ /* 0x000fe200078e0016 */
[----:B------:R-:W-:-:S02]  /*17f0*/  ISETP.GT.U32.AND P5, PT, R2, R25, PT ;  /* 0x000000190200720c */ /* 0x000fc40003fa4070 */
[----:B------:R-:W-:Y:S01]  /*1800*/  ISETP.GT.U32.AND P2, PT, R2, R27, PT ;  /* 0x0000001b0200720c */ /* 0x000fe20003f44070 */
[----:B------:R-:W-:Y:S01]  /*1810*/  IMAD.HI.U32 R6, R20, R29, RZ ;  /* 0x0000001d14067227 */ /* 0x000fe200078e00ff */
[----:B-1----:R-:W-:Y:S02]  /*1820*/  LOP3.LUT R26, R3, 0x3e, RZ, 0xfc, !PT ;  /* 0x0000003e031a7812 */ /* 0x002fe400078efcff */
[----:B------:R-:W-:Y:S01]  /*1830*/  IABS R24, R33 ;  /* 0x0000002100187213 */ /* 0x000fe20000000000 */
[----:B------:R-:W-:Y:S01]  /*1840*/  IMAD.MOV R22, RZ, RZ, -R6 ;  /* 0x000000ffff167224 */ /* 0x000fe200078e0a06 */
[----:B--2---:R-:W-:Y:S01]  /*1850*/  IABS R33, R26 ;  /* 0x0000001a00217213 */ /* 0x004fe20000000000 */
[--C-:B------:R-:W-:Y:S01]  /*1860*/  @!P0 IMAD.IADD R21, R21, 0x1, -R2.reuse ;  /* 0x0000000115158824 */ /* 0x100fe200078e0a02 */
[----:B------:R-:W-:Y:S01]  /*1870*/  IABS R31, R41 ;  /* 0x00000029001f7213 */ /* 0x000fe20000000000 */
[--C-:B------:R-:W-:Y:S01]  /*1880*/  @!P3 IMAD.IADD R23, R23, 0x1, -R2.reuse ;  /* 0x000000011717b824 */ /* 0x100fe200078e0a02 */
[----:B------:R0:W-:Y:S01]  /*1890*/  STL [R1+0x7d0], R26 ;  /* 0x0007d01a01007387 */ /* 0x0001e20000100800 */
[--C-:B------:R-:W-:Y:S01]  /*18a0*/  @!P5 IMAD.IADD R25, R25, 0x1, -R2.reuse ;  /* 0x000000011919d824 */ /* 0x100fe200078e0a02 */
[C---:B------:R-:W-:Y:S01]  /*18b0*/  ISETP.GT.U32.AND P0, PT, R2.reuse, R21, PT ;  /* 0x000000150200720c */ /* 0x040fe20003f04070 */
[----:B------:R-:W-:Y:S01]  /*18c0*/  @!P2 IMAD.IADD R27, R27, 0x1, -R2 ;  /* 0x000000011b1ba824 */ /* 0x000fe200078e0a02 */
[----:B------:R-:W-:Y:S01]  /*18d0*/  ISETP.GT.U32.AND P3, PT, R2, R23, PT ;  /* 0x000000170200720c */ /* 0x000fe20003f64070 */
[----:B------:R-:W-:Y:S01]  /*18e0*/  IMAD R22, R0, R22, R29 ;  /* 0x0000001600167224 */ /* 0x000fe200078e021d */
[----:B------:R-:W-:Y:S01]  /*18f0*/  ISETP.GT.U32.AND P5, PT, R2, R25, PT ;  /* 0x000000190200720c */ /* 0x000fe20003fa4070 */
[----:B------:R-:W-:Y:S01]  /*1900*/  IMAD.HI.U32 R6, R20, R31, RZ ;  /* 0x0000001f14067227 */ /* 0x000fe200078e00ff */
[----:B------:R-:W-:Y:S01]  /*1910*/  ISETP.GT.U32.AND P2, PT, R2, R27, PT ;  /* 0x0000001b0200720c */ /* 0x000fe20003f44070 */
[----:B0-----:R-:W0:Y:S01]  /*1920*/  LDC R26, c[0x0][0x3a0] ;  /* 0x0000e800ff1a7b82 */ /* 0x001e220000000800 */
[----:B------:R1:W-:Y:S01]  /*1930*/  STL [R1+0x7c], R22 ;  /* 0x00007c1601007387 */ /* 0x0003e20000100800 */
[----:B------:R-:W-:-:S02]  /*1940*/  IMAD.MOV.U32 R29, RZ, RZ, R24 ;  /* 0x000000ffff1d7224 */ /* 0x000fc400078e0018 */
[----:B------:R-:W-:Y:S02]  /*1950*/  IMAD.MOV R24, RZ, RZ, -R6 ;  /* 0x000000ffff187224 */ /* 0x000fe400078e0a06 */
[--C-:B------:R-:W-:Y:S01]  /*1960*/  @!P0 IMAD.IADD R21, R21, 0x1, -R2.reuse ;  /* 0x0000000115158824 */ /* 0x100fe200078e0a02 */
[C---:B------:R-:W-:Y:S01]  /*1970*/  ISETP.GT.U32.AND P0, PT, R0.reuse, R37, PT ;  /* 0x000000250000720c */ /* 0x040fe20003f04070 */
[--C-:B------:R-:W-:Y:S01]  /*1980*/  @!P3 IMAD.IADD R23, R23, 0x1, -R2.reuse ;  /* 0x000000011717b824 */ /* 0x100fe200078e0a02 */
[C---:B------:R-:W-:Y:S01]  /*1990*/  ISETP.GT.U32.AND P3, PT, R0.reuse, R36, PT ;  /* 0x000000240000720c */ /* 0x040fe20003f64070 */
[----:B------:R-:W-:Y:S01]  /*19a0*/  @!P5 IMAD.IADD R25, R25, 0x1, -R2 ;  /* 0x000000011919d824 */ /* 0x000fe200078e0a02 */
[----:B------:R-:W-:Y:S01]  /*19b0*/  ISETP.GT.U32.AND P5, PT, R0, R34, PT ;  /* 0x000000220000720c */ /* 0x000fe20003fa4070 */
[----:B-1----:R-:W-:-:S04]  /*19c0*/  IMAD.HI.U32 R22, R20, R33, RZ ;  /* 0x0000002114167227 */ /* 0x002fc800078e00ff */
[----:B------:R-:W-:Y:S02]  /*19d0*/  IMAD.MOV R22, RZ, RZ, -R22 ;  /* 0x000000ffff167224 */ /* 0x000fe400078e0a16 */
[----:B------:R-:W-:Y:S01]  /*19e0*/  @!P2 IMAD.IADD R27, R27, 0x1, -R2 ;  /* 0x000000011b1ba824 */ /* 0x000fe200078e0a02 */
[C---:B------:R-:W-:Y:S01]  /*19f0*/  ISETP.GT.U32.AND P2, PT, R0.reuse, R32, PT ;  /* 0x000000200000720c */ /* 0x040fe20003f44070 */
[----:B------:R-:W-:Y:S02]  /*1a00*/  IMAD R6, R0, R22, R33 ;  /* 0x0000001600067224 */ /* 0x000fe400078e0221 */
[----:B------:R-:W-:-:S03]  /*1a10*/  IMAD.HI.U32 R20, R20, R29, RZ ;  /* 0x0000001d14147227 */ /* 0x000fc600078e00ff */
[C---:B------:R-:W-:Y:S01]  /*1a20*/  ISETP.GT.U32.AND P6, PT, R0.reuse, R6, PT ;  /* 0x000000060000720c */ /* 0x040fe20003fc4070 */
[----:B------:R-:W-:Y:S02]  /*1a30*/  IMAD.MOV R20, RZ, RZ, -R20 ;  /* 0x000000ffff147224 */ /* 0x000fe400078e0a14 */
[C---:B------:R-:W-:Y:S02]  /*1a40*/  IMAD R22, R0.reuse, R24, R31 ;  /* 0x0000001800167224 */ /* 0x040fe400078e021f */
[----:B------:R-:W-:Y:S02]  /*1a50*/  IMAD R20, R0, R20, R29 ;  /* 0x0000001400147224 */ /* 0x000fe400078e021d */
[--C-:B------:R-:W-:Y:S01]  /*1a60*/  @!P0 IMAD.IADD R37, R37, 0x1, -R0.reuse ;  /* 0x0000000125258824 */ /* 0x100fe200078e0a00 */
[----:B------:R-:W-:Y:S01]  /*1a70*/  STL [R1+0x78], R22 ;  /* 0x0000781601007387 */ /* 0x000fe20000100800 */
[--C-:B------:R-:W-:Y:S01]  /*1a80*/  @!P3 IMAD.IADD R36, R36, 0x1, -R0.reuse ;  /* 0x000000012424b824 */ /* 0x100fe200078e0a00 */
[----:B------:R-:W-:Y:S01]  /*1a90*/  ISETP.GE.AND P3, PT, R35, RZ, PT ;  /* 0x000000ff2300720c */ /* 0x000fe20003f66270 */
[--C-:B------:R-:W-:Y:S01]  /*1aa0*/  @!P5 IMAD.IADD R34, R34, 0x1, -R0.reuse ;  /* 0x000000012222d824 */ /* 0x100fe200078e0a00 */
[----:B------:R-:W-:Y:S01]  /*1ab0*/  STL [R1+0x74], R40 ;  /* 0x0000742801007387 */ /* 0x000fe20000100800 */
[--C-:B------:R-:W-:Y:S01]  /*1ac0*/  @!P2 IMAD.IADD R32, R32, 0x1, -R0.reuse ;  /* 0x000000012020a824 */ /* 0x100fe200078e0a00 */
[----:B------:R-:W-:Y:S01]  /*1ad0*/  ISETP.GE.AND P2, PT, R30, RZ, PT ;  /* 0x000000ff1e00720c */ /* 0x000fe20003f46270 */
[----:B0-----:R-:W-:Y:S01]  /*1ae0*/  VIADD R2, R26, 0xffffffff ;  /* 0xffffffff1a027836 */ /* 0x001fe20000000000 */
[----:B------:R0:W-:Y:S01]  /*1af0*/  STL [R1+0x84], R20 ;  /* 0x0000841401007387 */ /* 0x0001e20000100800 */
[----:B------:R-:W-:Y:S01]  /*1b00*/  @!P6 IMAD.IADD R6, R6, 0x1, -R0 ;  /* 0x000000010606e824 */ /* 0x000fe200078e0a00 */
[----:B------:R-:W-:Y:S01]  /*1b10*/  ISETP.GE.AND P6, PT, R28, RZ, PT ;  /* 0x000000ff1c00720c */ /* 0x000fe20003fc6270 */
[----:B------:R-:W-:Y:S01]  /*1b20*/  @!P4 IMAD.MOV R21, RZ, RZ, -R21 ;  /* 0x000000ffff15c224 */ /* 0x000fe200078e0a15 */
[----:B------:R1:W-:Y:S01]  /*1b30*/  STL [R1+0x70], R39 ;  /* 0x0000702701007387 */ /* 0x0003e20000100800 */
[----:B------:R-:W-:Y:S01]  /*1b40*/  ISETP.GE.U32.AND P0, PT, R2, 0x7fffffc0, PT ;  /* 0x7fffffc00200780c */ /* 0x000fe20003f06070 */
[----:B------:R-:W-:Y:S01]  /*1b50*/  VIADD R2, R26, 0xfffffff7 ;  /* 0xfffffff71a027836 */ /* 0x000fe20000000000 */
[----:B------:R-:W-:Y:S01]  /*1b60*/  ISETP.NE.AND P5, PT, R4, RZ, PT ;  /* 0x000000ff0400720c */ /* 0x000fe20003fa5270 */
[----:B------:R1:W-:Y:S01]  /*1b70*/  STL [R1+0x6c], R37 ;  /* 0x00006c2501007387 */ /* 0x0003e20000100800 */
[----:B------:R-:W-:Y:S01]  /*1b80*/  LOP3.LUT R4, RZ, R4, RZ, 0x33, !PT ;  /* 0x00000004ff047212 */ /* 0x000fe200078e33ff */
[----:B------:R-:W-:Y:S01]  /*1b90*/  @!P3 IMAD.MOV R23, RZ, RZ, -R23 ;  /* 0x000000ffff17b224 */ /* 0x000fe200078e0a17 */
[----:B------:R-:W-:Y:S01]  /*1ba0*/  ISETP.GE.U32.AND P4, PT, R2, 0x7fffffb8, PT ;  /* 0x7fffffb80200780c */ /* 0x000fe20003f86070 */
[----:B------:R1:W-:Y:S01]  /*1bb0*/  STL [R1+0x68], R36 ;  /* 0x0000682401007387 */ /* 0x0003e20000100800 */
[----:B------:R-:W-:Y:S01]  /*1bc0*/  VIADD R2, R26, 0xffffffe7 ;  /* 0xffffffe71a027836 */ /* 0x000fe20000000000 */
[----:B------:R-:W-:Y:S01]  /*1bd0*/  SEL R87, R4, R21, !P5 ;  /* 0x0000001504577207 */ /* 0x000fe20006800000 */
[----:B------:R-:W-:Y:S01]  /*1be0*/  @!P2 IMAD.MOV R25, RZ, RZ, -R25 ;  /* 0x000000ffff19a224 */ /* 0x000fe200078e0a19 */
[----:B------:R1:W-:Y:S01]  /*1bf0*/  STL [R1+0x64], R34 ;  /* 0x0000642201007387 */ /* 0x0003e20000100800 */
[----:B------:R-:W-:Y:S01]  /*1c00*/  @!P6 IMAD.MOV R27, RZ, RZ, -R27 ;  /* 0x000000ffff1be224 */ /* 0x000fe200078e0a1b */
[----:B------:R-:W-:Y:S01]  /*1c10*/  ISETP.GE.U32.AND P2, PT, R2, 0x7fffffa8, PT ;  /* 0x7fffffa80200780c */ /* 0x000fe20003f46070 */
[----:B0-----:R-:W-:Y:S01]  /*1c20*/  VIADD R20, R26, 0xffffffef ;  /* 0xffffffef1a147836 */ /* 0x001fe20000000000 */
[----:B------:R1:W-:Y:S01]  /*1c30*/  STL [R1+0x60], R32 ;  /* 0x0000602001007387 */ /* 0x0003e20000100800 */
[----:B---3--:R-:W-:Y:S01]  /*1c40*/  IMAD R87, R87, UR8, RZ ;  /* 0x0000000857577c24 */ /* 0x008fe2000f8e02ff */
[----:B------:R-:W-:Y:S01]  /*1c50*/  SEL R2, R4, R23, !P5 ;  /* 0x0000001704027207 */ /* 0x000fe20006800000 */
[----:B------:R-:W-:Y:S01]  /*1c60*/  VIADD R21, R26, 0xffffffdf ;  /* 0xffffffdf1a157836 */ /* 0x000fe20000000000 */
[----:B------:R-:W-:-:S02]  /*1c70*/  SEL R25, R4, R25, !P5 ;  /* 0x0000001904197207 */ /* 0x000fc40006800000 */
[----:B------:R-:W-:Y:S01]  /*1c80*/  SEL R27, R4, R27, !P5 ;  /* 0x0000001b041b7207 */ /* 0x000fe20006800000 */
[----:B------:R-:W-:Y:S01]  /*1c90*/  IMAD R2, R2, UR8, RZ ;  /* 0x0000000802027c24 */ /* 0x000fe2000f8e02ff */
[----:B------:R-:W-:Y:S01]  /*1ca0*/  ISETP.GE.U32.AND P3, PT, R20, 0x7fffffb0, PT ;  /* 0x7fffffb01400780c */ /* 0x000fe20003f66070 */
[----:B------:R-:W-:Y:S01]  /*1cb0*/  IMAD R4, R25, UR8, RZ ;  /* 0x0000000819047c24 */ /* 0x000fe2000f8e02ff */
[----:B-----5:R-:W-:Y:S01]  /*1cc0*/  LEA R86, P6, R87, UR12, 0x1 ;  /* 0x0000000c57567c11 */ /* 0x020fe2000f8c08ff */
[----:B-1----:R-:W-:-:S12]  /*1cd0*/  BRA.U UP0, `(.L_x_5) ;  /* 0x0000000100187547 */ /* 0x002fd8000b800000 */
[----:B------:R-:W-:Y:S01]  /*1ce0*/  ELECT P5, URZ, PT ;  /* 0x0000000000ff782f */ /* 0x000fe200038a0000 */
[----:B------:R-:W-:Y:S01]  /*1cf0*/  IMAD.MOV.U32 R20, RZ, RZ, 0x1 ;  /* 0x00000001ff147424 */ /* 0x000fe200078e00ff */
[----:B------:R-:W-:Y:S01]  /*1d00*/  UMOV UR7, 0x40 ;  /* 0x0000004000077882 */ /* 0x000fe20000000000 */
[----:B------:R-:W-:Y:S01]  /*1d10*/  UVIRTCOUNT.DEALLOC.SMPOOL 0x80 ;  /* 0x000000800000784c */ /* 0x000fe20000000000 */
[----:B------:R-:W-:-:S09]  /*1d20*/  ULEA UR7, UR4, UR7, 0x18 ;  /* 0x0000000704077291 */ /* 0x000fd2000f8ec0ff */
[----:B------:R0:W-:Y:S03]  /*1d30*/  @P5 STS.U8 [UR7], R20 ;  /* 0x00000014ff005988 */ /* 0x0001e60008000007 */
.L_x_5:
[----:B------:R-:W-:Y:S01]  /*1d40*/  UIADD3 UR7, UPT, UPT, UR6, UR9, URZ ;  /* 0x0000000906077290 */ /* 0x000fe2000fffe0ff */
[----:B------:R1:W-:Y:S01]  /*1d50*/  STL.64 [R1+0x1318], R68 ;  /* 0x0013184401007387 */ /* 0x0003e20000100a00 */
[----:B0-----:R-:W-:Y:S01]  /*1d60*/  IMAD R20, R27, UR8, RZ ;  /* 0x000000081b147c24 */ /* 0x001fe2000f8e02ff */
[C---:B------:R-:W-:Y:S01]  /*1d70*/  LEA R88, P5, R2.reuse, UR12, 0x1 ;  /* 0x0000000c02587c11 */ /* 0x040fe2000f8a08ff */
[----:B------:R-:W-:Y:S01]  /*1d80*/  VOTEU.ALL UP1, P1 ;  /* 0x0000000000ff7886 */ /* 0x000fe20000820000 */
[----:B------:R-:W-:Y:S01]  /*1d90*/  STL.64 [R1+0x1310], R72 ;  /* 0x0013104801007387 */ /* 0x000fe20000100a00 */
[----:B------:R-:W-:Y:S01]  /*1da0*/  LEA.HI.X.SX32 R87, R87, UR13, 0x1, P6 ;  /* 0x0000000d57577c11 */ /* 0x000fe2000b0f0eff */
[----:B------:R-:W-:Y:S01]  /*1db0*/  UIADD3 UR8, UPT, UPT, UR5, 0x24000, URZ ;  /* 0x0002400005087890 */ /* 0x000fe2000fffe0ff */
[----:B------:R-:W-:Y:S01]  /*1dc0*/  LEA.HI.X.SX32 R89, R2, UR13, 0x1, P5 ;  /* 0x0000000d02597c11 */ /* 0x000fe2000a8f0eff */
[----:B------:R-:W-:Y:S01]  /*1dd0*/  STTM.x64 tmem[UR7], RZ ;  /* 0x000000ff000079ed */ /* 0x000fe20008340007 */
[----:B------:R-:W-:Y:S01]  /*1de0*/  STTM.x64 tmem[UR7+0x40], RZ ;  /* 0x000040ff000079ed */ /* 0x000fe20008340007 */
[----:B------:R-:W-:Y:S01]  /*1df0*/  STTM.x64 tmem[UR7+0x80], RZ ;  /* 0x000080ff000079ed */ /* 0x000fe20008340007 */
[----:B------:R-:W-:Y:S01]  /*1e00*/  STTM.x64 tmem[UR7+0xc0], RZ ;  /* 0x0000c0ff000079ed */ /* 0x000fe20008340007 */
[----:B------:R-:W0:Y:S01]  /*1e10*/  FENCE.VIEW.ASYNC.T ;  /* 0x00000000000073c6 */ /* 0x000e220000000200 */
[----:B------:R-:W-:Y:S01]  /*1e20*/  STL.64 [R1+0x1308], R70 ;  /* 0x0013084601007387 */ /* 0x000fe20000100a00 */
[----:B------:R-:W-:Y:S01]  /*1e30*/  LEA R84, P6, R4, UR12, 0x1 ;  /* 0x0000000c04547c11 */ /* 0x000fe2000f8c08ff */
[----:B0-----:R-:W-:Y:S01]  /*1e40*/  VOTEU.ALL UP2, P1 ;  /* 0x0000000000ff7886 */ /* 0x001fe20000840000 */
[----:B------:R-:W-:Y:S01]  /*1e50*/  LEA R82, P5, R20, UR12, 0x1 ;  /* 0x0000000c14527c11 */ /* 0x000fe2000f8a08ff */
[----:B------:R-:W-:Y:S01]  /*1e60*/  STL.64 [R1+0x1300], R60 ;  /* 0x0013003c01007387 */ /* 0x000fe20000100a00 */
[----:B------:R-:W-:Y:S01]  /*1e70*/  LEA.HI.X.SX32 R85, R4, UR13, 0x1, P6 ;  /* 0x0000000d04557c11 */ /* 0x000fe2000b0f0eff */
[----:B------:R-:W0:Y:S01]  /*1e80*/  LDC.64 R90, c[0x0][0x3a8] ;  /* 0x0000ea00ff5a7b82 */ /* 0x000e220000000a00 */
[----:B------:R-:W-:Y:S01]  /*1e90*/  LEA.HI.X.SX32 R83, R20, UR13, 0x1, P5 ;  /* 0x0000000d14537c11 */ /* 0x000fe2000a8f0eff */
[----:B------:R2:W-:Y:S01]  /*1ea0*/  STL.64 [R1+0x1320], R60 ;  /* 0x0013203c01007387 */ /* 0x0005e20000100a00 */
[----:B------:R-:W-:-:S04]  /*1eb0*/  @!UP1 UIADD3 UR12, UPT, UPT, -UR10, 0x100000, URZ ;  /* 0x001000000a0c9890 */ /* 0x000fc8000fffe1ff */
[----:B------:R-:W-:Y:S02]  /*1ec0*/  @!UP1 USHF.L.U32 UR13, UR12, 0xb, URZ ;  /* 0x0000000b0c0d9899 */ /* 0x000fe400080006ff */
[----:B------:R-:W-:Y:S01]  /*1ed0*/  @!UP1 USHF.L.U32 UR12, UR12, 0x1, URZ ;  /* 0x000000010c0c9899 */ /* 0x000fe200080006ff */
[----:B------:R-:W3:Y:S01]  /*1ee0*/  LDCU.64 UR16, c[0x0][0x358] ;  /* 0x00006b00ff1077ac */ /* 0x000ee20008000a00 */
[----:B------:R-:W-:Y:S01]  /*1ef0*/  PRMT R20, RZ, 0x7610, R20 ;  /* 0x00007610ff147816 */ /* 0x000fe20000000014 */
[----:B------:R-:W-:Y:S01]  /*1f00*/  BAR.SYNC.DEFER_BLOCKING 0x0 ;  /* 0x0000000000007b1d */ /* 0x000fe20000010000 */
[----:B------:R-:W-:Y:S02]  /*1f10*/  PRMT R32, RZ, 0x7610, R32 ;  /* 0x00007610ff207816 */ /* 0x000fe40000000020 */
[----:B------:R-:W-:Y:S02]  /*1f20*/  PRMT R31, RZ, 0x7610, R31 ;  /* 0x00007610ff1f7816 */ /* 0x000fe4000000001f */
[----:B------:R-:W-:Y:S01]  /*1f30*/  PRMT R30, RZ, 0x7610, R30 ;  /* 0x00007610ff1e7816 */ /* 0x000fe2000000001e */
[----:B------:R-:W4:Y:S01]  /*1f40*/  LDCU UR4, c[0x0][0x3b0] ;  /* 0x00007600ff0477ac */ /* 0x000f220008000800 */
[----:B------:R-:W-:Y:S01]  /*1f50*/  PRMT R29, RZ, 0x7610, R29 ;  /* 0x00007610ff1d7816 */ /* 0x000fe2000000001d */
[----:B------:R-:W-:Y:S01]  /*1f60*/  STL.64 [R1+0x12f8], R66 ;  /* 0x0012f84201007387 */ /* 0x000fe20000100a00 */
[----:B------:R-:W-:Y:S01]  /*1f70*/  PRMT R28, RZ, 0x7610, R28 ;  /* 0x00007610ff1c7816 */ /* 0x000fe2000000001c */
[----:B------:R-:W0:Y:S01]  /*1f80*/  LDCU UR30, c[0x0][0x3b0] ;  /* 0x00007600ff1e77ac */ /* 0x000e220008000800 */
        /* <DEDUP_REMOVED lines=9> */
[----:B------:R-:W-:Y:S01]  /*2020*/  STL [R1+0x12c0], R64 ;  /* 0x0012c04001007387 */ /* 0x000fe20000100800 */
[----:B-1----:R-:W-:Y:S01]  /*2030*/  PRMT R69, RZ, 0x7610, R69 ;  /* 0x00007610ff457816 */ /* 0x002fe20000000045 */
[----:B------:R-:W1:Y:S01]  /*2040*/  LDCU UR20, c[0x0][0x3b0] ;  /* 0x00007600ff1477ac */ /* 0x000e620008000800 */
[----:B------:R-:W-:Y:S01]  /*2050*/  ISETP.GE.U32.AND P6, PT, R21, 0x7fffffa0, PT ;  /* 0x7fffffa01500780c */ /* 0x000fe20003fc6070 */
[----:B------:R-:W-:Y:S04]  /*2060*/  STL.64 [R1+0x12e0], R64 ;  /* 0x0012e04001007387 */ /* 0x000fe80000100a00 */
[----:B------:R-:W0:Y:S02]  /*2070*/  FENCE.VIEW.ASYNC.S ;  /* 0x00000000000073c6 */ /* 0x000e240000000000 */
[----:B0-----:R0:W1:Y:S01]  /*2080*/  @!UP2 SYNCS.EXCH.64 URZ, [UR8], UR12 ;  /* 0x0000000c08ffa5b2 */ /* 0x0010620008000100 */
[----:B------:R-:W-:Y:S01]  /*2090*/  PRMT R41, RZ, 0x7610, R41 ;  /* 0x00007610ff297816 */ /* 0x000fe20000000029 */
[----:B------:R-:W0:Y:S01]  /*20a0*/  LDCU UR18, c[0x0][0x3b0] ;  /* 0x00007600ff1277ac */ /* 0x000e220008000800 */
[----:B------:R-:W-:Y:S01]  /*20b0*/  STL.64 [R1+0x12b8], R50 ;  /* 0x0012b83201007387 */ /* 0x000fe20000100a00 */
[----:B------:R-:W-:-:S02]  /*20c0*/  PRMT R40, RZ, 0x7610, R40 ;  /* 0x00007610ff287816 */ /* 0x000fc40000000028 */
[----:B------:R-:W-:Y:S01]  /*20d0*/  PRMT R39, RZ, 0x7610, R39 ;  /* 0x00007610ff277816 */ /* 0x000fe20000000027 */
[----:B------:R-:W-:Y:S01]  /*20e0*/  STL.64 [R1+0x12d8], R50 ;  /* 0x0012d83201007387 */ /* 0x000fe20000100a00 */
[----:B------:R-:W-:Y:S01]  /*20f0*/  PRMT R38, RZ, 0x7610, R38 ;  /* 0x00007610ff267816 */ /* 0x000fe20000000026 */
[----:B------:R-:W1:Y:S02]  /*2100*/  LDCU UR19, c[0x0][0x3b0] ;  /* 0x00007600ff1377ac */ /* 0x000e640008000800 */
[----:B------:R-:W-:Y:S01]  /*2110*/  STL.64 [R1+0x12e8], R50 ;  /* 0x0012e83201007387 */ /* 0x000fe20000100a00 */
[----:B--2---:R-:W-:Y:S01]  /*2120*/  PRMT R60, RZ, 0x7610, R60 ;  /* 0x00007610ff3c7816 */ /* 0x004fe2000000003c */
[----:B0-----:R-:W0:Y:S02]  /*2130*/  LDCU UR12, c[0x0][0x3b0] ;  /* 0x00007600ff0c77ac */ /* 0x001e240008000800 */
[----:B------:R-:W-:Y:S01]  /*2140*/  STL.64 [R1+0x1278], R54 ;  /* 0x0012783601007387 */ /* 0x000fe20000100a00 */
[----:B------:R-:W-:Y:S01]  /*2150*/  PRMT R61, RZ, 0x7610, R61 ;  /* 0x00007610ff3d7816 */ /* 0x000fe2000000003d */
[----:B------:R-:W2:Y:S02]  /*2160*/  LDCU UR13, c[0x0][0x3b0] ;  /* 0x00007600ff0d77ac */ /* 0x000ea40008000800 */
[----:B------:R-:W-:Y:S01]  /*2170*/  STL.64 [R1+0x1298], R54 ;  /* 0x0012983601007387 */ /* 0x000fe20000100a00 */
[----:B------:R-:W-:Y:S01]  /*2180*/  PRMT R37, RZ, 0x7610, R37 ;  /* 0x00007610ff257816 */ /* 0x000fe20000000025 */
[----:B------:R-:W0:Y:S02]  /*2190*/  LDCU UR21, c[0x0][0x3b0] ;  /* 0x00007600ff1577ac */ /* 0x000e240008000800 */
        /* <DEDUP_REMOVED lines=9> */
[----:B------:R2:W-:Y:S01]  /*2230*/  STL.64 [R1+0x12a8], R56 ;  /* 0x0012a83801007387 */ /* 0x0005e20000100a00 */
[----:B------:R-:W-:Y:S01]  /*2240*/  PRMT R33, RZ, 0x7610, R33 ;  /* 0x00007610ff217816 */ /* 0x000fe20000000021 */
[----:B------:R-:W0:Y:S01]  /*2250*/  LDCU UR25, c[0x0][0x3b0] ;  /* 0x00007600ff1977ac */ /* 0x000e220008000800 */
[----:B-1----:R-:W-:Y:S01]  /*2260*/  BAR.SYNC.DEFER_BLOCKING 0x0 ;  /* 0x0000000000007b1d */ /* 0x002fe20000010000 */
[----:B------:R-:W-:-:S02]  /*2270*/  PRMT R44, RZ, 0x7610, R44 ;  /* 0x00007610ff2c7816 */ /* 0x000fc4000000002c */
[----:B------:R-:W-:-:S03]  /*2280*/  PRMT R45, RZ, 0x7610, R45 ;  /* 0x00007610ff2d7816 */ /* 0x000fc6000000002d */
[----:B------:R-:W1:Y:S02]  /*2290*/  LDCU UR26, c[0x0][0x3b0] ;  /* 0x00007600ff1a77ac */ /* 0x000e640008000800 */
[----:B--2---:R-:W2:Y:S01]  /*22a0*/  LDC R57, c[0x0][0x3a0] ;  /* 0x0000e800ff397b82 */ /* 0x004ea20000000800 */
[----:B------:R-:W-:Y:S01]  /*22b0*/  STL.64 [R1+0x1258], R52 ;  /* 0x0012583401007387 */ /* 0x000fe20000100a00 */
[----:B------:R-:W0:Y:S03]  /*22c0*/  LDCU UR27, c[0x0][0x3b0] ;  /* 0x00007600ff1b77ac */ /* 0x000e260008000800 */
[----:B------:R-:W-:Y:S01]  /*22d0*/  STL.64 [R1+0x1238], R46 ;  /* 0x0012382e01007387 */ /* 0x000fe20000100a00 */
[----:B------:R-:W0:Y:S03]  /*22e0*/  LDCU UR29, c[0x0][0x3b0] ;  /* 0x00007600ff1d77ac */ /* 0x000e260008000800 */
[----:B------:R-:W-:Y:S04]  /*22f0*/  STL.64 [R1+0x1260], R46 ;  /* 0x0012602e01007387 */ /* 0x000fe80000100a00 */
[----:B------:R-:W-:Y:S04]  /*2300*/  STL.64 [R1+0x1280], R46 ;  /* 0x0012802e01007387 */ /* 0x000fe80000100a00 */
[----:B---3--:R-:W3:Y:S04]  /*2310*/  @!P0 LDG.E.U16 R20, desc[UR16][R86.64] ;  /* 0x0000001056148981 */ /* 0x008ee8000c1e1500 */
[----:B------:R-:W3:Y:S01]  /*2320*/  @!P0 LDG.E.U16 R32, desc[UR16][R88.64] ;  /* 0x0000001058208981 */ /* 0x000ee2000c1e1500 */
[----:B--2---:R-:W-:-:S03]  /*2330*/  VIADD R2, R57, 0xffffffcf ;  /* 0xffffffcf39027836 */ /* 0x004fc60000000000 */
[----:B------:R-:W2:Y:S01]  /*2340*/  @!P0 LDG.E.U16 R31, desc[UR16][R84.64] ;  /* 0x00000010541f8981 */ /* 0x000ea2000c1e1500 */
[----:B------:R-:W-:-:S03]  /*2350*/  VIADD R22, R57, 0xffffffd7 ;  /* 0xffffffd739167836 */ /* 0x000fc60000000000 */
[----:B------:R-:W2:Y:S01]  /*2360*/  @!P0 LDG.E.U16 R30, desc[UR16][R82.64] ;  /* 0x00000010521e8981 */ /* 0x000ea2000c1e1500 */
[----:B------:R-:W-:Y:S01]  /*2370*/  ISETP.GE.U32.AND P0, PT, R2, 0x7fffff90, PT ;  /* 0x7fffff900200780c */ /* 0x000fe20003f06070 */
[----:B------:R-:W-:Y:S01]  /*2380*/  IMAD.SHL.U32 R2, R90, 0x8, RZ ;  /* 0x000000085a027824 */ /* 0x000fe200078e00ff */
[----:B------:R-:W-:Y:S01]  /*2390*/  ISETP.GE.U32.AND P5, PT, R22, 0x7fffff98, PT ;  /* 0x7fffff981600780c */ /* 0x000fe20003fa6070 */
[----:B------:R-:W-:Y:S02]  /*23a0*/  STL.64 [R1+0x12a0], R46 ;  /* 0x0012a02e01007387 */ /* 0x000fe40000100a00 */
[C---:B------:R-:W-:Y:S02]  /*23b0*/  IMAD.WIDE R80, R2.reuse, 0x2, R86 ;  /* 0x0000000202507825 */ /* 0x040fe400078e0256 */
[----:B------:R-:W-:Y:S02]  /*23c0*/  STL.64 [R1+0x1200], R48 ;  /* 0x0012003001007387 */ /* 0x000fe40000100a00 */
[----:B------:R-:W-:-:S02]  /*23d0*/  IMAD.WIDE R78, R2, 0x2, R88 ;  /* 0x00000002024e7825 */ /* 0x000fc400078e0258 */
[----:B------:R-:W3:Y:S02]  /*23e0*/  @!P4 LDG.E.U16 R29, desc[UR16][R80.64] ;  /* 0x00000010501dc981 */ /* 0x000ee4000c1e1500 */
[C---:B------:R-:W-:Y:S02]  /*23f0*/  IMAD.WIDE R76, R2.reuse, 0x2, R84 ;  /* 0x00000002024c7825 */ /* 0x040fe400078e0254 */
[----:B------:R-:W3:Y:S02]  /*2400*/  @!P4 LDG.E.U16 R28, desc[UR16][R78.64] ;  /* 0x000000104e1cc981 */ /* 0x000ee4000c1e1500 */
[----:B------:R-:W-:Y:S02]  /*2410*/  IMAD.WIDE R74, R2, 0x2, R82 ;  /* 0x00000002024a7825 */ /* 0x000fe400078e0252 */
[----:B------:R0:W3:Y:S04]  /*2420*/  @!P4 LDG.E.U16 R27, desc[UR16][R76.64] ;  /* 0x000000104c1bc981 */ /* 0x0000e8000c1e1500 */
[----:B------:R0:W3:Y:S04]  /*2430*/  @!P4 LDG.E.U16 R26, desc[UR16][R74.64] ;  /* 0x000000104a1ac981 */ /* 0x0000e8000c1e1500 */
[----:B------:R-:W-:Y:S04]  /*2440*/  STL.64 [R1+0x1228], R48 ;  /* 0x0012283001007387 */ /* 0x000fe80000100a00 */
[----:B------:R-:W-:Y:S04]  /*2450*/  STL.64 [R1+0x1248], R48 ;  /* 0x0012483001007387 */ /* 0x000fe80000100a00 */
[----:B------:R-:W-:Y:S04]  /*2460*/  STL.64 [R1+0x1270], R48 ;  /* 0x0012703001007387 */ /* 0x000fe80000100a00 */
[----:B------:R-:W-:Y:S04]  /*2470*/  STL.64 [R1+0x1290], R48 ;  /* 0x0012903001007387 */ /* 0x000fe80000100a00 */
[----:B------:R-:W-:Y:S04]  /*2480*/  STL.64 [R1+0x12b0], R48 ;  /* 0x0012b03001007387 */ /* 0x000fe80000100a00 */
[----:B------:R-:W-:Y:S04]  /*2490*/  STL.64 [R1+0x11f8], R42 ;  /* 0x0011f82a01007387 */ /* 0x000fe80000100a00 */
[----:B------:R-:W-:Y:S04]  /*24a0*/  STL.64 [R1+0x1218], R42 ;  /* 0x0012182a01007387 */ /* 0x000fe80000100a00 */
[----:B------:R-:W-:Y:S04]  /*24b0*/  STL [R1+0x11d8], R0 ;  /* 0x0011d80001007387 */ /* 0x000fe80000100800 */
        /* <DEDUP_REMOVED lines=13> */
[----:B------:R-:W-:Y:S01]  /*2590*/  STL [R1+0x11a0], R8 ;  /* 0x0011a00801007387 */ /* 0x000fe20000100800 */
[----:B------:R-:W-:-:S03]  /*25a0*/  VIADD R2, R57, 0xffffffc7 ;  /* 0xffffffc739027836 */ /* 0x000fc60000000000 */
[----:B------:R-:W-:Y:S04]  /*25b0*/  STL [R1+0x119c], R7 ;  /* 0x00119c0701007387 */ /* 0x000fe80000100800 */
[----:B------:R-:W-:Y:S04]  /*25c0*/  STL [R1+0x1198], R6 ;  /* 0x0011980601007387 */ /* 0x000fe80000100800 */
[----:B------:R-:W-:Y:S04]  /*25d0*/  STL [R1+0x10e0], R3 ;  /* 0x0010e00301007387 */ /* 0x000fe80000100800 */
[----:B------:R-:W-:Y:S04]  /*25e0*/  STL [R1+0x11dc], R3 ;  /* 0x0011dc0301007387 */ /* 0x000fe80000100800 */
[----:B------:R-:W-:Y:S01]  /*25f0*/  STL [R1+0x10b8], R5 ;  /* 0x0010b80501007387 */ /* 0x000fe20000100800 */
[----:B------:R-:W-:-:S03]  /*2600*/  ISETP.GE.U32.AND P4, PT, R2, 0x7fffff88, PT ;  /* 0x7fffff880200780c */ /* 0x000fc60003f86070 */
[----:B------:R-:W-:Y:S01]  /*2610*/  STL [R1+0x10b0], R91 ;  /* 0x0010b05b01007387 */ /* 0x000fe20000100800 */
[----:B------:R-:W-:-:S03]  /*2620*/  IMAD.SHL.U32 R2, R90, 0x10, RZ ;  /* 0x000000105a027824 */ /* 0x000fc600078e00ff */
[----:B------:R-:W-:Y:S04]  /*2630*/  STL [R1+0x10e4], R91 ;  /* 0x0010e45b01007387 */ /* 0x000fe80000100800 */
[----:B------:R-:W-:Y:S01]  /*2640*/  STL [R1+0x11e0], R91 ;  /* 0x0011e05b01007387 */ /* 0x000fe20000100800 */
[----:B------:R-:W-:Y:S01]  /*2650*/  PRMT R22, RZ, 0x7610, R22 ;  /* 0x00007610ff167816 */ /* 0x000fe20000000016 */
[----:B------:R-:W-:-:S04]  /*2660*/  IMAD.WIDE R70, R2, 0x2, R84 ;  /* 0x0000000202467825 */ /* 0x000fc800078e0254 */
[C---:B------:R-:W-:Y:S01]  /*2670*/  IMAD.WIDE R66, R2.reuse, 0x2, R82 ;  /* 0x0000000202427825 */ /* 0x040fe200078e0252 */
[----:B------:R0:W4:Y:S04]  /*2680*/  @!P3 LDG.E.U16 R23, desc[UR16][R70.64] ;  /* 0x000000104617b981 */ /* 0x000128000c1e1500 */
[----:B------:R0:W4:Y:S04]  /*2690*/  @!P3 LDG.E.U16 R22, desc[UR16][R66.64] ;  /* 0x000000104216b981 */ /* 0x000128000c1e1500 */
[----:B--2---:R-:W-:Y:S04]  /*26a0*/  STL.64 [R1+0x11e8], R30 ;  /* 0x0011e81e01007387 */ /* 0x004fe80000100a00 */
[----:B------:R-:W-:Y:S04]  /*26b0*/  STL.64 [R1+0x5c0], R80 ;  /* 0x0005c05001007387 */ /* 0x000fe80000100a00 */
[----:B------:R-:W-:Y:S04]  /*26c0*/  STL.64 [R1+0x5b8], R78 ;  /* 0x0005b84e01007387 */ /* 0x000fe80000100a00 */
[----:B------:R0:W-:Y:S04]  /*26d0*/  STL.64 [R1+0x5b0], R76 ;  /* 0x0005b04c01007387 */ /* 0x0001e80000100a00 */
[----:B------:R2:W-:Y:S01]  /*26e0*/  STL.64 [R1+0x5a8], R74 ;  /* 0x0005a84a01007387 */ /* 0x0005e20000100a00 */
[----:B0-----:R-:W-:-:S04]  /*26f0*/  IMAD.WIDE R76, R2, 0x2, R86 ;  /* 0x00000002024c7825 */ /* 0x001fc800078e0256 */
[----:B--2---:R-:W-:Y:S01]  /*2700*/  IMAD.WIDE R74, R2, 0x2, R88 ;  /* 0x00000002024a7825 */ /* 0x004fe200078e0258 */
[----:B---3--:R-:W-:Y:S03]  /*2710*/  STL.64 [R1+0x11f0], R28 ;  /* 0x0011f01c01007387 */ /* 0x008fe60000100a00 */
[----:B------:R-:W-:Y:S01]  /*2720*/  VIADD R2, R57, 0xfffffff6 ;  /* 0xfffffff639027836 */ /* 0x000fe20000000000 */
[----:B------:R-:W2:Y:S04]  /*2730*/  @!P3 LDG.E.U16 R25, desc[UR16][R76.64] ;  /* 0x000000104c19b981 */ /* 0x000ea8000c1e1500 */
[----:B------:R0:W2:Y:S01]  /*2740*/  @!P3 LDG.E.U16 R24, desc[UR16][R74.64] ;  /* 0x000000104a18b981 */ /* 0x0000a2000c1e1500 */
[----:B------:R-:W-:Y:S01]  /*2750*/  ISETP.GE.U32.AND P3, PT, R2, 0x7fffffb7, PT ;  /* 0x7fffffb70200780c */ /* 0x000fe20003f66070 */
[----:B------:R-:W-:-:S02]  /*2760*/  IMAD R2, R90, 0x18, RZ ;  /* 0x000000185a027824 */ /* 0x000fc400078e02ff */
[----:B------:R-:W-:Y:S04]  /*2770*/  STL.64 [R1+0x1208], R26 ;  /* 0x0012081a01007387 */ /* 0x000fe80000100a00 */
[----:B------:R-:W-:Y:S04]  /*2780*/  STL.64 [R1+0x4d0], R76 ;  /* 0x0004d04c01007387 */ /* 0x000fe80000100a00 */
[----:B------:R-:W-:Y:S04]  /*2790*/  STL.64 [R1+0x4c8], R74 ;  /* 0x0004c84a01007387 */ /* 0x000fe80000100a00 */
[----:B------:R3:W-:Y:S04]  /*27a0*/  STL.64 [R1+0x4c0], R70 ;  /* 0x0004c04601007387 */ /* 0x0007e80000100a00 */
[----:B------:R0:W-:Y:S01]  /*27b0*/  STL.64 [R1+0x4b8], R66 ;  /* 0x0004b84201007387 */ /* 0x0001e20000100a00 */
[----:B---3--:R-:W-:-:S04]  /*27c0*/  IMAD.WIDE R70, R2, 0x2, R84 ;  /* 0x0000000202467825 */ /* 0x008fc800078e0254 */
[C---:B0-----:R-:W-:Y:S01]  /*27d0*/  IMAD.WIDE R66, R2.reuse, 0x2, R82 ;  /* 0x0000000202427825 */ /* 0x041fe200078e0252 */
[----:B------:R-:W3:Y:S04]  /*27e0*/  @!P2 LDG.E.U16 R61, desc[UR16][R70.64] ;  /* 0x00000010463da981 */ /* 0x000ee8000c1e1500 */
[----:B------:R-:W3:Y:S01]  /*27f0*/  @!P2 LDG.E.U16 R60, desc[UR16][R66.64] ;  /* 0x00000010423ca981 */ /* 0x000ee2000c1e1500 */
[----:B------:R-:W-:-:S05]  /*2800*/  IMAD.WIDE R74, R2, 0x2, R88 ;  /* 0x00000002024a7825 */ /* 0x000fca00078e0258 */
[----:B------:R0:W3:Y:S01]  /*2810*/  @!P2 LDG.E.U16 R69, desc[UR16][R74.64] ;  /* 0x000000104a45a981 */ /* 0x0000e2000c1e1500 */
[----:B------:R-:W-:Y:S01]  /*2820*/  PRMT R21, RZ, 0x7610, R21 ;  /* 0x00007610ff157816 */ /* 0x000fe20000000015 */
[----:B------:R-:W-:-:S04]  /*2830*/  IMAD.WIDE R76, R2, 0x2, R86 ;  /* 0x00000002024c7825 */ /* 0x000fc800078e0256 */
[----:B------:R-:W-:Y:S01]  /*2840*/  VIADD R2, R57, 0xffffffee ;  /* 0xffffffee39027836 */ /* 0x000fe20000000000 */
[----:B------:R-:W3:Y:S04]  /*2850*/  @!P2 LDG.E.U16 R21, desc[UR16][R76.64] ;  /* 0x000000104c15a981 */ /* 0x000ee8000c1e1500 */
[----:B------:R-:W-:Y:S01]  /*2860*/  ISETP.GE.U32.AND P2, PT, R2, 0x7fffffaf, PT ;  /* 0x7fffffaf0200780c */ /* 0x000fe20003f46070 */
[----:B------:R-:W-:Y:S01]  /*2870*/  IMAD.SHL.U32 R2, R90, 0x20, RZ ;  /* 0x000000205a027824 */ /* 0x000fe200078e00ff */
[----:B------:R-:W-:Y:S01]  /*2880*/  PRMT R68, RZ, 0x7610, R68 ;  /* 0x00007610ff447816 */ /* 0x000fe20000000044 */
[----:B--2---:R-:W-:Y:S04]  /*2890*/  STL.64 [R1+0x1210], R24 ;  /* 0x0012101801007387 */ /* 0x004fe80000100a00 */
[----:B------:R-:W-:Y:S04]  /*28a0*/  STL.64 [R1+0x1230], R24 ;  /* 0x0012301801007387 */ /* 0x000fe80000100a00 */
[----:B------:R-:W-:Y:S04]  /*28b0*/  STL.64 [R1+0x1250], R24 ;  /* 0x0012501801007387 */ /* 0x000fe80000100a00 */
[----:B----4-:R-:W-:Y:S04]  /*28c0*/  STL.64 [R1+0x1220], R22 ;  /* 0x0012201601007387 */ /* 0x010fe80000100a00 */
[----:B------:R-:W-:Y:S04]  /*28d0*/  STL.64 [R1+0x1240], R22 ;  /* 0x0012401601007387 */ /* 0x000fe80000100a00 */
[----:B------:R-:W-:Y:S04]  /*28e0*/  STL.64 [R1+0x3f0], R76 ;  /* 0x0003f04c01007387 */ /* 0x000fe80000100a00 */
[----:B------:R0:W-:Y:S04]  /*28f0*/  STL.64 [R1+0x3e8], R74 ;  /* 0x0003e84a01007387 */ /* 0x0001e80000100a00 */
[----:B------:R2:W-:Y:S04]  /*2900*/  STL.64 [R1+0x3e0], R70 ;  /* 0x0003e04601007387 */ /* 0x0005e80000100a00 */
[----:B------:R4:W-:Y:S04]  /*2910*/  STL.64 [R1+0x3d8], R66 ;  /* 0x0003d84201007387 */ /* 0x0009e80000100a00 */
[----:B---3--:R-:W-:Y:S01]  /*2920*/  STL [R1], R60 ;  /* 0x0000003c01007387 */ /* 0x008fe20000100800 */
[----:B0-----:R-:W-:-:S03]  /*2930*/  IMAD.WIDE R74, R2, 0x2, R86 ;  /* 0x00000002024a7825 */ /* 0x001fc600078e0256 */
[----:B------:R0:W-:Y:S01]  /*2940*/  STL [R1+0x4], R61 ;  /* 0x0000043d01007387 */ /* 0x0001e20000100800 */
[----:B--2---:R-:W-:-:S03]  /*2950*/  IMAD.WIDE R70, R2, 0x2, R88 ;  /* 0x0000000202467825 */ /* 0x004fc600078e0258 */
[----:B------:R2:W3:Y:S01]  /*2960*/  @!P6 LDG.E.U16 R41, desc[UR16][R74.64] ;  /* 0x000000104a29e981 */ /* 0x0004e2000c1e1500 */
[----:B----4-:R-:W-:-:S03]  /*2970*/  IMAD.WIDE R66, R2, 0x2, R84 ;  /* 0x0000000202427825 */ /* 0x010fc600078e0254 */
[----:B------:R4:W3:Y:S01]  /*2980*/  @!P6 LDG.E.U16 R40, desc[UR16][R70.64] ;  /* 0x000000104628e981 */ /* 0x0008e2000c1e1500 */
[----:B0-----:R-:W-:-:S03]  /*2990*/  IMAD.WIDE R60, R2, 0x2, R82 ;  /* 0x00000002023c7825 */ /* 0x001fc600078e0252 */
[----:B------:R0:W3:Y:S01]  /*29a0*/  @!P6 LDG.E.U16 R39, desc[UR16][R66.64] ;  /* 0x000000104227e981 */ /* 0x0000e2000c1e1500 */
[----:B------:R-:W-:-:S03]  /*29b0*/  VIADD R2, R57, 0xffffffe6 ;  /* 0xffffffe639027836 */ /* 0x000fc60000000000 */
[----:B------:R0:W3:Y:S02]  /*29c0*/  @!P6 LDG.E.U16 R38, desc[UR16][R60.64] ;  /* 0x000000103c26e981 */ /* 0x0000e4000c1e1500 */
[----:B------:R-:W-:Y:S02]  /*29d0*/  ISETP.GE.U32.AND P6, PT, R2, 0x7fffffa7, PT ;  /* 0x7fffffa70200780c */ /* 0x000fe40003fc6070 */
[----:B------:R2:W-:Y:S01]  /*29e0*/  STL.64 [R1+0x310], R74 ;  /* 0x0003104a01007387 */ /* 0x0005e20000100a00 */
[----:B------:R-:W-:-:S03]  /*29f0*/  IMAD R2, R90, 0x28, RZ ;  /* 0x000000285a027824 */ /* 0x000fc600078e02ff */
[----:B------:R4:W-:Y:S04]  /*2a00*/  STL.64 [R1+0x308], R70 ;  /* 0x0003084601007387 */ /* 0x0009e80000100a00 */
[----:B------:R0:W-:Y:S04]  /*2a10*/  STL.64 [R1+0x300], R66 ;  /* 0x0003004201007387 */ /* 0x0001e80000100a00 */
[----:B------:R1:W-:Y:S01]  /*2a20*/  STL.64 [R1+0x2f8], R60 ;  /* 0x0002f83c01007387 */ /* 0x0003e20000100a00 */
[----:B--2---:R-:W-:-:S04]  /*2a30*/  IMAD.WIDE R74, R2, 0x2, R86 ;  /* 0x00000002024a7825 */ /* 0x004fc800078e0256 */
[C---:B----4-:R-:W-:Y:S01]  /*2a40*/  IMAD.WIDE R70, R2.reuse, 0x2, R88 ;  /* 0x0000000202467825 */ /* 0x050fe200078e0258 */
[----:B------:R-:W2:Y:S03]  /*2a50*/  @!P5 LDG.E.U16 R37, desc[UR16][R74.64] ;  /* 0x000000104a25d981 */ /* 0x000ea6000c1e1500 */
[C---:B0-----:R-:W-:Y:S01]  /*2a60*/  IMAD.WIDE R66, R2.reuse, 0x2, R84 ;  /* 0x0000000202427825 */ /* 0x041fe200078e0254 */
[----:B------:R0:W4:Y:S03]  /*2a70*/  @!P5 LDG.E.U16 R36, desc[UR16][R70.64] ;  /* 0x000000104624d981 */ /* 0x000126000c1e1500 */
[----:B-1----:R-:W-:Y:S01]  /*2a80*/  IMAD.WIDE R60, R2, 0x2, R82 ;  /* 0x00000002023c7825 */ /* 0x002fe200078e0252 */
[----:B------:R1:W2:Y:S03]  /*2a90*/  @!P5 LDG.E.U16 R35, desc[UR16][R66.64] ;  /* 0x000000104223d981 */ /* 0x0002a6000c1e1500 */
[----:B------:R-:W-:Y:S01]  /*2aa0*/  VIADD R2, R57, 0xffffffde ;  /* 0xffffffde39027836 */ /* 0x000fe20000000000 */
[----:B------:R0:W2:Y:S04]  /*2ab0*/  @!P5 LDG.E.U16 R34, desc[UR16][R60.64] ;  /* 0x000000103c22d981 */ /* 0x0000a8000c1e1500 */
[----:B------:R-:W-:Y:S01]  /*2ac0*/  ISETP.GE.U32.AND P5, PT, R2, 0x7fffff9f, PT ;  /* 0x7fffff9f0200780c */ /* 0x000fe20003fa6070 */
[----:B------:R-:W-:Y:S01]  /*2ad0*/  IMAD R2, R90, 0x30, RZ ;  /* 0x000000305a027824 */ /* 0x000fe200078e02ff */
[----:B------:R-:W-:Y:S04]  /*2ae0*/  STL [R1+0x8], R69 ;  /* 0x0000084501007387 */ /* 0x000fe80000100800 */
[----:B------:R-:W-:Y:S04]  /*2af0*/  STL.64 [R1+0x230], R74 ;  /* 0x0002304a01007387 */ /* 0x000fe80000100a00 */
[----:B------:R0:W-:Y:S02]  /*2b00*/  STL.64 [R1+0x228], R70 ;  /* 0x0002284601007387 */ /* 0x0001e40000100a00 */
[----:B0-----:R-:W-:-:S05]  /*2b10*/  IMAD.WIDE R70, R2, 0x2, R88 ;  /* 0x0000000202467825 */ /* 0x001fca00078e0258 */
[----:B------:R-:W2:Y:S01]  /*2b20*/  @!P0 LDG.E.U16 R68, desc[UR16][R70.64] ;  /* 0x0000001046448981 */ /* 0x000ea2000c1e1500 */
[----:B------:R-:W-:-:S03]  /*2b30*/  IMAD.WIDE R74, R2, 0x2, R86 ;  /* 0x00000002024a7825 */ /* 0x000fc600078e0256 */
[----:B------:R1:W-:Y:S04]  /*2b40*/  STL.64 [R1+0x220], R66 ;  /* 0x0002204201007387 */ /* 0x0003e80000100a00 */
[----:B------:R0:W-:Y:S04]  /*2b50*/  STL.64 [R1+0x218], R60 ;  /* 0x0002183c01007387 */ /* 0x0001e80000100a00 */
[----:B------:R0:W-:Y:S04]  /*2b60*/  STL.64 [R1+0x150], R74 ;  /* 0x0001504a01007387 */ /* 0x0001e80000100a00 */
[----:B------:R0:W3:Y:S01]  /*2b70*/  @!P0 LDG.E.U16 R33, desc[UR16][R74.64] ;  /* 0x000000104a218981 */ /* 0x0000e2000c1e1500 */
[----:B-1----:R-:W-:-:S04]  /*2b80*/  IMAD.WIDE R66, R2, 0x2, R84 ;  /* 0x0000000202427825 */ /* 0x002fc800078e0254 */
[----:B0-----:R-:W-:-:S04]  /*2b90*/  IMAD.WIDE R60, R2, 0x2, R82 ;  /* 0x00000002023c7825 */ /* 0x001fc800078e0252 */
[----:B------:R-:W-:Y:S01]  /*2ba0*/  IMAD R74, R90, 0x38, RZ ;  /* 0x000000385a4a7824 */ /* 0x000fe200078e02ff */
[----:B------:R-:W-:Y:S03]  /*2bb0*/  STL.64 [R1+0x148], R70 ;  /* 0x0001484601007387 */ /* 0x000fe60000100a00 */
[----:B------:R-:W-:Y:S01]  /*2bc0*/  IMAD.WIDE R80, R74, 0x2, R86 ;  /* 0x000000024a507825 */ /* 0x000fe200078e0256 */
[----:B------:R-:W-:Y:S01]  /*2bd0*/  STL.64 [R1+0x140], R66 ;  /* 0x0001404201007387 */ /* 0x000fe20000100a00 */
[----:B------:R-:W-:-:S03]  /*2be0*/  PRMT R31, RZ, 0x7610, R31 ;  /* 0x00007610ff1f7816 */ /* 0x000fc6000000001f */
[----:B------:R0:W-:Y:S01]  /*2bf0*/  STL.64 [R1+0x138], R60 ;  /* 0x0001383c01007387 */ /* 0x0001e20000100a00 */
[----:B------:R-:W-:-:S03]  /*2c00*/  IMAD.WIDE R78, R74, 0x2, R88 ;  /* 0x000000024a4e7825 */ /* 0x000fc600078e0258 */
[----:B------:R-:W-:Y:S01]  /*2c10*/  STL [R1+0xf00], R80 ;  /* 0x000f005001007387 */ /* 0x000fe20000100800 */
[----:B------:R-:W-:-:S03]  /*2c20*/  VIADD R2, R57, 0xffffffd6 ;  /* 0xffffffd639027836 */ /* 0x000fc60000000000 */
[----:B------:R-:W-:Y:S04]  /*2c30*/  STL [R1+0xf8c], R80 ;  /* 0x000f8c5001007387 */ /* 0x000fe80000100800 */
[----:B------:R-:W-:Y:S04]  /*2c40*/  STL [R1+0xefc], R81 ;  /* 0x000efc5101007387 */ /* 0x000fe80000100800 */
[----:B------:R-:W-:Y:S01]  /*2c50*/  STL [R1+0xf80], R81 ;  /* 0x000f805101007387 */ /* 0x000fe20000100800 */
[----:B------:R-:W-:-:S03]  /*2c60*/  PRMT R29, RZ, 0x7610, R29 ;  /* 0x00007610ff1d7816 */ /* 0x000fc6000000001d */
[----:B------:R-:W-:Y:S01]  /*2c70*/  STL [R1+0x10e8], R81 ;  /* 0x0010e85101007387 */ /* 0x000fe20000100800 */
[----:B------:R-:W-:Y:S01]  /*2c80*/  PRMT R4, RZ, 0x7610, R4 ;  /* 0x00007610ff047816 */ /* 0x000fe20000000004 */
[C---:B------:R-:W-:Y:S02]  /*2c90*/  IMAD.WIDE R76, R74.reuse, 0x2, R84 ;  /* 0x000000024a4c7825 */ /* 0x040fe400078e0254 */
[----:B------:R-:W-:Y:S01]  /*2ca0*/  STL [R1+0x11e4], R81 ;  /* 0x0011e45101007387 */ /* 0x000fe20000100800 */
[----:B------:R-:W-:Y:S01]  /*2cb0*/  PRMT R30, RZ, 0x7610, R30 ;  /* 0x00007610ff1e7816 */ /* 0x000fe2000000001e */
[----:B------:R-:W-:Y:S01]  /*2cc0*/  IMAD.WIDE R74, R74, 0x2, R82 ;  /* 0x000000024a4a7825 */ /* 0x000fe200078e0252 */
[----:B------:R-:W-:Y:S01]  /*2cd0*/  PRMT R28, RZ, 0x7610, R28 ;  /* 0x00007610ff1c7816 */ /* 0x000fe2000000001c */
[----:B------:R-:W-:Y:S04]  /*2ce0*/  STL [R1+0xf08], R78 ;  /* 0x000f084e01007387 */ /* 0x000fe80000100800 */
[----:B------:R-:W3:Y:S04]  /*2cf0*/  @!P0 LDG.E.U16 R31, desc[UR16][R66.64] ;  /* 0x00000010421f8981 */ /* 0x000ee8000c1e1500 */
[----:B------:R0:W3:Y:S01]  /*2d00*/  @!P0 LDG.E.U16 R44, desc[UR16][R60.64] ;  /* 0x000000103c2c8981 */ /* 0x0000e2000c1e1500 */
[----:B------:R-:W-:Y:S01]  /*2d10*/  ISETP.GE.U32.AND P0, PT, R2, 0x7fffff97, PT ;  /* 0x7fffff970200780c */ /* 0x000fe20003f06070 */
[----:B------:R-:W-:-:S02]  /*2d20*/  VIADD R2, R57, 0xffffffce ;  /* 0xffffffce39027836 */ /* 0x000fc40000000000 */
[----:B------:R-:W-:Y:S04]  /*2d30*/  STL [R1+0xfa4], R78 ;  /* 0x000fa44e01007387 */ /* 0x000fe80000100800 */
[----:B------:R-:W-:Y:S04]  /*2d40*/  STL [R1+0x10ec], R78 ;  /* 0x0010ec4e01007387 */ /* 0x000fe80000100800 */
[----:B------:R-:W-:Y:S04]  /*2d50*/  STL [R1+0xf04], R79 ;  /* 0x000f044f01007387 */ /* 0x000fe80000100800 */
[----:B------:R-:W-:Y:S04]  /*2d60*/  STL [R1+0xf98], R79 ;  /* 0x000f984f01007387 */ /* 0x000fe80000100800 */
[----:B------:R-:W-:Y:S04]  /*2d70*/  STL [R1+0x10f0], R79 ;  /* 0x0010f04f01007387 */ /* 0x000fe80000100800 */
[----:B------:R-:W-:Y:S04]  /*2d80*/  STL [R1+0xf10], R76 ;  /* 0x000f104c01007387 */ /* 0x000fe80000100800 */
[----:B------:R-:W3:Y:S04]  /*2d90*/  @!P4 LDG.E.U16 R29, desc[UR16][R80.64] ;  /* 0x00000010501dc981 */ /* 0x000ee8000c1e1500 */
[----:B------:R-:W3:Y:S04]  /*2da0*/  @!P4 LDG.E.U16 R4, desc[UR16][R78.64] ;  /* 0x000000104e04c981 */ /* 0x000ee8000c1e1500 */
[----:B------:R-:W3:Y:S04]  /*2db0*/  @!P4 LDG.E.U16 R30, desc[UR16][R76.64] ;  /* 0x000000104c1ec981 */ /* 0x000ee8000c1e1500 */
[----:B------:R-:W-:Y:S04]  /*2dc0*/  STL [R1+0xfb8], R76 ;  /* 0x000fb84c01007387 */ /* 0x000fe80000100800 */
[----:B------:R-:W3:Y:S01]  /*2dd0*/  @!P4 LDG.E.U16 R28, desc[UR16][R74.64] ;  /* 0x000000104a1cc981 */ /* 0x000ee2000c1e1500 */
[----:B------:R-:W-:Y:S01]  /*2de0*/  ISETP.GE.U32.AND P4, PT, R2, 0x7fffff8f, PT ;  /* 0x7fffff8f0200780c */ /* 0x000fe20003f86070 */
[----:B------:R-:W-:Y:S01]  /*2df0*/  IMAD R2, R90, 0x9, RZ ;  /* 0x000000095a027824 */ /* 0x000fe200078e02ff */
[----:B------:R-:W-:-:S02]  /*2e00*/  PRMT R72, RZ, 0x7610, R72 ;  /* 0x00007610ff487816 */ /* 0x000fc40000000048 */
[----:B------:R-:W-:Y:S01]  /*2e10*/  PRMT R73, RZ, 0x7610, R73 ;  /* 0x00007610ff497816 */ /* 0x000fe20000000049 */
[C---:B0-----:R-:W-:Y:S01]  /*2e20*/  IMAD.WIDE R60, R2.reuse, 0x2, R86 ;  /* 0x00000002023c7825 */ /* 0x041fe200078e0256 */
[----:B------:R-:W-:Y:S02]  /*2e30*/  PRMT R64, RZ, 0x7610, R64 ;  /* 0x00007610ff407816 */ /* 0x000fe40000000040 */
[----:B------:R-:W-:Y:S01]  /*2e40*/  PRMT R65, RZ, 0x7610, R65 ;  /* 0x00007610ff417816 */ /* 0x000fe20000000041 */
[C---:B------:R-:W-:Y:S01]  /*2e50*/  IMAD.WIDE R66, R2.reuse, 0x2, R82 ;  /* 0x0000000202427825 */ /* 0x040fe200078e0252 */
[----:B------:R-:W3:Y:S03]  /*2e60*/  @!P3 LDG.E.U16 R73, desc[UR16][R60.64] ;  /* 0x000000103c49b981 */ /* 0x000ee6000c1e1500 */
[C---:B------:R-:W-:Y:S01]  /*2e70*/  IMAD.WIDE R70, R2.reuse, 0x2, R84 ;  /* 0x0000000202467825 */ /* 0x040fe200078e0254 */
[----:B------:R-:W3:Y:S04]  /*2e80*/  @!P3 LDG.E.U16 R64, desc[UR16][R66.64] ;  /* 0x000000104240b981 */ /* 0x000ee8000c1e1500 */
[----:B------:R0:W3:Y:S04]  /*2e90*/  @!P3 LDG.E.U16 R65, desc[UR16][R70.64] ;  /* 0x000000104641b981 */ /* 0x0000e8000c1e1500 */
[----:B--2---:R1:W-:Y:S04]  /*2ea0*/  STL [R1+0x184], R68 ;  /* 0x0001844401007387 */ /* 0x0043e80000100800 */
[----:B------:R-:W-:Y:S04]  /*2eb0*/  STL [R1+0x10f4], R76 ;  /* 0x0010f44c01007387 */ /* 0x000fe80000100800 */
[----:B------:R-:W-:Y:S01]  /*2ec0*/  STL [R1+0xf0c], R77 ;  /* 0x000f0c4d01007387 */ /* 0x000fe20000100800 */
[----:B-1----:R-:W-:-:S03]  /*2ed0*/  IMAD.WIDE R68, R2, 0x2, R88 ;  /* 0x0000000202447825 */ /* 0x002fc600078e0258 */
        /* <DEDUP_REMOVED lines=8> */
[----:B------:R-:W2:Y:S04]  /*2f60*/  @!P3 LDG.E.U16 R72, desc[UR16][R68.64] ;  /* 0x000000104448b981 */ /* 0x000ea8000c1e1500 */
[----:B------:R1:W-:Y:S04]  /*2f70*/  STL.64 [R1+0x5a0], R60 ;  /* 0x0005a03c01007387 */ /* 0x0003e80000100a00 */
[----:B------:R0:W-:Y:S04]  /*2f80*/  STL.64 [R1+0x598], R68 ;  /* 0x0005984401007387 */ /* 0x0001e80000100a00 */
[----:B-1----:R-:W4:Y:S04]  /*2f90*/  LDL.LU.64 R60, [R1+0x1320] ;  /* 0x00132000013c7983 */ /* 0x002f280000300a00 */
[----:B------:R1:W-:Y:S04]  /*2fa0*/  STL.64 [R1+0x590], R70 ;  /* 0x0005904601007387 */ /* 0x0003e80000100a00 */
[----:B0-----:R-:W4:Y:S01]  /*2fb0*/  LDL.LU.64 R68, [R1+0x1318] ;  /* 0x0013180001447983 */ /* 0x001f220000300a00 */
[----:B------:R-:W-:-:S03]  /*2fc0*/  VIADD R2, R57, 0xffffffc6 ;  /* 0xffffffc639027836 */ /* 0x000fc60000000000 */
[----:B------:R0:W-:Y:S02]  /*2fd0*/  STL.64 [R1+0x588], R66 ;  /* 0x0005884201007387 */ /* 0x0001e40000100a00 */
[----:B------:R-:W-:Y:S01]  /*2fe0*/  ISETP.GE.U32.AND P3, PT, R2, 0x7fffff87, PT ;  /* 0x7fffff870200780c */ /* 0x000fe20003f66070 */
[----:B------:R-:W-:-:S04]  /*2ff0*/  IMAD R2, R90, 0x11, RZ ;  /* 0x000000115a027824 */ /* 0x000fc800078e02ff */
[----:B-1----:R-:W-:-:S04]  /*3000*/  IMAD.WIDE R70, R2, 0x2, R88 ;  /* 0x0000000202467825 */ /* 0x002fc800078e0258 */
[----:B0-----:R-:W-:Y:S01]  /*3010*/  IMAD.WIDE R66, R2, 0x2, R84 ;  /* 0x0000000202427825 */ /* 0x001fe200078e0254 */
[----:B--2---:R-:W-:Y:S04]  /*3020*/  STL [R1+0x164], R72 ;  /* 0x0001644801007387 */ /* 0x004fe80000100800 */
[----:B---3--:R0:W-:Y:S04]  /*3030*/  STL [R1+0x168], R73 ;  /* 0x0001684901007387 */ /* 0x0081e80000100800 */
[----:B------:R-:W-:Y:S04]  /*3040*/  STL [R1+0x15c], R64 ;  /* 0x00015c4001007387 */ /* 0x000fe80000100800 */
[----:B------:R1:W-:Y:S01]  /*3050*/  STL [R1+0x160], R65 ;  /* 0x0001604101007387 */ /* 0x0003e20000100800 */
[----:B----4-:R-:W-:-:S02]  /*3060*/  PRMT R60, RZ, 0x7610, R60 ;  /* 0x00007610ff3c7816 */ /* 0x010fc4000000003c */
[----:B------:R-:W-:Y:S01]  /*3070*/  PRMT R61, RZ, 0x7610, R61 ;  /* 0x00007610ff3d7816 */ /* 0x000fe2000000003d */
[----:B0-----:R-:W-:-:S04]  /*3080*/  IMAD.WIDE R72, R2, 0x2, R86 ;  /* 0x0000000202487825 */ /* 0x001fc800078e0256 */
[----:B-1----:R-:W-:Y:S01]  /*3090*/  IMAD.WIDE R64, R2, 0x2, R82 ;  /* 0x0000000202407825 */ /* 0x002fe200078e0252 */
[----:B------:R-:W-:Y:S01]  /*30a0*/  PRMT R68, RZ, 0x7610, R68 ;  /* 0x00007610ff447816 */ /* 0x000fe20000000044 */
[----:B------:R0:W2:Y:S01]  /*30b0*/  @!P2 LDG.E.U16 R61, desc[UR16][R66.64] ;  /* 0x00000010423da981 */ /* 0x0000a2000c1e1500 */
[----:B------:R-:W-:-:S03]  /*30c0*/  PRMT R69, RZ, 0x7610, R69 ;  /* 0x00007610ff457816 */ /* 0x000fc60000000045 */
[----:B------:R1:W3:Y:S04]  /*30d0*/  @!P2 LDG.E.U16 R60, desc[UR16][R64.64] ;  /* 0x00000010403ca981 */ /* 0x0002e8000c1e1500 */
[----:B------:R4:W-:Y:S04]  /*30e0*/  STL.64 [R1+0x4b0], R72 ;  /* 0x0004b04801007387 */ /* 0x0009e80000100a00 */
[----:B------:R-:W2:Y:S04]  /*30f0*/  @!P2 LDG.E.U16 R68, desc[UR16][R70.64] ;  /* 0x000000104644a981 */ /* 0x000ea8000c1e1500 */
[----:B------:R0:W-:Y:S04]  /*3100*/  STL.64 [R1+0x4a8], R70 ;  /* 0x0004a84601007387 */ /* 0x0001e80000100a00 */
[----:B------:R-:W2:Y:S04]  /*3110*/  @!P2 LDG.E.U16 R69, desc[UR16][R72.64] ;  /* 0x000000104845a981 */ /* 0x000ea8000c1e1500 */
[----:B----4-:R-:W4:Y:S01]  /*3120*/  LDL.LU.64 R72, [R1+0x1310] ;  /* 0x0013100001487983 */ /* 0x010f220000300a00 */
[----:B------:R-:W-:-:S03]  /*3130*/  VIADD R2, R57, 0xfffffffe ;  /* 0xfffffffe39027836 */ /* 0x000fc60000000000 */
[----:B------:R1:W-:Y:S02]  /*3140*/  STL.64 [R1+0x4a0], R66 ;  /* 0x0004a04201007387 */ /* 0x0003e40000100a00 */
[----:B------:R-:W-:Y:S01]  /*3150*/  ISETP.GE.U32.AND P2, PT, R2, 0x7fffffbf, PT ;  /* 0x7fffffbf0200780c */ /* 0x000fe20003f46070 */
[----:B------:R-:W-:Y:S01]  /*3160*/  IMAD R2, R90, 0x19, RZ ;  /* 0x000000195a027824 */ /* 0x000fe200078e02ff */
[----:B0-----:R-:W4:Y:S01]  /*3170*/  LDL.LU.64 R70, [R1+0x1308] ;  /* 0x0013080001467983 */ /* 0x001f220000300a00 */
[----:B------:R-:W-:-:S03]  /*3180*/  PRMT R58, RZ, 0x7610, R58 ;  /* 0x00007610ff3a7816 */ /* 0x000fc6000000003a */
[----:B------:R0:W-:Y:S01]  /*3190*/  STL.64 [R1+0x498], R64 ;  /* 0x0004984001007387 */ /* 0x0001e20000100a00 */
[----:B------:R-:W-:Y:S01]  /*31a0*/  PRMT R59, RZ, 0x7610, R59 ;  /* 0x00007610ff3b7816 */ /* 0x000fe2000000003b */
[----:B-1----:R-:W-:-:S04]  /*31b0*/  IMAD.WIDE R66, R2, 0x2, R88 ;  /* 0x0000000202427825 */ /* 0x002fc800078e0258 */
[----:B0-----:R-:W-:-:S05]  /*31c0*/  IMAD.WIDE R64, R2, 0x2, R82 ;  /* 0x0000000202407825 */ /* 0x001fca00078e0252 */
[----:B------:R-:W4:Y:S04]  /*31d0*/  @!P6 LDG.E.U16 R58, desc[UR16][R64.64] ;  /* 0x00000010403ae981 */ /* 0x000f28000c1e1500 */
[----:B---3--:R-:W-:Y:S04]  /*31e0*/  STL [R1+0xcc], R60 ;  /* 0x0000cc3c01007387 */ /* 0x008fe80000100800 */
[----:B--2---:R0:W-:Y:S04]  /*31f0*/  STL [R1+0xd0], R61 ;  /* 0x0000d03d01007387 */ /* 0x0041e80000100800 */
[----:B------:R-:W-:Y:S04]  /*3200*/  STL [R1+0xd4], R68 ;  /* 0x0000d44401007387 */ /* 0x000fe80000100800 */
[----:B------:R1:W-:Y:S01]  /*3210*/  STL [R1+0x158], R69 ;  /* 0x0001584501007387 */ /* 0x0003e20000100800 */
[----:B0-----:R-:W-:Y:S01]  /*3220*/  IMAD.WIDE R60, R2, 0x2, R86 ;  /* 0x00000002023c7825 */ /* 0x001fe200078e0256 */
[----:B----4-:R-:W-:-:S03]  /*3230*/  PRMT R72, RZ, 0x7610, R72 ;  /* 0x00007610ff487816 */ /* 0x010fc60000000048 */
[----:B-1----:R-:W-:Y:S01]  /*3240*/  IMAD.WIDE R68, R2, 0x2, R84 ;  /* 0x0000000202447825 */ /* 0x002fe200078e0254 */
[----:B------:R-:W-:-:S04]  /*3250*/  PRMT R73, RZ, 0x7610, R73 ;  /* 0x00007610ff497816 */ /* 0x000fc80000000049 */
[----:B------:R-:W2:Y:S04]  /*3260*/  @!P6 LDG.E.U16 R59, desc[UR16][R68.64] ;  /* 0x00000010443be981 */ /* 0x000ea8000c1e1500 */
[----:B------:R-:W3:Y:S04]  /*3270*/  @!P6 LDG.E.U16 R72, desc[UR16][R66.64] ;  /* 0x000000104248e981 */ /* 0x000ee8000c1e1500 */
[----:B------:R-:W4:Y:S04]  /*3280*/  @!P6 LDG.E.U16 R73, desc[UR16][R60.64] ;  /* 0x000000103c49e981 */ /* 0x000f28000c1e1500 */
[----:B------:R0:W-:Y:S04]  /*3290*/  STL.64 [R1+0x3d0], R60 ;  /* 0x0003d03c01007387 */ /* 0x0001e80000100a00 */
[----:B------:R1:W-:Y:S04]  /*32a0*/  STL.64 [R1+0x3c8], R66 ;  /* 0x0003c84201007387 */ /* 0x0003e80000100a00 */
[----:B0-----:R-:W4:Y:S01]  /*32b0*/  LDL.LU.64 R60, [R1+0x1300] ;  /* 0x00130000013c7983 */ /* 0x001f220000300a00 */
[----:B------:R-:W-:-:S03]  /*32c0*/  VIADD R2, R57, 0xfffffffd ;  /* 0xfffffffd39027836 */ /* 0x000fc60000000000 */
[----:B------:R-:W-:Y:S02]  /*32d0*/  STL.64 [R1+0x3c0], R68 ;  /* 0x0003c04401007387 */ /* 0x000fe40000100a00 */
[----:B------:R-:W-:Y:S02]  /*32e0*/  ISETP.GE.U32.AND P6, PT, R2, 0x7fffffbe, PT ;  /* 0x7fffffbe0200780c */ /* 0x000fe40003fc6070 */
[----:B-1----:R-:W4:Y:S01]  /*32f0*/  LDL.LU.64 R66, [R1+0x12f8] ;  /* 0x0012f80001427983 */ /* 0x002f220000300a00 */
[----:B------:R-:W-:-:S03]  /*3300*/  IMAD R2, R90, 0x21, RZ ;  /* 0x000000215a027824 */ /* 0x000fc600078e02ff */
[----:B------:R-:W-:Y:S01]  /*3310*/  STL.64 [R1+0x3b8], R64 ;  /* 0x0003b84001007387 */ /* 0x000fe20000100a00 */
[----:B------:R-:W-:-:S03]  /*3320*/  PRMT R70, RZ, 0x7610, R70 ;  /* 0x00007610ff467816 */ /* 0x000fc60000000046 */
[----:B------:R-:W-:Y:S01]  /*3330*/  STL [R1+0xbc], R58 ;  /* 0x0000bc3a01007387 */ /* 0x000fe20000100800 */
[----:B------:R-:W-:-:S03]  /*3340*/  PRMT R71, RZ, 0x7610, R71 ;  /* 0x00007610ff477816 */ /* 0x000fc60000000047 */
[----:B--2---:R0:W-:Y:S04]  /*3350*/  STL [R1+0xc0], R59 ;  /* 0x0000c03b01007387 */ /* 0x0041e80000100800 */
[----:B---3--:R-:W-:Y:S04]  /*3360*/  STL [R1+0xc4], R72 ;  /* 0x0000c44801007387 */ /* 0x008fe80000100800 */
[----:B----4-:R1:W-:Y:S01]  /*3370*/  STL [R1+0xc8], R73 ;  /* 0x0000c84901007387 */ /* 0x0103e20000100800 */
[----:B0-----:R-:W-:-:S05]  /*3380*/  IMAD.WIDE R58, R2, 0x2, R86 ;  /* 0x00000002023a7825 */ /* 0x001fca00078e0256 */
[----:B------:R-:W2:Y:S01]  /*3390*/  @!P5 LDG.E.U16 R71, desc[UR16][R58.64] ;  /* 0x000000103a47d981 */ /* 0x000ea2000c1e1500 */
[----:B-1----:R-:W-:-:S05]  /*33a0*/  IMAD.WIDE R72, R2, 0x2, R88 ;  /* 0x0000000202487825 */ /* 0x002fca00078e0258 */
[----:B------:R-:W3:Y:S01]  /*33b0*/  @!P5 LDG.E.U16 R70, desc[UR16][R72.64] ;  /* 0x000000104846d981 */ /* 0x000ee2000c1e1500 */
[----:B------:R-:W-:Y:S01]  /*33c0*/  PRMT R60, RZ, 0x7610, R60 ;  /* 0x00007610ff3c7816 */ /* 0x000fe2000000003c */
[----:B------:R-:W-:Y:S01]  /*33d0*/  IMAD.WIDE R64, R2, 0x2, R82 ;  /* 0x0000000202407825 */ /* 0x000fe200078e0252 */
[----:B------:R-:W-:-:S03]  /*33e0*/  PRMT R61, RZ, 0x7610, R61 ;  /* 0x00007610ff3d7816 */ /* 0x000fc6000000003d */
[----:B------:R-:W-:Y:S01]  /*33f0*/  IMAD.WIDE R68, R2, 0x2, R84 ;  /* 0x0000000202447825 */ /* 0x000fe200078e0254 */
[----:B------:R-:W4:Y:S04]  /*3400*/  @!P5 LDG.E.U16 R60, desc[UR16][R64.64] ;  /* 0x00000010403cd981 */ /* 0x000f28000c1e1500 */
[----:B------:R0:W4:Y:S01]  /*3410*/  @!P5 LDG.E.U16 R61, desc[UR16][R68.64] ;  /* 0x00000010443dd981 */ /* 0x000122000c1e1500 */
[----:B------:R-:W-:-:S03]  /*3420*/  VIADD R2, R57, 0xfffffff5 ;  /* 0xfffffff539027836 */ /* 0x000fc60000000000 */
[----:B------:R1:W-:Y:S02]  /*3430*/  STL.64 [R1+0x2f0], R58 ;  /* 0x0002f03a01007387 */ /* 0x0003e40000100a00 */
[----:B------:R-:W-:Y:S01]  /*3440*/  ISETP.GE.U32.AND P5, PT, R2, 0x7fffffb6, PT ;  /* 0x7fffffb60200780c */ /* 0x000fe20003fa6070 */
[----:B------:R-:W-:Y:S01]  /*3450*/  IMAD R2, R90, 0x29, RZ ;  /* 0x000000295a027824 */ /* 0x000fe200078e02ff */
[----:B------:R-:W-:Y:S01]  /*3460*/  STL.64 [R1+0x2e8], R72 ;  /* 0x0002e84801007387 */ /* 0x000fe20000100a00 */
[----:B------:R-:W-:Y:S02]  /*3470*/  PRMT R66, RZ, 0x7610, R66 ;  /* 0x00007610ff427816 */ /* 0x000fe40000000042 */
[----:B------:R-:W-:Y:S01]  /*3480*/  PRMT R67, RZ, 0x7610, R67 ;  /* 0x00007610ff437816 */ /* 0x000fe20000000043 */
[----:B-1----:R-:W4:Y:S04]  /*3490*/  LDL.LU.64 R58, [R1+0x12f0] ;  /* 0x0012f000013a7983 */ /* 0x002f280000300a00 */
[----:B------:R0:W-:Y:S04]  /*34a0*/  STL.64 [R1+0x2e0], R68 ;  /* 0x0002e04401007387 */ /* 0x0001e80000100a00 */
[----:B------:R-:W-:Y:S01]  /*34b0*/  STL.64 [R1+0x2d8], R64 ;  /* 0x0002d84001007387 */ /* 0x000fe20000100a00 */
[----:B0-----:R-:W-:-:S05]  /*34c0*/  IMAD.WIDE R68, R2, 0x2, R88 ;  /* 0x0000000202447825 */ /* 0x001fca00078e0258 */
[----:B------:R-:W4:Y:S04]  /*34d0*/  @!P0 LDG.E.U16 R66, desc[UR16][R68.64] ;  /* 0x0000001044428981 */ /* 0x000f28000c1e1500 */
[----:B---3--:R-:W-:Y:S04]  /*34e0*/  STL [R1+0xa4], R70 ;  /* 0x0000a44601007387 */ /* 0x008fe80000100800 */
[----:B--2---:R0:W-:Y:S02]  /*34f0*/  STL [R1+0xa8], R71 ;  /* 0x0000a84701007387 */ /* 0x0041e40000100800 */
[----:B0-----:R-:W-:-:S05]  /*3500*/  IMAD.WIDE R70, R2, 0x2, R86 ;  /* 0x0000000202467825 */ /* 0x001fca00078e0256 */
[----:B------:R-:W2:Y:S01]  /*3510*/  @!P0 LDG.E.U16 R67, desc[UR16][R70.64] ;  /* 0x0000001046438981 */ /* 0x000ea2000c1e1500 */
[----:B------:R-:W-:-:S03]  /*3520*/  PRMT R50, RZ, 0x7610, R50 ;  /* 0x00007610ff327816 */ /* 0x000fc60000000032 */
[----:B----4-:R-:W-:Y:S01]  /*3530*/  STL [R1+0x9c], R60 ;  /* 0x00009c3c01007387 */ /* 0x010fe20000100800 */
[----:B------:R-:W-:Y:S01]  /*3540*/  PRMT R51, RZ, 0x7610, R51 ;  /* 0x00007610ff337816 */ /* 0x000fe20000000033 */
[C---:B------:R-:W-:Y:S02]  /*3550*/  IMAD.WIDE R64, R2.reuse, 0x2, R84 ;  /* 0x0000000202407825 */ /* 0x040fe400078e0254 */
[----:B------:R0:W-:Y:S04]  /*3560*/  STL [R1+0xa0], R61 ;  /* 0x0000a03d01007387 */ /* 0x0001e80000100800 */
[----:B------:R1:W3:Y:S01]  /*3570*/  @!P0 LDG.E.U16 R51, desc[UR16][R64.64] ;  /* 0x0000001040338981 */ /* 0x0002e2000c1e1500 */
[----:B0-----:R-:W-:-:S05]  /*3580*/  IMAD.WIDE R60, R2, 0x2, R82 ;  /* 0x00000002023c7825 */ /* 0x001fca00078e0252 */
[----:B------:R0:W4:Y:S01]  /*3590*/  @!P0 LDG.E.U16 R50, desc[UR16][R60.64] ;  /* 0x000000103c328981 */ /* 0x000122000c1e1500 */
[----:B------:R-:W-:-:S03]  /*35a0*/  VIADD R2, R57, 0xffffffed ;  /* 0xffffffed39027836 */ /* 0x000fc60000000000 */
[----:B------:R-:W-:Y:S02]  /*35b0*/  STL.64 [R1+0x210], R70 ;  /* 0x0002104601007387 */ /* 0x000fe40000100a00 */
[----:B------:R-:W-:Y:S01]  /*35c0*/  ISETP.GE.U32.AND P0, PT, R2, 0x7fffffae, PT ;  /* 0x7fffffae0200780c */ /* 0x000fe20003f06070 */
[----:B------:R-:W-:Y:S01]  /*35d0*/  IMAD R2, R90, 0x31, RZ ;  /* 0x000000315a027824 */ /* 0x000fe200078e02ff */
[----:B------:R-:W-:Y:S01]  /*35e0*/  STL.64 [R1+0x208], R68 ;  /* 0x0002084401007387 */ /* 0x000fe20000100a00 */
[----:B------:R-:W-:-:S03]  /*35f0*/  PRMT R63, RZ, 0x7610, R63 ;  /* 0x00007610ff3f7816 */ /* 0x000fc6000000003f */
[----:B------:R1:W-:Y:S04]  /*3600*/  STL.64 [R1+0x200], R64 ;  /* 0x0002004001007387 */ /* 0x0003e80000100a00 */
[----:B------:R0:W-:Y:S04]  /*3610*/  STL.64 [R1+0x1f8], R60 ;  /* 0x0001f83c01007387 */ /* 0x0001e80000100a00 */
[----:B------:R-:W-:Y:S01]  /*3620*/  STL [R1+0x94], R66 ;  /* 0x0000944201007387 */ /* 0x000fe20000100800 */
[----:B------:R-:W-:Y:S01]  /*3630*/  PRMT R62, RZ, 0x7610, R62 ;  /* 0x00007610ff3e7816 */ /* 0x000fe2000000003e */
[----:B-1----:R-:W-:Y:S01]  /*3640*/  IMAD.WIDE R64, R2, 0x2, R88 ;  /* 0x0000000202407825 */ /* 0x002fe200078e0258 */
[----:B------:R-:W-:-:S03]  /*3650*/  PRMT R59, RZ, 0x7610, R59 ;  /* 0x00007610ff3b7816 */ /* 0x000fc6000000003b */
[C---:B0-----:R-:W-:Y:S01]  /*3660*/  IMAD.WIDE R60, R2.reuse, 0x2, R84 ;  /* 0x00000002023c7825 */ /* 0x041fe200078e0254 */
[----:B------:R-:W3:Y:S04]  /*3670*/  @!P4 LDG.E.U16 R62, desc[UR16][R64.64] ;  /* 0x00000010403ec981 */ /* 0x000ee8000c1e1500 */
[----:B------:R-:W3:Y:S04]  /*3680*/  @!P4 LDG.E.U16 R59, desc[UR16][R60.64] ;  /* 0x000000103c3bc981 */ /* 0x000ee8000c1e1500 */
[----:B--2---:R0:W-:Y:S02]  /*3690*/  STL [R1+0x98], R67 ;  /* 0x0000984301007387 */ /* 0x0041e40000100800 */
[----:B0-----:R-:W-:-:S05]  /*36a0*/  IMAD.WIDE R66, R2, 0x2, R86 ;  /* 0x0000000202427825 */ /* 0x001fca00078e0256 */
[----:B------:R0:W2:Y:S04]  /*36b0*/  @!P4 LDG.E.U16 R63, desc[UR16][R66.64] ;  /* 0x00000010423fc981 */ /* 0x0000a8000c1e1500 */
[----:B----4-:R-:W-:Y:S04]  /*36c0*/  STL [R1+0x8c], R50 ;  /* 0x00008c3201007387 */ /* 0x010fe80000100800 */
[----:B---3--:R1:W-:Y:S04]  /*36d0*/  STL [R1+0x90], R51 ;  /* 0x0000903301007387 */ /* 0x0083e80000100800 */
[----:B------:R0:W-:Y:S01]  /*36e0*/  STL.64 [R1+0x130], R66 ;  /* 0x0001304201007387 */ /* 0x0001e20000100a00 */
[----:B-1----:R-:W-:-:S04]  /*36f0*/  IMAD.WIDE R50, R2, 0x2, R82 ;  /* 0x0000000202327825 */ /* 0x002fc800078e0252 */
[----:B0-----:R-:W-:Y:S01]  /*3700*/  IMAD R66, R90, 0x39, RZ ;  /* 0x000000395a427824 */ /* 0x001fe200078e02ff */
[----:B------:R0:W-:Y:S03]  /*3710*/  STL.64 [R1+0x128], R64 ;  /* 0x0001284001007387 */ /* 0x0001e60000100a00 */
[C---:B------:R-:W-:Y:S01]  /*3720*/  IMAD.WIDE R72, R66.reuse, 0x2, R86 ;  /* 0x0000000242487825 */ /* 0x040fe200078e0256 */
[----:B------:R1:W-:Y:S04]  /*3730*/  STL.64 [R1+0x120], R60 ;  /* 0x0001203c01007387 */ /* 0x0003e80000100a00 */
[----:B------:R3:W-:Y:S01]  /*3740*/  STL.64 [R1+0x118], R50 ;  /* 0x0001183201007387 */ /* 0x0007e20000100a00 */
[----:B------:R-:W-:-:S03]  /*3750*/  IMAD.WIDE R70, R66, 0x2, R88 ;  /* 0x0000000242467825 */ /* 0x000fc600078e0258 */
[----:B------:R-:W-:Y:S04]  /*3760*/  STL [R1+0xf20], R72 ;  /* 0x000f204801007387 */ /* 0x000fe80000100800 */
[----:B------:R-:W-:Y:S04]  /*3770*/  STL [R1+0xfe8], R72 ;  /* 0x000fe84801007387 */ /* 0x000fe80000100800 */
[----:B------:R-:W-:Y:S01]  /*3780*/  STL [R1+0x1104], R72 ;  /* 0x0011044801007387 */ /* 0x000fe20000100800 */
[----:B------:R-:W-:-:S03]  /*3790*/  PRMT R81, RZ, 0x7610, R81 ;  /* 0x00007610ff517816 */ /* 0x000fc60000000051 */
[----:B------:R-:W-:Y:S04]  /*37a0*/  STL [R1+0xf1c], R73 ;  /* 0x000f1c4901007387 */ /* 0x000fe80000100800 */
[----:B------:R-:W-:Y:S01]  /*37b0*/  STL [R1+0xfdc], R73 ;  /* 0x000fdc4901007387 */ /* 0x000fe20000100800 */
[----:B------:R-:W-:-:S03]  /*37c0*/  VIADD R2, R57, 0xffffffe5 ;  /* 0xffffffe539027836 */ /* 0x000fc60000000000 */
[----:B------:R-:W-:Y:S01]  /*37d0*/  STL [R1+0x1108], R73 ;  /* 0x0011084901007387 */ /* 0x000fe20000100800 */
[----:B------:R-:W-:-:S03]  /*37e0*/  IMAD.WIDE R68, R66, 0x2, R84 ;  /* 0x0000000242447825 */ /* 0x000fc600078e0254 */
[----:B------:R-:W-:Y:S04]  /*37f0*/  STL [R1+0xf28], R70 ;  /* 0x000f284601007387 */ /* 0x000fe80000100800 */
[----:B------:R-:W-:Y:S04]  /*3800*/  STL [R1+0x1000], R70 ;  /* 0x0010004601007387 */ /* 0x000fe80000100800 */
[----:B------:R-:W-:Y:S01]  /*3810*/  STL [R1+0x110c], R70 ;  /* 0x00110c4601007387 */ /* 0x000fe20000100800 */
[----:B------:R-:W-:-:S03]  /*3820*/  PRMT R91, RZ, 0x7610, R91 ;  /* 0x00007610ff5b7816 */ /* 0x000fc6000000005b */
[----:B------:R-:W-:Y:S01]  /*3830*/  STL [R1+0xf24], R71 ;  /* 0x000f244701007387 */ /* 0x000fe20000100800 */
[----:B------:R-:W-:-:S03]  /*3840*/  PRMT R3, RZ, 0x7610, R3 ;  /* 0x00007610ff037816 */ /* 0x000fc60000000003 */
[----:B------:R-:W-:Y:S01]  /*3850*/  STL [R1+0xff4], R71 ;  /* 0x000ff44701007387 */ /* 0x000fe20000100800 */
[----:B------:R-:W-:Y:S01]  /*3860*/  PRMT R0, RZ, 0x7610, R0 ;  /* 0x00007610ff007816 */ /* 0x000fe20000000000 */
[----:B------:R-:W-:Y:S01]  /*3870*/  IMAD.WIDE R66, R66, 0x2, R82 ;  /* 0x0000000242427825 */ /* 0x000fe200078e0252 */
[----:B------:R-:W-:Y:S01]  /*3880*/  PRMT R93, RZ, 0x7610, R93 ;  /* 0x00007610ff5d7816 */ /* 0x000fe2000000005d */
[----:B------:R-:W-:Y:S04]  /*3890*/  STL [R1+0x1110], R71 ;  /* 0x0011104701007387 */ /* 0x000fe80000100800 */
[----:B------:R3:W4:Y:S01]  /*38a0*/  @!P4 LDG.E.U16 R81, desc[UR16][R50.64] ;  /* 0x000000103251c981 */ /* 0x000722000c1e1500 */
[----:B------:R-:W-:Y:S01]  /*38b0*/  ISETP.GE.U32.AND P4, PT, R2, 0x7fffffa6, PT ;  /* 0x7fffffa60200780c */ /* 0x000fe20003f86070 */
[----:B------:R-:W-:Y:S01]  /*38c0*/  VIADD R2, R57, 0xffffffdd ;  /* 0xffffffdd39027836 */ /* 0x000fe20000000000 */
[----:B------:R-:W-:Y:S01]  /*38d0*/  PRMT R92, RZ, 0x7610, R92 ;  /* 0x00007610ff5c7816 */ /* 0x000fe2000000005c */
[----:B------:R-:W4:Y:S01]  /*38e0*/  @!P3 LDG.E.U16 R91, desc[UR16][R72.64] ;  /* 0x00000010485bb981 */ /* 0x000f22000c1e1500 */
[----:B------:R-:W-:Y:S01]  /*38f0*/  PRMT R19, RZ, 0x7610, R19 ;  /* 0x00007610ff137816 */ /* 0x000fe20000000013 */
[C---:B0-----:R-:W-:Y:S01]  /*3900*/  IMAD.WIDE R64, R90.reuse, 0x2, R86 ;  /* 0x000000025a407825 */ /* 0x041fe200078e0256 */
[----:B------:R-:W-:Y:S01]  /*3910*/  PRMT R18, RZ, 0x7610, R18 ;  /* 0x00007610ff127816 */ /* 0x000fe20000000012 */
[----:B------:R-:W4:Y:S01]  /*3920*/  @!P3 LDG.E.U16 R3, desc[UR16][R70.64] ;  /* 0x000000104603b981 */ /* 0x000f22000c1e1500 */
[----:B------:R-:W-:Y:S01]  /*3930*/  PRMT R5, RZ, 0x7610, R5 ;  /* 0x00007610ff057816 */ /* 0x000fe20000000005 */
[----:B-1----:R-:W-:-:S02]  /*3940*/  IMAD.WIDE R60, R90, 0x2, R84 ;  /* 0x000000025a3c7825 */ /* 0x002fc400078e0254 */
[----:B------:R-:W4:Y:S02]  /*3950*/  @!P3 LDG.E.U16 R0, desc[UR16][R68.64] ;  /* 0x000000104400b981 */ /* 0x000f24000c1e1500 */
[----:B---3--:R-:W-:Y:S02]  /*3960*/  IMAD.WIDE R50, R90, 0x2, R82 ;  /* 0x000000025a327825 */ /* 0x008fe400078e0252 */
[----:B------:R-:W3:Y:S01]  /*3970*/  @!P3 LDG.E.U16 R93, desc[UR16][R66.64] ;  /* 0x00000010425db981 */ /* 0x000ee2000c1e1500 */
[----:B------:R-:W-:Y:S01]  /*3980*/  ISETP.GE.U32.AND P3, PT, R2, 0x7fffff9e, PT ;  /* 0x7fffff9e0200780c */ /* 0x000fe20003f66070 */
[----:B------:R-:W-:Y:S02]  /*3990*/  VIADD R2, R57, 0xffffffd5 ;  /* 0xffffffd539027836 */ /* 0x000fe40000000000 */
[----:B------:R0:W3:Y:S04]  /*39a0*/  @!P2 LDG.E.U16 R92, desc[UR16][R64.64] ;  /* 0x00000010405ca981 */ /* 0x0000e8000c1e1500 */
[----:B------:R-:W3:Y:S04]  /*39b0*/  @!P2 LDG.E.U16 R18, desc[UR16][R60.64] ;  /* 0x000000103c12a981 */ /* 0x000ee8000c1e1500 */
[----:B------:R-:W3:Y:S01]  /*39c0*/  @!P2 LDG.E.U16 R5, desc[UR16][R50.64] ;  /* 0x000000103205a981 */ /* 0x000ee2000c1e1500 */
[----:B------:R-:W-:-:S02]  /*39d0*/  PRMT R17, RZ, 0x7610, R17 ;  /* 0x00007610ff117816 */ /* 0x000fc40000000011 */
[----:B------:R-:W-:Y:S02]  /*39e0*/  PRMT R16, RZ, 0x7610, R16 ;  /* 0x00007610ff107816 */ /* 0x000fe40000000010 */
[----:B------:R-:W-:Y:S02]  /*39f0*/  PRMT R15, RZ, 0x7610, R15 ;  /* 0x00007610ff0f7816 */ /* 0x000fe4000000000f */
[----:B------:R-:W-:Y:S02]  /*3a00*/  PRMT R14, RZ, 0x7610, R14 ;  /* 0x00007610ff0e7816 */ /* 0x000fe4000000000e */
[----:B------:R-:W-:Y:S02]  /*3a10*/  PRMT R13, RZ, 0x7610, R13 ;  /* 0x00007610ff0d7816 */ /* 0x000fe4000000000d */
[----:B------:R-:W-:Y:S02]  /*3a20*/  PRMT R12, RZ, 0x7610, R12 ;  /* 0x00007610ff0c7816 */ /* 0x000fe4000000000c */
[----:B------:R-:W-:-:S02]  /*3a30*/  PRMT R11, RZ, 0x7610, R11 ;  /* 0x00007610ff0b7816 */ /* 0x000fc4000000000b */
[----:B------:R-:W-:Y:S02]  /*3a40*/  PRMT R10, RZ, 0x7610, R10 ;  /* 0x00007610ff0a7816 */ /* 0x000fe4000000000a */
[----:B------:R-:W-:Y:S02]  /*3a50*/  PRMT R9, RZ, 0x7610, R9 ;  /* 0x00007610ff097816 */ /* 0x000fe40000000009 */
[----:B------:R-:W-:Y:S01]  /*3a60*/  PRMT R58, RZ, 0x7610, R58 ;  /* 0x00007610ff3a7816 */ /* 0x000fe2000000003a */
[----:B--2---:R-:W-:Y:S04]  /*3a70*/  STL [R1+0x88], R63 ;  /* 0x0000883f01007387 */ /* 0x004fe80000100800 */
[----:B------:R-:W-:Y:S04]  /*3a80*/  STL [R1+0xf30], R68 ;  /* 0x000f304401007387 */ /* 0x000fe80000100800 */
[----:B------:R-:W-:Y:S04]  /*3a90*/  STL [R1+0x1018], R68 ;  /* 0x0010184401007387 */ /* 0x000fe80000100800 */
[----:B------:R1:W-:Y:S04]  /*3aa0*/  STL [R1+0x24], R62 ;  /* 0x0000243e01007387 */ /* 0x0003e80000100800 */
        /* <DEDUP_REMOVED lines=10> */
[----:B------:R1:W2:Y:S01]  /*3b50*/  @!P2 LDG.E.U16 R19, desc[UR16][R62.64] ;  /* 0x000000103e13a981 */ /* 0x0002a2000c1e1500 */
[----:B------:R-:W-:Y:S01]  /*3b60*/  ISETP.GE.U32.AND P2, PT, R2, 0x7fffff96, PT ;  /* 0x7fffff960200780c */ /* 0x000fe20003f46070 */
[----:B------:R-:W-:-:S02]  /*3b70*/  IMAD.SHL.U32 R2, R90, 0x2, RZ ;  /* 0x000000025a027824 */ /* 0x000fc400078e00ff */
[----:B------:R-:W-:Y:S04]  /*3b80*/  STL [R1+0x111c], R67 ;  /* 0x00111c4301007387 */ /* 0x000fe80000100800 */
[----:B------:R0:W-:Y:S04]  /*3b90*/  STL.64 [R1+0x6a0], R64 ;  /* 0x0006a04001007387 */ /* 0x0001e80000100a00 */
[----:B------:R1:W-:Y:S04]  /*3ba0*/  STL.64 [R1+0x698], R62 ;  /* 0x0006983e01007387 */ /* 0x0003e80000100a00 */
[----:B------:R1:W-:Y:S04]  /*3bb0*/  STL.64 [R1+0x690], R60 ;  /* 0x0006903c01007387 */ /* 0x0003e80000100a00 */
[----:B------:R1:W-:Y:S01]  /*3bc0*/  STL.64 [R1+0x688], R50 ;  /* 0x0006883201007387 */ /* 0x0003e20000100a00 */
[----:B0-----:R-:W-:-:S04]  /*3bd0*/  IMAD.WIDE R64, R2, 0x2, R86 ;  /* 0x0000000202407825 */ /* 0x001fc800078e0256 */
[C---:B-1----:R-:W-:Y:S01]  /*3be0*/  IMAD.WIDE R62, R2.reuse, 0x2, R88 ;  /* 0x00000002023e7825 */ /* 0x042fe200078e0258 */
[----:B------:R0:W2:Y:S03]  /*3bf0*/  @!P6 LDG.E.U16 R17, desc[UR16][R64.64] ;  /* 0x000000104011e981 */ /* 0x0000a6000c1e1500 */
[C---:B------:R-:W-:Y:S01]  /*3c00*/  IMAD.WIDE R60, R2.reuse, 0x2, R84 ;  /* 0x00000002023c7825 */ /* 0x040fe200078e0254 */
[----:B------:R1:W2:Y:S03]  /*3c10*/  @!P6 LDG.E.U16 R16, desc[UR16][R62.64] ;  /* 0x000000103e10e981 */ /* 0x0002a6000c1e1500 */
[----:B------:R-:W-:Y:S01]  /*3c20*/  IMAD.WIDE R50, R2, 0x2, R82 ;  /* 0x0000000202327825 */ /* 0x000fe200078e0252 */
[----:B------:R0:W2:Y:S03]  /*3c30*/  @!P6 LDG.E.U16 R15, desc[UR16][R60.64] ;  /* 0x000000103c0fe981 */ /* 0x0000a6000c1e1500 */
[----:B------:R-:W-:Y:S01]  /*3c40*/  VIADD R2, R57, 0xffffffcd ;  /* 0xffffffcd39027836 */ /* 0x000fe20000000000 */
[----:B------:R0:W2:Y:S04]  /*3c50*/  @!P6 LDG.E.U16 R14, desc[UR16][R50.64] ;  /* 0x00000010320ee981 */ /* 0x0000a8000c1e1500 */
[----:B------:R-:W-:Y:S01]  /*3c60*/  ISETP.GE.U32.AND P6, PT, R2, 0x7fffff8e, PT ;  /* 0x7fffff8e0200780c */ /* 0x000fe20003fc6070 */
[----:B------:R0:W-:Y:S01]  /*3c70*/  STL.64 [R1+0x680], R64 ;  /* 0x0006804001007387 */ /* 0x0001e20000100a00 */
[----:B------:R-:W-:-:S03]  /*3c80*/  IMAD R2, R90, 0xa, RZ ;  /* 0x0000000a5a027824 */ /* 0x000fc600078e02ff */
[----:B------:R1:W-:Y:S04]  /*3c90*/  STL.64 [R1+0x678], R62 ;  /* 0x0006783e01007387 */ /* 0x0003e80000100a00 */
[----:B------:R3:W-:Y:S04]  /*3ca0*/  STL.64 [R1+0x670], R60 ;  /* 0x0006703c01007387 */ /* 0x0007e80000100a00 */
[----:B------:R4:W-:Y:S01]  /*3cb0*/  STL.64 [R1+0x668], R50 ;  /* 0x0006683201007387 */ /* 0x0009e20000100a00 */
[----:B0-----:R-:W-:-:S04]  /*3cc0*/  IMAD.WIDE R64, R2, 0x2, R86 ;  /* 0x0000000202407825 */ /* 0x001fc800078e0256 */
[C---:B-1----:R-:W-:Y:S01]  /*3cd0*/  IMAD.WIDE R62, R2.reuse, 0x2, R88 ;  /* 0x00000002023e7825 */ /* 0x042fe200078e0258 */
[----:B------:R0:W2:Y:S03]  /*3ce0*/  @!P5 LDG.E.U16 R13, desc[UR16][R64.64] ;  /* 0x00000010400dd981 */ /* 0x0000a6000c1e1500 */
[C---:B---3--:R-:W-:Y:S01]  /*3cf0*/  IMAD.WIDE R60, R2.reuse, 0x2, R84 ;  /* 0x00000002023c7825 */ /* 0x048fe200078e0254 */
[----:B------:R-:W3:Y:S03]  /*3d00*/  @!P5 LDG.E.U16 R12, desc[UR16][R62.64] ;  /* 0x000000103e0cd981 */ /* 0x000ee6000c1e1500 */
[----:B----4-:R-:W-:Y:S01]  /*3d10*/  IMAD.WIDE R50, R2, 0x2, R82 ;  /* 0x0000000202327825 */ /* 0x010fe200078e0252 */
[----:B------:R1:W4:Y:S03]  /*3d20*/  @!P5 LDG.E.U16 R11, desc[UR16][R60.64] ;  /* 0x000000103c0bd981 */ /* 0x000326000c1e1500 */
[----:B------:R-:W-:Y:S01]  /*3d30*/  VIADD R2, R57, 0xffffffc5 ;  /* 0xffffffc539027836 */ /* 0x000fe20000000000 */
[----:B------:R0:W2:Y:S04]  /*3d40*/  @!P5 LDG.E.U16 R10, desc[UR16][R50.64] ;  /* 0x00000010320ad981 */ /* 0x0000a8000c1e1500 */
[----:B------:R-:W-:Y:S01]  /*3d50*/  ISETP.GE.U32.AND P5, PT, R2, 0x7fffff86, PT ;  /* 0x7fffff860200780c */ /* 0x000fe20003fa6070 */
[----:B------:R0:W-:Y:S01]  /*3d60*/  STL.64 [R1+0x580], R64 ;  /* 0x0005804001007387 */ /* 0x0001e20000100a00 */
[----:B------:R-:W-:-:S03]  /*3d70*/  IMAD R2, R90, 0x12, RZ ;  /* 0x000000125a027824 */ /* 0x000fc600078e02ff */
[----:B------:R-:W-:Y:S04]  /*3d80*/  STL.64 [R1+0x578], R62 ;  /* 0x0005783e01007387 */ /* 0x000fe80000100a00 */
[----:B------:R1:W-:Y:S04]  /*3d90*/  STL.64 [R1+0x570], R60 ;  /* 0x0005703c01007387 */ /* 0x0003e80000100a00 */
[----:B------:R1:W-:Y:S01]  /*3da0*/  STL.64 [R1+0x568], R50 ;  /* 0x0005683201007387 */ /* 0x0003e20000100a00 */
[----:B0-----:R-:W-:-:S04]  /*3db0*/  IMAD.WIDE R64, R2, 0x2, R88 ;  /* 0x0000000202407825 */ /* 0x001fc800078e0258 */
[----:B-1----:R-:W-:-:S04]  /*3dc0*/  IMAD.WIDE R60, R2, 0x2, R82 ;  /* 0x00000002023c7825 */ /* 0x002fc800078e0252 */
[C---:B------:R-:W-:Y:S01]  /*3dd0*/  IMAD.WIDE R50, R2.reuse, 0x2, R86 ;  /* 0x0000000202327825 */ /* 0x040fe200078e0256 */
[----:B------:R-:W2:Y:S04]  /*3de0*/  @!P0 LDG.E.U16 R58, desc[UR16][R60.64] ;  /* 0x000000103c3a8981 */ /* 0x000ea8000c1e1500 */
[----:B------:R0:W-:Y:S04]  /*3df0*/  STL.64 [R1+0x490], R50 ;  /* 0x0004903201007387 */ /* 0x0001e80000100a00 */
[----:B------:R1:W-:Y:S04]  /*3e00*/  STL.64 [R1+0x488], R64 ;  /* 0x0004884001007387 */ /* 0x0003e80000100a00 */
[----:B------:R-:W3:Y:S04]  /*3e10*/  @!P0 LDG.E.U16 R9, desc[UR16][R50.64] ;  /* 0x0000001032098981 */ /* 0x000ee8000c1e1500 */
[----:B0-----:R-:W3:Y:S01]  /*3e20*/  LDL.LU.64 R50, [R1+0x12e8] ;  /* 0x0012e80001327983 */ /* 0x001ee20000300a00 */
[----:B------:R-:W-:Y:S01]  /*3e30*/  PRMT R8, RZ, 0x7610, R8 ;  /* 0x00007610ff087816 */ /* 0x000fe20000000008 */
[----:B------:R-:W-:Y:S01]  /*3e40*/  IMAD.WIDE R62, R2, 0x2, R84 ;  /* 0x00000002023e7825 */ /* 0x000fe200078e0254 */
[----:B------:R-:W-:-:S03]  /*3e50*/  PRMT R7, RZ, 0x7610, R7 ;  /* 0x00007610ff077816 */ /* 0x000fc60000000007 */
[----:B------:R-:W-:Y:S01]  /*3e60*/  VIADD R2, R57, 0xfffffffc ;  /* 0xfffffffc39027836 */ /* 0x000fe20000000000 */
[----:B------:R1:W4:Y:S04]  /*3e70*/  @!P0 LDG.E.U16 R8, desc[UR16][R64.64] ;  /* 0x0000001040088981 */ /* 0x000328000c1e1500 */
[----:B------:R0:W4:Y:S01]  /*3e80*/  @!P0 LDG.E.U16 R7, desc[UR16][R62.64] ;  /* 0x000000103e078981 */ /* 0x000122000c1e1500 */
[----:B------:R-:W-:Y:S01]  /*3e90*/  ISETP.GE.U32.AND P0, PT, R2, 0x7fffffbd, PT ;  /* 0x7fffffbd0200780c */ /* 0x000fe20003f06070 */
[----:B------:R-:W-:Y:S02]  /*3ea0*/  IMAD R2, R90, 0x1a, RZ ;  /* 0x0000001a5a027824 */ /* 0x000fe400078e02ff */
[----:B------:R0:W-:Y:S01]  /*3eb0*/  STL.64 [R1+0x480], R62 ;  /* 0x0004803e01007387 */ /* 0x0001e20000100a00 */
[----:B------:R-:W-:Y:S01]  /*3ec0*/  PRMT R80, RZ, 0x7610, R80 ;  /* 0x00007610ff507816 */ /* 0x000fe20000000050 */
[----:B-1----:R-:W-:-:S02]  /*3ed0*/  IMAD.WIDE R64, R2, 0x2, R86 ;  /* 0x0000000202407825 */ /* 0x002fc400078e0256 */
[----:B------:R1:W-:Y:S04]  /*3ee0*/  STL.64 [R1+0x478], R60 ;  /* 0x0004783c01007387 */ /* 0x0003e80000100a00 */
[----:B------:R-:W4:Y:S01]  /*3ef0*/  @!P4 LDG.E.U16 R80, desc[UR16][R64.64] ;  /* 0x000000104050c981 */ /* 0x000f22000c1e1500 */
[----:B0-----:R-:W-:-:S04]  /*3f00*/  IMAD.WIDE R62, R2, 0x2, R88 ;  /* 0x00000002023e7825 */ /* 0x001fc800078e0258 */
[C---:B-1----:R-:W-:Y:S01]  /*3f10*/  IMAD.WIDE R60, R2.reuse, 0x2, R84 ;  /* 0x00000002023c7825 */ /* 0x042fe200078e0254 */
[----:B--2---:R0:W-:Y:S04]  /*3f20*/  STL [R1+0x4e8], R58 ;  /* 0x0004e83a01007387 */ /* 0x0041e80000100800 */
[----:B------:R1:W-:Y:S01]  /*3f30*/  STL.64 [R1+0x3b0], R64 ;  /* 0x0003b04001007387 */ /* 0x0003e20000100a00 */
[----:B0-----:R-:W-:-:S03]  /*3f40*/  IMAD.WIDE R58, R2, 0x2, R82 ;  /* 0x00000002023a7825 */ /* 0x001fc600078e0252 */
[----:B------:R-:W-:Y:S04]  /*3f50*/  STL.64 [R1+0x3a8], R62 ;  /* 0x0003a83e01007387 */ /* 0x000fe80000100a00 */
[----:B-1----:R-:W2:Y:S01]  /*3f60*/  LDL.LU.64 R64, [R1+0x12e0] ;  /* 0x0012e00001407983 */ /* 0x002ea20000300a00 */
[----:B---3--:R-:W-:Y:S02]  /*3f70*/  PRMT R50, RZ, 0x7610, R50 ;  /* 0x00007610ff327816 */ /* 0x008fe40000000032 */
[----:B------:R-:W-:-:S04]  /*3f80*/  PRMT R51, RZ, 0x7610, R51 ;  /* 0x00007610ff337816 */ /* 0x000fc80000000033 */
[----:B------:R-:W3:Y:S04]  /*3f90*/  @!P4 LDG.E.U16 R50, desc[UR16][R58.64] ;  /* 0x000000103a32c981 */ /* 0x000ee8000c1e1500 */
[----:B------:R0:W4:Y:S01]  /*3fa0*/  @!P4 LDG.E.U16 R51, desc[UR16][R60.64] ;  /* 0x000000103c33c981 */ /* 0x000122000c1e1500 */
[----:B------:R-:W-:Y:S01]  /*3fb0*/  PRMT R6, RZ, 0x7610, R6 ;  /* 0x00007610ff067816 */ /* 0x000fe20000000006 */
[----:B------:R-:W-:Y:S02]  /*3fc0*/  VIADD R2, R57, 0xfffffff4 ;  /* 0xfffffff439027836 */ /* 0x000fe40000000000 */
[----:B------:R0:W-:Y:S04]  /*3fd0*/  STL.64 [R1+0x3a0], R60 ;  /* 0x0003a03c01007387 */ /* 0x0001e80000100a00 */
[----:B------:R1:W4:Y:S01]  /*3fe0*/  @!P4 LDG.E.U16 R6, desc[UR16][R62.64] ;  /* 0x000000103e06c981 */ /* 0x000322000c1e1500 */
[----:B------:R-:W-:Y:S01]  /*3ff0*/  ISETP.GE.U32.AND P4, PT, R2, 0x7fffffb5, PT ;  /* 0x7fffffb50200780c */ /* 0x000fe20003f86070 */
[----:B------:R-:W-:-:S02]  /*4000*/  IMAD R2, R90, 0x22, RZ ;  /* 0x000000225a027824 */ /* 0x000fc400078e02ff */
[----:B------:R1:W-:Y:S01]  /*4010*/  STL.64 [R1+0x398], R58 ;  /* 0x0003983a01007387 */ /* 0x0003e20000100a00 */
[----:B------:R-:W-:Y:S02]  /*4020*/  PRMT R54, RZ, 0x7610, R54 ;  /* 0x00007610ff367816 */ /* 0x000fe40000000036 */
[----:B------:R-:W-:Y:S01]  /*4030*/  PRMT R55, RZ, 0x7610, R55 ;  /* 0x00007610ff377816 */ /* 0x000fe20000000037 */
[----:B0-----:R-:W-:-:S04]  /*4040*/  IMAD.WIDE R60, R2, 0x2, R84 ;  /* 0x00000002023c7825 */ /* 0x001fc800078e0254 */
[C---:B-1----:R-:W-:Y:S01]  /*4050*/  IMAD.WIDE R62, R2.reuse, 0x2, R88 ;  /* 0x00000002023e7825 */ /* 0x042fe200078e0258 */
[----:B------:R-:W4:Y:S03]  /*4060*/  @!P3 LDG.E.U16 R55, desc[UR16][R60.64] ;  /* 0x000000103c37b981 */ /* 0x000f26000c1e1500 */
[----:B------:R-:W-:-:S05]  /*4070*/  IMAD.WIDE R58, R2, 0x2, R82 ;  /* 0x00000002023a7825 */ /* 0x000fca00078e0252 */
[----:B------:R-:W4:Y:S01]  /*4080*/  @!P3 LDG.E.U16 R54, desc[UR16][R58.64] ;  /* 0x000000103a36b981 */ /* 0x000f22000c1e1500 */
[----:B--2---:R-:W-:Y:S02]  /*4090*/  PRMT R65, RZ, 0x7610, R65 ;  /* 0x00007610ff417816 */ /* 0x004fe40000000041 */
[----:B------:R-:W-:-:S06]  /*40a0*/  PRMT R64, RZ, 0x7610, R64 ;  /* 0x00007610ff407816 */ /* 0x000fcc0000000040 */
[----:B------:R-:W2:Y:S04]  /*40b0*/  @!P3 LDG.E.U16 R64, desc[UR16][R62.64] ;  /* 0x000000103e40b981 */ /* 0x000ea8000c1e1500 */
[----:B---3--:R-:W-:Y:S04]  /*40c0*/  STL [R1+0x4d8], R50 ;  /* 0x0004d83201007387 */ /* 0x008fe80000100800 */
[----:B----4-:R0:W-:Y:S02]  /*40d0*/  STL [R1+0x4dc], R51 ;  /* 0x0004dc3301007387 */ /* 0x0101e40000100800 */
[----:B0-----:R-:W-:-:S05]  /*40e0*/  IMAD.WIDE R50, R2, 0x2, R86 ;  /* 0x0000000202327825 */ /* 0x001fca00078e0256 */
[----:B------:R0:W-:Y:S04]  /*40f0*/  STL.64 [R1+0x2d0], R50 ;  /* 0x0002d03201007387 */ /* 0x0001e80000100a00 */
[----:B------:R1:W-:Y:S04]  /*4100*/  STL.64 [R1+0x2c8], R62 ;  /* 0x0002c83e01007387 */ /* 0x0003e80000100a00 */
[----:B------:R-:W3:Y:S04]  /*4110*/  @!P3 LDG.E.U16 R65, desc[UR16][R50.64] ;  /* 0x000000103241b981 */ /* 0x000ee8000c1e1500 */
[----:B0-----:R-:W4:Y:S04]  /*4120*/  LDL.LU.64 R50, [R1+0x12d8] ;  /* 0x0012d80001327983 */ /* 0x001f280000300a00 */
[----:B------:R0:W-:Y:S04]  /*4130*/  STL.64 [R1+0x2c0], R60 ;  /* 0x0002c03c01007387 */ /* 0x0001e80000100a00 */
[----:B-1----:R-:W4:Y:S01]  /*4140*/  LDL.LU.64 R62, [R1+0x12d0] ;  /* 0x0012d000013e7983 */ /* 0x002f220000300a00 */
[----:B------:R-:W-:-:S03]  /*4150*/  VIADD R2, R57, 0xffffffec ;  /* 0xffffffec39027836 */ /* 0x000fc60000000000 */
[----:B------:R1:W-:Y:S02]  /*4160*/  STL.64 [R1+0x2b8], R58 ;  /* 0x0002b83a01007387 */ /* 0x0003e40000100a00 */
[----:B------:R-:W-:Y:S01]  /*4170*/  ISETP.GE.U32.AND P3, PT, R2, 0x7fffffad, PT ;  /* 0x7fffffad0200780c */ /* 0x000fe20003f66070 */
[----:B------:R-:W-:Y:S01]  /*4180*/  IMAD R2, R90, 0x2a, RZ ;  /* 0x0000002a5a027824 */ /* 0x000fe200078e02ff */
[----:B------:R-:W-:Y:S04]  /*4190*/  STL [R1+0x4e4], R80 ;  /* 0x0004e45001007387 */ /* 0x000fe80000100800 */
[----:B------:R-:W-:Y:S04]  /*41a0*/  STL [R1+0x408], R54 ;  /* 0x0004083601007387 */ /* 0x000fe80000100800 */
[----:B------:R1:W-:Y:S01]  /*41b0*/  STL [R1+0x40c], R55 ;  /* 0x00040c3701007387 */ /* 0x0003e20000100800 */
[----:B0-----:R-:W-:-:S04]  /*41c0*/  IMAD.WIDE R60, R2, 0x2, R84 ;  /* 0x00000002023c7825 */ /* 0x001fc800078e0254 */
[----:B-1----:R-:W-:-:S04]  /*41d0*/  IMAD.WIDE R58, R2, 0x2, R82 ;  /* 0x00000002023a7825 */ /* 0x002fc800078e0252 */
[C---:B------:R-:W-:Y:S01]  /*41e0*/  IMAD.WIDE R54, R2.reuse, 0x2, R86 ;  /* 0x0000000202367825 */ /* 0x040fe200078e0256 */
[----:B--2---:R-:W-:Y:S04]  /*41f0*/  STL [R1+0x410], R64 ;  /* 0x0004104001007387 */ /* 0x004fe80000100800 */
[----:B---3--:R0:W-:Y:S04]  /*4200*/  STL [R1+0x414], R65 ;  /* 0x0004144101007387 */ /* 0x0081e80000100800 */
[----:B------:R1:W-:Y:S01]  /*4210*/  STL.64 [R1+0x1f0], R54 ;  /* 0x0001f03601007387 */ /* 0x0003e20000100a00 */
[----:B0-----:R-:W-:Y:S01]  /*4220*/  IMAD.WIDE R64, R2, 0x2, R88 ;  /* 0x0000000202407825 */ /* 0x001fe200078e0258 */
[----:B----4-:R-:W-:-:S02]  /*4230*/  PRMT R50, RZ, 0x7610, R50 ;  /* 0x00007610ff327816 */ /* 0x010fc40000000032 */
[----:B------:R-:W-:Y:S02]  /*4240*/  PRMT R51, RZ, 0x7610, R51 ;  /* 0x00007610ff337816 */ /* 0x000fe40000000033 */
[----:B------:R-:W-:Y:S02]  /*4250*/  PRMT R63, RZ, 0x7610, R63 ;  /* 0x00007610ff3f7816 */ /* 0x000fe4000000003f */
[----:B------:R-:W-:Y:S01]  /*4260*/  PRMT R62, RZ, 0x7610, R62 ;  /* 0x00007610ff3e7816 */ /* 0x000fe2000000003e */
[----:B------:R0:W-:Y:S04]  /*4270*/  STL.64 [R1+0x1e8], R64 ;  /* 0x0001e84001007387 */ /* 0x0001e80000100a00 */
[----:B------:R-:W2:Y:S04]  /*4280*/  @!P2 LDG.E.U16 R63, desc[UR16][R54.64] ;  /* 0x00000010363fa981 */ /* 0x000ea8000c1e1500 */
[----:B------:R3:W4:Y:S04]  /*4290*/  @!P2 LDG.E.U16 R62, desc[UR16][R64.64] ;  /* 0x00000010403ea981 */ /* 0x000728000c1e1500 */
[----:B------:R-:W2:Y:S04]  /*42a0*/  @!P2 LDG.E.U16 R50, desc[UR16][R58.64] ;  /* 0x000000103a32a981 */ /* 0x000ea8000c1e1500 */
[----:B-1----:R-:W3:Y:S04]  /*42b0*/  LDL.LU.64 R54, [R1+0x12c8] ;  /* 0x0012c80001367983 */ /* 0x002ee80000300a00 */
[----:B------:R-:W-:Y:S04]  /*42c0*/  STL.64 [R1+0x1e0], R60 ;  /* 0x0001e03c01007387 */ /* 0x000fe80000100a00 */
[----:B0-----:R-:W3:Y:S04]  /*42d0*/  LDL.LU R64, [R1+0x12c0] ;  /* 0x0012c00001407983 */ /* 0x001ee80000300800 */
[----:B------:R-:W4:Y:S01]  /*42e0*/  @!P2 LDG.E.U16 R51, desc[UR16][R60.64] ;  /* 0x000000103c33a981 */ /* 0x000f22000c1e1500 */
[----:B------:R-:W-:-:S03]  /*42f0*/  VIADD R2, R57, 0xffffffe4 ;  /* 0xffffffe439027836 */ /* 0x000fc60000000000 */
[----:B------:R-:W-:Y:S02]  /*4300*/  STL.64 [R1+0x1d8], R58 ;  /* 0x0001d83a01007387 */ /* 0x000fe40000100a00 */
[----:B------:R-:W-:Y:S01]  /*4310*/  ISETP.GE.U32.AND P2, PT, R2, 0x7fffffa5, PT ;  /* 0x7fffffa50200780c */ /* 0x000fe20003f46070 */
[----:B------:R-:W-:Y:S01]  /*4320*/  IMAD R2, R90, 0x32, RZ ;  /* 0x000000325a027824 */ /* 0x000fe200078e02ff */
[----:B--2---:R-:W-:Y:S01]  /*4330*/  STL [R1+0x3f8], R50 ;  /* 0x0003f83201007387 */ /* 0x004fe20000100800 */
[----:B---3--:R-:W-:-:S03]  /*4340*/  PRMT R64, RZ, 0x7610, R64 ;  /* 0x00007610ff407816 */ /* 0x008fc60000000040 */
[----:B----4-:R0:W-:Y:S04]  /*4350*/  STL [R1+0x3fc], R51 ;  /* 0x0003fc3301007387 */ /* 0x0101e80000100800 */
[----:B------:R-:W-:Y:S01]  /*4360*/  STL [R1+0x400], R62 ;  /* 0x0004003e01007387 */ /* 0x000fe20000100800 */
[----:B0-----:R-:W-:-:S03]  /*4370*/  IMAD.WIDE R50, R2, 0x2, R86 ;  /* 0x0000000202327825 */ /* 0x001fc600078e0256 */
[----:B------:R0:W-:Y:S04]  /*4380*/  STL [R1+0x404], R63 ;  /* 0x0004043f01007387 */ /* 0x0001e80000100800 */
[----:B------:R-:W2:Y:S01]  /*4390*/  @!P6 LDG.E.U16 R64, desc[UR16][R50.64] ;  /* 0x000000103240e981 */ /* 0x000ea2000c1e1500 */
[----:B0-----:R-:W-:-:S03]  /*43a0*/  IMAD.WIDE R62, R2, 0x2, R88 ;  /* 0x00000002023e7825 */ /* 0x001fc600078e0258 */
[----:B------:R0:W-:Y:S04]  /*43b0*/  STL.64 [R1+0x110], R50 ;  /* 0x0001103201007387 */ /* 0x0001e80000100a00 */
[----:B------:R-:W-:Y:S04]  /*43c0*/  STL.64 [R1+0x108], R62 ;  /* 0x0001083e01007387 */ /* 0x000fe80000100a00 */
[----:B0-----:R-:W3:Y:S01]  /*43d0*/  LDL.LU.64 R50, [R1+0x12b8] ;  /* 0x0012b80001327983 */ /* 0x001ee20000300a00 */
[----:B------:R-:W-:Y:S01]  /*43e0*/  PRMT R52, RZ, 0x7610, R52 ;  /* 0x00007610ff347816 */ /* 0x000fe20000000034 */
[----:B------:R-:W-:Y:S01]  /*43f0*/  IMAD.WIDE R60, R2, 0x2, R84 ;  /* 0x00000002023c7825 */ /* 0x000fe200078e0254 */
[----:B------:R-:W-:-:S03]  /*4400*/  PRMT R56, RZ, 0x7610, R56 ;  /* 0x00007610ff387816 */ /* 0x000fc60000000038 */
[----:B------:R-:W-:Y:S01]  /*4410*/  IMAD.WIDE R58, R2, 0x2, R82 ;  /* 0x00000002023a7825 */ /* 0x000fe200078e0252 */
[----:B------:R-:W-:Y:S01]  /*4420*/  PRMT R53, RZ, 0x7610, R53 ;  /* 0x00007610ff357816 */ /* 0x000fe20000000035 */
[----:B------:R-:W-:Y:S04]  /*4430*/  STL.64 [R1+0x100], R60 ;  /* 0x0001003c01007387 */ /* 0x000fe80000100a00 */
[----:B------:R0:W-:Y:S04]  /*4440*/  STL.64 [R1+0xf8], R58 ;  /* 0x0000f83a01007387 */ /* 0x0001e80000100a00 */
[----:B------:R0:W4:Y:S01]  /*4450*/  @!P6 LDG.E.U16 R52, desc[UR16][R58.64] ;  /* 0x000000103a34e981 */ /* 0x000122000c1e1500 */
[----:B------:R-:W-:-:S03]  /*4460*/  PRMT R48, RZ, 0x7610, R48 ;  /* 0x00007610ff307816 */ /* 0x000fc60000000030 */
[----:B------:R1:W4:Y:S01]  /*4470*/  @!P6 LDG.E.U16 R56, desc[UR16][R62.64] ;  /* 0x000000103e38e981 */ /* 0x000322000c1e1500 */
[----:B------:R-:W-:-:S03]  /*4480*/  PRMT R49, RZ, 0x7610, R49 ;  /* 0x00007610ff317816 */ /* 0x000fc60000000031 */
[----:B------:R1:W4:Y:S01]  /*4490*/  @!P6 LDG.E.U16 R53, desc[UR16][R60.64] ;  /* 0x000000103c35e981 */ /* 0x000322000c1e1500 */
[----:B0-----:R-:W-:-:S04]  /*44a0*/  IMAD R58, R90, 0x3a, RZ ;  /* 0x0000003a5a3a7824 */ /* 0x001fc800078e02ff */
[----:B-1----:R-:W-:-:S04]  /*44b0*/  IMAD.WIDE R62, R58, 0x2, R88 ;  /* 0x000000023a3e7825 */ /* 0x002fc800078e0258 */
[----:B------:R-:W-:-:S05]  /*44c0*/  IMAD.WIDE R60, R58, 0x2, R84 ;  /* 0x000000023a3c7825 */ /* 0x000fca00078e0254 */
[----:B------:R-:W4:Y:S04]  /*44d0*/  @!P5 LDG.E.U16 R49, desc[UR16][R60.64] ;  /* 0x000000103c31d981 */ /* 0x000f28000c1e1500 */
[----:B--2---:R0:W-:Y:S02]  /*44e0*/  STL [R1+0x334], R64 ;  /* 0x0003344001007387 */ /* 0x0041e40000100800 */
[----:B0-----:R-:W-:-:S04]  /*44f0*/  IMAD.WIDE R64, R58, 0x2, R86 ;  /* 0x000000023a407825 */ /* 0x001fc800078e0256 */
[----:B------:R-:W-:Y:S01]  /*4500*/  IMAD.WIDE R58, R58, 0x2, R82 ;  /* 0x000000023a3a7825 */ /* 0x000fe200078e0252 */
[----:B---3--:R-:W-:-:S04]  /*4510*/  PRMT R51, RZ, 0x7610, R51 ;  /* 0x00007610ff337816 */ /* 0x008fc80000000033 */
[----:B------:R0:W2:Y:S01]  /*4520*/  @!P5 LDG.E.U16 R48, desc[UR16][R58.64] ;  /* 0x000000103a30d981 */ /* 0x0000a2000c1e1500 */
[----:B------:R-:W-:-:S03]  /*4530*/  PRMT R50, RZ, 0x7610, R50 ;  /* 0x00007610ff327816 */ /* 0x000fc60000000032 */
[----:B------:R-:W3:Y:S04]  /*4540*/  @!P5 LDG.E.U16 R51, desc[UR16][R64.64] ;  /* 0x000000104033d981 */ /* 0x000ee8000c1e1500 */
[----:B------:R-:W3:Y:S04]  /*4550*/  @!P5 LDG.E.U16 R50, desc[UR16][R62.64] ;  /* 0x000000103e32d981 */ /* 0x000ee8000c1e1500 */
        /* <DEDUP_REMOVED lines=13> */
[----:B------:R-:W-:-:S03]  /*4630*/  VIADD R2, R57, 0xffffffd4 ;  /* 0xffffffd439027836 */ /* 0x000fc60000000000 */
[----:B------:R-:W-:Y:S04]  /*4640*/  STL [R1+0xf50], R60 ;  /* 0x000f503c01007387 */ /* 0x000fe80000100800 */
[----:B------:R-:W-:Y:S04]  /*4650*/  STL [R1+0x1060], R60 ;  /* 0x0010603c01007387 */ /* 0x000fe80000100800 */
[----:B------:R-:W-:Y:S04]  /*4660*/  STL [R1+0xf4c], R61 ;  /* 0x000f4c3d01007387 */ /* 0x000fe80000100800 */
[----:B----4-:R1:W-:Y:S04]  /*4670*/  STL [R1+0x330], R56 ;  /* 0x0003303801007387 */ /* 0x0103e80000100800 */
[----:B------:R-:W-:Y:S01]  /*4680*/  STL [R1+0x1058], R61 ;  /* 0x0010583d01007387 */ /* 0x000fe20000100800 */
[----:B------:R-:W-:-:S03]  /*4690*/  ISETP.GE.U32.AND P5, PT, R2, 0x7fffff95, PT ;  /* 0x7fffff950200780c */ /* 0x000fc60003fa6070 */
[----:B------:R-:W-:Y:S01]  /*46a0*/  STL [R1+0x32c], R53 ;  /* 0x00032c3501007387 */ /* 0x000fe20000100800 */
[----:B------:R-:W-:-:S03]  /*46b0*/  IMAD R2, R90, 0x3, RZ ;  /* 0x000000035a027824 */ /* 0x000fc600078e02ff */
[----:B------:R-:W-:Y:S04]  /*46c0*/  STL [R1+0xf58], R58 ;  /* 0x000f583a01007387 */ /* 0x000fe80000100800 */
[----:B------:R-:W-:Y:S04]  /*46d0*/  STL [R1+0x328], R52 ;  /* 0x0003283401007387 */ /* 0x000fe80000100800 */
[----:B------:R0:W-:Y:S04]  /*46e0*/  STL [R1+0x1070], R58 ;  /* 0x0010703a01007387 */ /* 0x0001e80000100800 */
[----:B------:R-:W-:Y:S04]  /*46f0*/  STL [R1+0xf54], R59 ;  /* 0x000f543b01007387 */ /* 0x000fe80000100800 */
[----:B------:R-:W-:Y:S01]  /*4700*/  STL [R1+0x1068], R59 ;  /* 0x0010683b01007387 */ /* 0x000fe20000100800 */
[----:B------:R-:W-:Y:S01]  /*4710*/  PRMT R55, RZ, 0x7610, R55 ;  /* 0x00007610ff377816 */ /* 0x000fe20000000037 */
[C---:B-1----:R-:W-:Y:S01]  /*4720*/  IMAD.WIDE R56, R2.reuse, 0x2, R88 ;  /* 0x0000000202387825 */ /* 0x042fe200078e0258 */
[----:B------:R-:W-:Y:S01]  /*4730*/  PRMT R46, RZ, 0x7610, R46 ;  /* 0x00007610ff2e7816 */ /* 0x000fe2000000002e */
[----:B0-----:R-:W0:Y:S01]  /*4740*/  LDC R58, c[0x0][0x3a0] ;  /* 0x0000e800ff3a7b82 */ /* 0x001e220000000800 */
[----:B------:R-:W-:Y:S01]  /*4750*/  PRMT R47, RZ, 0x7610, R47 ;  /* 0x00007610ff2f7816 */ /* 0x000fe2000000002f */
[----:B------:R-:W-:Y:S01]  /*4760*/  IMAD.WIDE R52, R2, 0x2, R84 ;  /* 0x0000000202347825 */ /* 0x000fe200078e0254 */
[----:B------:R-:W-:-:S04]  /*4770*/  PRMT R54, RZ, 0x7610, R54 ;  /* 0x00007610ff367816 */ /* 0x000fc80000000036 */
[----:B------:R1:W4:Y:S04]  /*4780*/  @!P0 LDG.E.U16 R47, desc[UR16][R52.64] ;  /* 0x00000010342f8981 */ /* 0x000328000c1e1500 */
[----:B------:R-:W4:Y:S04]  /*4790*/  @!P0 LDG.E.U16 R54, desc[UR16][R56.64] ;  /* 0x0000001038368981 */ /* 0x000f28000c1e1500 */
[----:B--2---:R-:W-:Y:S04]  /*47a0*/  STL [R1+0x318], R48 ;  /* 0x0003183001007387 */ /* 0x004fe80000100800 */
[----:B------:R2:W-:Y:S04]  /*47b0*/  STL [R1+0x31c], R49 ;  /* 0x00031c3101007387 */ /* 0x0005e80000100800 */
[----:B---3--:R-:W-:Y:S01]  /*47c0*/  STL [R1+0x324], R51 ;  /* 0x0003243301007387 */ /* 0x008fe20000100800 */
[----:B--2---:R-:W-:-:S05]  /*47d0*/  IMAD.WIDE R48, R2, 0x2, R86 ;  /* 0x0000000202307825 */ /* 0x004fca00078e0256 */
[----:B------:R-:W-:Y:S04]  /*47e0*/  STL.64 [R1+0x660], R48 ;  /* 0x0006603001007387 */ /* 0x000fe80000100a00 */
[----:B------:R2:W-:Y:S04]  /*47f0*/  STL [R1+0x320], R50 ;  /* 0x0003203201007387 */ /* 0x0005e80000100800 */
[----:B------:R3:W-:Y:S04]  /*4800*/  STL.64 [R1+0x658], R56 ;  /* 0x0006583801007387 */ /* 0x0007e80000100a00 */
[----:B------:R-:W4:Y:S01]  /*4810*/  @!P0 LDG.E.U16 R55, desc[UR16][R48.64] ;  /* 0x0000001030378981 */ /* 0x000f22000c1e1500 */
[----:B--2---:R-:W-:-:S05]  /*4820*/  IMAD.WIDE R50, R2, 0x2, R82 ;  /* 0x0000000202327825 */ /* 0x004fca00078e0252 */
[----:B------:R2:W4:Y:S04]  /*4830*/  @!P0 LDG.E.U16 R46, desc[UR16][R50.64] ;  /* 0x00000010322e8981 */ /* 0x000528000c1e1500 */
[----:B------:R-:W4:Y:S04]  /*4840*/  LDL.LU.64 R48, [R1+0x12b0] ;  /* 0x0012b00001307983 */ /* 0x000f280000300a00 */
[----:B------:R1:W-:Y:S04]  /*4850*/  STL.64 [R1+0x650], R52 ;  /* 0x0006503401007387 */ /* 0x0003e80000100a00 */
[----:B---3--:R-:W3:Y:S01]  /*4860*/  LDL.LU.64 R56, [R1+0x12a8] ;  /* 0x0012a80001387983 */ /* 0x008ee20000300a00 */
[----:B0-----:R-:W-:-:S03]  /*4870*/  VIADD R2, R58, 0xffffffcc ;  /* 0xffffffcc3a027836 */ /* 0x001fc60000000000 */
[----:B------:R2:W-:Y:S02]  /*4880*/  STL.64 [R1+0x648], R50 ;  /* 0x0006483201007387 */ /* 0x0005e40000100a00 */
[----:B------:R-:W-:Y:S01]  /*4890*/  ISETP.GE.U32.AND P0, PT, R2, 0x7fffff8d, PT ;  /* 0x7fffff8d0200780c */ /* 0x000fe20003f06070 */
[----:B------:R-:W-:-:S04]  /*48a0*/  IMAD R2, R90, 0xb, RZ ;  /* 0x0000000b5a027824 */ /* 0x000fc800078e02ff */
[----:B-1----:R-:W-:-:S04]  /*48b0*/  IMAD.WIDE R52, R2, 0x2, R84 ;  /* 0x0000000202347825 */ /* 0x002fc800078e0254 */
[----:B--2---:R-:W-:Y:S01]  /*48c0*/  IMAD.WIDE R50, R2, 0x2, R82 ;  /* 0x0000000202327825 */ /* 0x004fe200078e0252 */
[----:B----4-:R-:W-:Y:S04]  /*48d0*/  STL [R1+0x710], R46 ;  /* 0x0007102e01007387 */ /* 0x010fe80000100800 */
[----:B------:R0:W-:Y:S01]  /*48e0*/  STL [R1+0x714], R47 ;  /* 0x0007142f01007387 */ /* 0x0001e20000100800 */
[----:B------:R-:W-:-:S03]  /*48f0*/  PRMT R48, RZ, 0x7610, R48 ;  /* 0x00007610ff307816 */ /* 0x000fc60000000030 */
[----:B------:R-:W-:Y:S01]  /*4900*/  STL [R1+0x718], R54 ;  /* 0x0007183601007387 */ /* 0x000fe20000100800 */
[----:B------:R-:W-:Y:S02]  /*4910*/  PRMT R49, RZ, 0x7610, R49 ;  /* 0x00007610ff317816 */ /* 0x000fe40000000031 */
[----:B---3--:R-:W-:Y:S01]  /*4920*/  PRMT R57, RZ, 0x7610, R57 ;  /* 0x00007610ff397816 */ /* 0x008fe20000000039 */
[----:B------:R1:W-:Y:S01]  /*4930*/  STL [R1+0x71c], R55 ;  /* 0x00071c3701007387 */ /* 0x0003e20000100800 */
[C---:B0-----:R-:W-:Y:S01]  /*4940*/  IMAD.WIDE R46, R2.reuse, 0x2, R86 ;  /* 0x00000002022e7825 */ /* 0x041fe200078e0256 */
[----:B------:R-:W-:Y:S02]  /*4950*/  PRMT R56, RZ, 0x7610, R56 ;  /* 0x00007610ff387816 */ /* 0x000fe40000000038 */
[----:B------:R-:W2:Y:S04]  /*4960*/  @!P4 LDG.E.U16 R48, desc[UR16][R50.64] ;  /* 0x000000103230c981 */ /* 0x000ea8000c1e1500 */
[----:B------:R0:W3:Y:S01]  /*4970*/  @!P4 LDG.E.U16 R49, desc[UR16][R52.64] ;  /* 0x000000103431c981 */ /* 0x0000e2000c1e1500 */
[----:B-1----:R-:W-:-:S03]  /*4980*/  IMAD.WIDE R54, R2, 0x2, R88 ;  /* 0x0000000202367825 */ /* 0x002fc600078e0258 */
[----:B------:R1:W-:Y:S04]  /*4990*/  STL.64 [R1+0x560], R46 ;  /* 0x0005602e01007387 */ /* 0x0003e80000100a00 */
[----:B------:R4:W-:Y:S04]  /*49a0*/  STL.64 [R1+0x558], R54 ;  /* 0x0005583601007387 */ /* 0x0009e80000100a00 */
[----:B------:R-:W3:Y:S04]  /*49b0*/  @!P4 LDG.E.U16 R57, desc[UR16][R46.64] ;  /* 0x000000102e39c981 */ /* 0x000ee8000c1e1500 */
[----:B------:R-:W3:Y:S04]  /*49c0*/  @!P4 LDG.E.U16 R56, desc[UR16][R54.64] ;  /* 0x000000103638c981 */ /* 0x000ee8000c1e1500 */
[----:B-1----:R-:W3:Y:S04]  /*49d0*/  LDL.LU.64 R46, [R1+0x12a0] ;  /* 0x0012a000012e7983 */ /* 0x002ee80000300a00 */
[----:B------:R0:W-:Y:S04]  /*49e0*/  STL.64 [R1+0x550], R52 ;  /* 0x0005503401007387 */ /* 0x0001e80000100a00 */
[----:B----4-:R-:W4:Y:S01]  /*49f0*/  LDL.LU.64 R54, [R1+0x1298] ;  /* 0x0012980001367983 */ /* 0x010f220000300a00 */
[----:B------:R-:W-:-:S03]  /*4a00*/  VIADD R2, R58, 0xffffffc4 ;  /* 0xffffffc43a027836 */ /* 0x000fc60000000000 */
[----:B------:R1:W-:Y:S02]  /*4a10*/  STL.64 [R1+0x548], R50 ;  /* 0x0005483201007387 */ /* 0x0003e40000100a00 */
[----:B------:R-:W-:Y:S01]  /*4a20*/  ISETP.GE.U32.AND P4, PT, R2, 0x7fffff85, PT ;  /* 0x7fffff850200780c */ /* 0x000fe20003f86070 */
[----:B------:R-:W-:-:S04]  /*4a30*/  IMAD R2, R90, 0x13, RZ ;  /* 0x000000135a027824 */ /* 0x000fc800078e02ff */
[----:B0-----:R-:W-:-:S04]  /*4a40*/  IMAD.WIDE R52, R2, 0x2, R84 ;  /* 0x0000000202347825 */ /* 0x001fc800078e0254 */
[C---:B-1----:R-:W-:Y:S01]  /*4a50*/  IMAD.WIDE R50, R2.reuse, 0x2, R82 ;  /* 0x0000000202327825 */ /* 0x042fe200078e0252 */
[----:B--2---:R-:W-:Y:S04]  /*4a60*/  STL [R1+0x700], R48 ;  /* 0x0007003001007387 */ /* 0x004fe80000100800 */
[----:B---3--:R0:W-:Y:S02]  /*4a70*/  STL [R1+0x704], R49 ;  /* 0x0007043101007387 */ /* 0x0081e40000100800 */
[----:B0-----:R-:W-:Y:S02]  /*4a80*/  IMAD.WIDE R48, R2, 0x2, R86 ;  /* 0x0000000202307825 */ /* 0x001fe400078e0256 */
[----:B------:R-:W-:Y:S04]  /*4a90*/  STL [R1+0x708], R56 ;  /* 0x0007083801007387 */ /* 0x000fe80000100800 */
[----:B------:R0:W-:Y:S01]  /*4aa0*/  STL [R1+0x70c], R57 ;  /* 0x00070c3901007387 */ /* 0x0001e20000100800 */
[----:B------:R-:W-:-:S02]  /*4ab0*/  PRMT R46, RZ, 0x7610, R46 ;  /* 0x00007610ff2e7816 */ /* 0x000fc4000000002e */
[----:B------:R-:W-:Y:S01]  /*4ac0*/  PRMT R47, RZ, 0x7610, R47 ;  /* 0x00007610ff2f7816 */ /* 0x000fe2000000002f */
[----:B------:R1:W-:Y:S04]  /*4ad0*/  STL.64 [R1+0x470], R48 ;  /* 0x0004703001007387 */ /* 0x0003e80000100a00 */
[----:B------:R-:W2:Y:S01]  /*4ae0*/  @!P3 LDG.E.U16 R46, desc[UR16][R50.64] ;  /* 0x00000010322eb981 */ /* 0x000ea2000c1e1500 */
[----:B----4-:R-:W-:Y:S01]  /*4af0*/  PRMT R55, RZ, 0x7610, R55 ;  /* 0x00007610ff377816 */ /* 0x010fe20000000037 */
[----:B0-----:R-:W-:Y:S01]  /*4b00*/  IMAD.WIDE R56, R2, 0x2, R88 ;  /* 0x0000000202387825 */ /* 0x001fe200078e0258 */
[----:B------:R-:W-:Y:S01]  /*4b10*/  PRMT R54, RZ, 0x7610, R54 ;  /* 0x00007610ff367816 */ /* 0x000fe20000000036 */
[----:B------:R0:W3:Y:S04]  /*4b20*/  @!P3 LDG.E.U16 R47, desc[UR16][R52.64] ;  /* 0x00000010342fb981 */ /* 0x0000e8000c1e1500 */
        /* <DEDUP_REMOVED lines=57> */
[----:B------:R-:W-:Y:S02]  /*4ec0*/  STL.64 [R1+0x298], R50 ;  /* 0x0002983201007387 */ /* 0x000fe40000100a00 */
[----:B------:R-:W-:Y:S01]  /*4ed0*/  ISETP.GE.U32.AND P6, PT, R2, 0x7fffffac, PT ;  /* 0x7fffffac0200780c */ /* 0x000fe20003fc6070 */
[----:B------:R-:W-:-:S04]  /*4ee0*/  IMAD R2, R90, 0x2b, RZ ;  /* 0x0000002b5a027824 */ /* 0x000fc800078e02ff */
[C---:B0-----:R-:W-:Y:S01]  /*4ef0*/  IMAD.WIDE R52, R2.reuse, 0x2, R88 ;  /* 0x0000000202347825 */ /* 0x041fe200078e0258 */
[----:B--2---:R-:W-:Y:S04]  /*4f00*/  STL [R1+0x6d0], R46 ;  /* 0x0006d02e01007387 */ /* 0x004fe80000100800 */
[----:B---3--:R0:W-:Y:S02]  /*4f10*/  STL [R1+0x6d4], R47 ;  /* 0x0006d42f01007387 */ /* 0x0081e40000100800 */
[C---:B0-----:R-:W-:Y:S02]  /*4f20*/  IMAD.WIDE R46, R2.reuse, 0x2, R86 ;  /* 0x00000002022e7825 */ /* 0x041fe400078e0256 */
[----:B------:R-:W-:Y:S04]  /*4f30*/  STL [R1+0x6d8], R54 ;  /* 0x0006d83601007387 */ /* 0x000fe80000100800 */
[----:B------:R0:W-:Y:S04]  /*4f40*/  STL [R1+0x6dc], R55 ;  /* 0x0006dc3701007387 */ /* 0x0001e80000100800 */
[----:B------:R1:W-:Y:S01]  /*4f50*/  STL.64 [R1+0x1d0], R46 ;  /* 0x0001d02e01007387 */ /* 0x0003e20000100a00 */
[----:B----4-:R-:W-:Y:S01]  /*4f60*/  PRMT R57, RZ, 0x7610, R57 ;  /* 0x00007610ff397816 */ /* 0x010fe20000000039 */
[C---:B0-----:R-:W-:Y:S01]  /*4f70*/  IMAD.WIDE R54, R2.reuse, 0x2, R84 ;  /* 0x0000000202367825 */ /* 0x041fe200078e0254 */
[----:B------:R-:W-:Y:S01]  /*4f80*/  PRMT R56, RZ, 0x7610, R56 ;  /* 0x00007610ff387816 */ /* 0x000fe20000000038 */
[----:B------:R0:W-:Y:S04]  /*4f90*/  STL.64 [R1+0x1c8], R52 ;  /* 0x0001c83401007387 */ /* 0x0001e80000100a00 */
[----:B------:R-:W2:Y:S04]  /*4fa0*/  @!P5 LDG.E.U16 R57, desc[UR16][R46.64] ;  /* 0x000000102e39d981 */ /* 0x000ea8000c1e1500 */
[----:B------:R-:W3:Y:S04]  /*4fb0*/  @!P5 LDG.E.U16 R56, desc[UR16][R52.64] ;  /* 0x000000103438d981 */ /* 0x000ee8000c1e1500 */
[----:B-1----:R-:W4:Y:S04]  /*4fc0*/  LDL.LU.64 R46, [R1+0x1260] ;  /* 0x00126000012e7983 */ /* 0x002f280000300a00 */
[----:B------:R1:W-:Y:S04]  /*4fd0*/  STL.64 [R1+0x1c0], R54 ;  /* 0x0001c03601007387 */ /* 0x0003e80000100a00 */
[----:B0-----:R-:W4:Y:S01]  /*4fe0*/  LDL.LU.64 R52, [R1+0x1258] ;  /* 0x0012580001347983 */ /* 0x001f220000300a00 */
        /* <DEDUP_REMOVED lines=8> */
[----:B------:R-:W-:Y:S02]  /*5070*/  STL.64 [R1+0x1b8], R50 ;  /* 0x0001b83201007387 */ /* 0x000fe40000100a00 */
[----:B-1----:R-:W-:-:S02]  /*5080*/  IMAD.WIDE R54, R2, 0x2, R88 ;  /* 0x0000000202367825 */ /* 0x002fc400078e0258 */
[----:B---3--:R-:W-:Y:S04]  /*5090*/  STL [R1+0x6c8], R56 ;  /* 0x0006c83801007387 */ /* 0x008fe80000100800 */
[----:B--2---:R1:W-:Y:S01]  /*50a0*/  STL [R1+0x6cc], R57 ;  /* 0x0006cc3901007387 */ /* 0x0043e20000100800 */
[----:B----4-:R-:W-:Y:S01]  /*50b0*/  PRMT R52, RZ, 0x7610, R52 ;  /* 0x00007610ff347816 */ /* 0x010fe20000000034 */
[----:B-1----:R-:W-:Y:S01]  /*50c0*/  IMAD.WIDE R56, R2, 0x2, R86 ;  /* 0x0000000202387825 */ /* 0x002fe200078e0256 */
[----:B------:R-:W-:-:S04]  /*50d0*/  PRMT R53, RZ, 0x7610, R53 ;  /* 0x00007610ff357816 */ /* 0x000fc80000000035 */
[----:B------:R-:W2:Y:S04]  /*50e0*/  @!P0 LDG.E.U16 R52, desc[UR16][R54.64] ;  /* 0x0000001036348981 */ /* 0x000ea8000c1e1500 */
[----:B------:R-:W3:Y:S01]  /*50f0*/  @!P0 LDG.E.U16 R53, desc[UR16][R56.64] ;  /* 0x0000001038358981 */ /* 0x000ee2000c1e1500 */
[----:B------:R-:W-:Y:S01]  /*5100*/  PRMT R43, RZ, 0x7610, R43 ;  /* 0x00007610ff2b7816 */ /* 0x000fe2000000002b */
[C---:B0-----:R-:W-:Y:S02]  /*5110*/  IMAD.WIDE R50, R2.reuse, 0x2, R84 ;  /* 0x0000000202327825 */ /* 0x041fe400078e0254 */
[----:B------:R-:W-:Y:S04]  /*5120*/  STL [R1+0x6c0], R48 ;  /* 0x0006c03001007387 */ /* 0x000fe80000100800 */
[----:B------:R0:W-:Y:S04]  /*5130*/  STL [R1+0x6c4], R49 ;  /* 0x0006c43101007387 */ /* 0x0001e80000100800 */
[----:B------:R-:W-:Y:S04]  /*5140*/  STL.64 [R1+0xf0], R56 ;  /* 0x0000f03801007387 */ /* 0x000fe80000100a00 */
[----:B------:R-:W-:Y:S01]  /*5150*/  STL.64 [R1+0xe8], R54 ;  /* 0x0000e83601007387 */ /* 0x000fe20000100a00 */
[----:B0-----:R-:W-:-:S03]  /*5160*/  IMAD.WIDE R48, R2, 0x2, R82 ;  /* 0x0000000202307825 */ /* 0x001fc600078e0252 */
[----:B------:R0:W-:Y:S04]  /*5170*/  STL.64 [R1+0xe0], R50 ;  /* 0x0000e03201007387 */ /* 0x0001e80000100a00 */
[----:B------:R0:W4:Y:S01]  /*5180*/  @!P0 LDG.E.U16 R43, desc[UR16][R50.64] ;  /* 0x00000010322b8981 */ /* 0x000122000c1e1500 */
[----:B------:R-:W-:-:S03]  /*5190*/  PRMT R42, RZ, 0x7610, R42 ;  /* 0x00007610ff2a7816 */ /* 0x000fc6000000002a */
[----:B------:R-:W-:Y:S01]  /*51a0*/  STL.64 [R1+0xd8], R48 ;  /* 0x0000d83001007387 */ /* 0x000fe20000100a00 */
[----:B------:R-:W-:Y:S02]  /*51b0*/  PRMT R24, RZ, 0x7610, R24 ;  /* 0x00007610ff187816 */ /* 0x000fe40000000018 */
[----:B------:R-:W-:Y:S01]  /*51c0*/  PRMT R25, RZ, 0x7610, R25 ;  /* 0x00007610ff197816 */ /* 0x000fe20000000019 */
[----:B------:R-:W4:Y:S01]  /*51d0*/  @!P0 LDG.E.U16 R42, desc[UR16][R48.64] ;  /* 0x00000010302a8981 */ /* 0x000f22000c1e1500 */
[----:B0-----:R-:W-:Y:S01]  /*51e0*/  IMAD R50, R90, 0x3b, RZ ;  /* 0x0000003b5a327824 */ /* 0x001fe200078e02ff */
[----:B------:R-:W-:-:S03]  /*51f0*/  PRMT R26, RZ, 0x7610, R26 ;  /* 0x00007610ff1a7816 */ /* 0x000fc6000000001a */
[----:B------:R-:W-:Y:S01]  /*5200*/  IMAD.WIDE R56, R50, 0x2, R86 ;  /* 0x0000000232387825 */ /* 0x000fe200078e0256 */
[----:B------:R-:W-:-:S03]  /*5210*/  PRMT R27, RZ, 0x7610, R27 ;  /* 0x00007610ff1b7816 */ /* 0x000fc6000000001b */
[----:B------:R-:W-:-:S03]  /*5220*/  IMAD.WIDE R54, R50, 0x2, R88 ;  /* 0x0000000232367825 */ /* 0x000fc600078e0258 */
[----:B------:R-:W4:Y:S04]  /*5230*/  @!P4 LDG.E.U16 R27, desc[UR16][R56.64] ;  /* 0x00000010381bc981 */ /* 0x000f28000c1e1500 */
[----:B------:R-:W4:Y:S04]  /*5240*/  @!P4 LDG.E.U16 R26, desc[UR16][R54.64] ;  /* 0x00000010361ac981 */ /* 0x000f28000c1e1500 */
[----:B--2---:R-:W-:Y:S04]  /*5250*/  STL [R1+0x6b8], R52 ;  /* 0x0006b83401007387 */ /* 0x004fe80000100800 */
[----:B---3--:R0:W-:Y:S02]  /*5260*/  STL [R1+0x6bc], R53 ;  /* 0x0006bc3501007387 */ /* 0x0081e40000100800 */
[----:B0-----:R-:W-:-:S04]  /*5270*/  IMAD.WIDE R52, R50, 0x2, R84 ;  /* 0x0000000232347825 */ /* 0x001fc800078e0254 */
[----:B------:R-:W-:Y:S01]  /*5280*/  IMAD.WIDE R50, R50, 0x2, R82 ;  /* 0x0000000232327825 */ /* 0x000fe200078e0252 */
[----:B------:R-:W2:Y:S04]  /*5290*/  @!P4 LDG.E.U16 R25, desc[UR16][R52.64] ;  /* 0x000000103419c981 */ /* 0x000ea8000c1e1500 */
[----:B------:R-:W3:Y:S01]  /*52a0*/  @!P4 LDG.E.U16 R24, desc[UR16][R50.64] ;  /* 0x000000103218c981 */ /* 0x000ee2000c1e1500 */
[----:B------:R-:W-:-:S03]  /*52b0*/  VIADD R2, R58, 0xffffffdb ;  /* 0xffffffdb3a027836 */ /* 0x000fc60000000000 */
        /* <DEDUP_REMOVED lines=15> */
[----:B------:R-:W-:Y:S04]  /*53b0*/  STL [R1+0x10c0], R51 ;  /* 0x0010c03301007387 */ /* 0x000fe80000100800 */
[----:B----4-:R-:W-:Y:S04]  /*53c0*/  STL [R1+0x6b4], R43 ;  /* 0x0006b42b01007387 */ /* 0x010fe80000100800 */
[----:B------:R0:W-:Y:S01]  /*53d0*/  STL [R1+0x6b0], R42 ;  /* 0x0006b02a01007387 */ /* 0x0001e20000100800 */
[----:B------:R-:W-:Y:S01]  /*53e0*/  PRMT R47, RZ, 0x7610, R47 ;  /* 0x00007610ff2f7816 */ /* 0x000fe2000000002f */
[----:B------:R-:W-:Y:S01]  /*53f0*/  IMAD.WIDE R48, R2, 0x2, R88 ;  /* 0x0000000202307825 */ /* 0x000fe200078e0258 */
[----:B------:R-:W-:-:S02]  /*5400*/  PRMT R22, RZ, 0x7610, R22 ;  /* 0x00007610ff167816 */ /* 0x000fc40000000016 */
[----:B------:R-:W-:Y:S02]  /*5410*/  PRMT R23, RZ, 0x7610, R23 ;  /* 0x00007610ff177816 */ /* 0x000fe40000000017 */
[----:B------:R-:W-:Y:S01]  /*5420*/  PRMT R46, RZ, 0x7610, R46 ;  /* 0x00007610ff2e7816 */ /* 0x000fe2000000002e */
[----:B0-----:R-:W-:-:S05]  /*5430*/  IMAD.WIDE R42, R2, 0x2, R84 ;  /* 0x00000002022a7825 */ /* 0x001fca00078e0254 */
[----:B------:R-:W4:Y:S04]  /*5440*/  @!P3 LDG.E.U16 R46, desc[UR16][R48.64] ;  /* 0x00000010302eb981 */ /* 0x000f28000c1e1500 */
[----:B------:R0:W4:Y:S04]  /*5450*/  @!P3 LDG.E.U16 R23, desc[UR16][R42.64] ;  /* 0x000000102a17b981 */ /* 0x000128000c1e1500 */
[----:B---3--:R-:W-:Y:S04]  /*5460*/  STL [R1+0x720], R24 ;  /* 0x0007201801007387 */ /* 0x008fe80000100800 */
[----:B--2---:R1:W-:Y:S04]  /*5470*/  STL [R1+0x724], R25 ;  /* 0x0007241901007387 */ /* 0x0043e80000100800 */
[----:B------:R-:W-:Y:S04]  /*5480*/  STL [R1+0x728], R26 ;  /* 0x0007281a01007387 */ /* 0x000fe80000100800 */
[----:B------:R2:W-:Y:S01]  /*5490*/  STL [R1+0x72c], R27 ;  /* 0x00072c1b01007387 */ /* 0x0005e20000100800 */
[----:B-1----:R-:W-:-:S04]  /*54a0*/  IMAD.WIDE R24, R2, 0x2, R86 ;  /* 0x0000000202187825 */ /* 0x002fc800078e0256 */
[----:B--2---:R-:W-:Y:S01]  /*54b0*/  IMAD.WIDE R26, R2, 0x2, R82 ;  /* 0x00000002021a7825 */ /* 0x004fe200078e0252 */
[----:B------:R1:W-:Y:S04]  /*54c0*/  STL.64 [R1+0x640], R24 ;  /* 0x0006401801007387 */ /* 0x0003e80000100a00 */
[----:B------:R2:W-:Y:S04]  /*54d0*/  STL.64 [R1+0x638], R48 ;  /* 0x0006383001007387 */ /* 0x0005e80000100a00 */
[----:B------:R-:W3:Y:S04]  /*54e0*/  @!P3 LDG.E.U16 R47, desc[UR16][R24.64] ;  /* 0x00000010182fb981 */ /* 0x000ee8000c1e1500 */
[----:B------:R0:W3:Y:S04]  /*54f0*/  @!P3 LDG.E.U16 R22, desc[UR16][R26.64] ;  /* 0x000000101a16b981 */ /* 0x0000e8000c1e1500 */
[----:B-1----:R-:W4:Y:S04]  /*5500*/  LDL.LU.64 R24, [R1+0x1250] ;  /* 0x0012500001187983 */ /* 0x002f280000300a00 */
[----:B------:R0:W-:Y:S04]  /*5510*/  STL.64 [R1+0x630], R42 ;  /* 0x0006302a01007387 */ /* 0x0001e80000100a00 */
[----:B--2---:R-:W2:Y:S01]  /*5520*/  LDL.LU.64 R48, [R1+0x1248] ;  /* 0x0012480001307983 */ /* 0x004ea20000300a00 */
[----:B------:R-:W-:-:S03]  /*5530*/  VIADD R2, R58, 0xffffffcb ;  /* 0xffffffcb3a027836 */ /* 0x000fc60000000000 */
[----:B------:R1:W-:Y:S02]  /*5540*/  STL.64 [R1+0x628], R26 ;  /* 0x0006281a01007387 */ /* 0x0003e40000100a00 */
[----:B------:R-:W-:Y:S01]  /*5550*/  ISETP.GE.U32.AND P3, PT, R2, 0x7fffff8c, PT ;  /* 0x7fffff8c0200780c */ /* 0x000fe20003f66070 */
[----:B------:R-:W-:-:S04]  /*5560*/  IMAD R2, R90, 0xc, RZ ;  /* 0x0000000c5a027824 */ /* 0x000fc800078e02ff */
[----:B0-----:R-:W-:-:S04]  /*5570*/  IMAD.WIDE R42, R2, 0x2, R84 ;  /* 0x00000002022a7825 */ /* 0x001fc800078e0254 */
[----:B-1----:R-:W-:Y:S01]  /*5580*/  IMAD.WIDE R26, R2, 0x2, R82 ;  /* 0x00000002021a7825 */ /* 0x002fe200078e0252 */
[----:B---3--:R-:W-:Y:S04]  /*5590*/  STL [R1+0x7a0], R22 ;  /* 0x0007a01601007387 */ /* 0x008fe80000100800 */
[----:B----4-:R0:W-:Y:S01]  /*55a0*/  STL [R1+0x7a4], R23 ;  /* 0x0007a41701007387 */ /* 0x0101e20000100800 */
[----:B------:R-:W-:-:S03]  /*55b0*/  PRMT R24, RZ, 0x7610, R24 ;  /* 0x00007610ff187816 */ /* 0x000fc60000000018 */
[----:B------:R-:W-:Y:S01]  /*55c0*/  STL [R1+0x7a8], R46 ;  /* 0x0007a82e01007387 */ /* 0x000fe20000100800 */
[----:B------:R-:W-:-:S03]  /*55d0*/  PRMT R25, RZ, 0x7610, R25 ;  /* 0x00007610ff197816 */ /* 0x000fc60000000019 */
[----:B------:R1:W-:Y:S01]  /*55e0*/  STL [R1+0x7ac], R47 ;  /* 0x0007ac2f01007387 */ /* 0x0003e20000100800 */
[----:B--2---:R-:W-:Y:S01]  /*55f0*/  PRMT R49, RZ, 0x7610, R49 ;  /* 0x00007610ff317816 */ /* 0x004fe20000000031 */
[C---:B0-----:R-:W-:Y:S01]  /*5600*/  IMAD.WIDE R22, R2.reuse, 0x2, R86 ;  /* 0x0000000202167825 */ /* 0x041fe200078e0256 */
[----:B------:R-:W-:Y:S01]  /*5610*/  PRMT R48, RZ, 0x7610, R48 ;  /* 0x00007610ff307816 */ /* 0x000fe20000000030 */
        /* <DEDUP_REMOVED lines=48> */
[----:B------:R1:W-:Y:S01]  /*5920*/  STL.64 [R1+0x370], R22 ;  /* 0x0003701601007387 */ /* 0x0003e20000100a00 */
[----:B----4-:R-:W-:Y:S01]  /*5930*/  PRMT R49, RZ, 0x7610, R49 ;  /* 0x00007610ff317816 */ /* 0x010fe20000000031 */
[----:B0-----:R-:W-:Y:S01]  /*5940*/  IMAD.WIDE R46, R2, 0x2, R84 ;  /* 0x00000002022e7825 */ /* 0x001fe200078e0254 */
[----:B------:R-:W-:Y:S01]  /*5950*/  PRMT R48, RZ, 0x7610, R48 ;  /* 0x00007610ff307816 */ /* 0x000fe20000000030 */
[----:B------:R0:W-:Y:S04]  /*5960*/  STL.64 [R1+0x368], R42 ;  /* 0x0003682a01007387 */ /* 0x0001e80000100a00 */
[----:B------:R-:W2:Y:S04]  /*5970*/  @!P5 LDG.E.U16 R49, desc[UR16][R22.64] ;  /* 0x000000101631d981 */ /* 0x000ea8000c1e1500 */
[----:B------:R-:W3:Y:S04]  /*5980*/  @!P5 LDG.E.U16 R24, desc[UR16][R26.64] ;  /* 0x000000101a18d981 */ /* 0x000ee8000c1e1500 */
[----:B------:R-:W4:Y:S04]  /*5990*/  @!P5 LDG.E.U16 R48, desc[UR16][R42.64] ;  /* 0x000000102a30d981 */ /* 0x000f28000c1e1500 */
[----:B-1----:R-:W2:Y:S04]  /*59a0*/  LDL.LU.64 R22, [R1+0x1220] ;  /* 0x0012200001167983 */ /* 0x002ea80000300a00 */
[----:B------:R1:W-:Y:S04]  /*59b0*/  STL.64 [R1+0x360], R46 ;  /* 0x0003602e01007387 */ /* 0x0003e80000100a00 */
[----:B------:R1:W2:Y:S04]  /*59c0*/  @!P5 LDG.E.U16 R25, desc[UR16][R46.64] ;  /* 0x000000102e19d981 */ /* 0x0002a8000c1e1500 */
[----:B0-----:R-:W4:Y:S01]  /*59d0*/  LDL.LU.64 R42, [R1+0x1218] ;  /* 0x00121800012a7983 */ /* 0x001f220000300a00 */
[----:B------:R-:W-:-:S03]  /*59e0*/  VIADD R2, R58, 0xfffffff2 ;  /* 0xfffffff23a027836 */ /* 0x000fc60000000000 */
[----:B------:R0:W-:Y:S02]  /*59f0*/  STL.64 [R1+0x358], R26 ;  /* 0x0003581a01007387 */ /* 0x0001e40000100a00 */
[----:B------:R-:W-:Y:S01]  /*5a00*/  ISETP.GE.U32.AND P5, PT, R2, 0x7fffffb3, PT ;  /* 0x7fffffb30200780c */ /* 0x000fe20003fa6070 */
[----:B------:R-:W-:Y:S01]  /*5a10*/  IMAD R2, R90, 0x24, RZ ;  /* 0x000000245a027824 */ /* 0x000fe200078e02ff */
[----:B------:R-:W-:-:S03]  /*5a20*/  PRMT R60, RZ, 0x7610, R60 ;  /* 0x00007610ff3c7816 */ /* 0x000fc6000000003c */
[----:B-1----:R-:W-:Y:S01]  /*5a30*/  IMAD.WIDE R46, R2, 0x2, R82 ;  /* 0x00000002022e7825 */ /* 0x002fe200078e0252 */
[----:B------:R-:W-:-:S03]  /*5a40*/  PRMT R61, RZ, 0x7610, R61 ;  /* 0x00007610ff3d7816 */ /* 0x000fc6000000003d */
[----:B0-----:R-:W-:-:S05]  /*5a50*/  IMAD.WIDE R26, R2, 0x2, R88 ;  /* 0x00000002021a7825 */ /* 0x001fca00078e0258 */
[----:B------:R-:W4:Y:S04]  /*5a60*/  @!P0 LDG.E.U16 R60, desc[UR16][R26.64] ;  /* 0x000000101a3c8981 */ /* 0x000f28000c1e1500 */
[----:B---3--:R-:W-:Y:S04]  /*5a70*/  STL [R1+0x760], R24 ;  /* 0x0007601801007387 */ /* 0x008fe80000100800 */
[----:B--2---:R0:W-:Y:S01]  /*5a80*/  STL [R1+0x764], R25 ;  /* 0x0007641901007387 */ /* 0x0041e20000100800 */
[----:B----4-:R-:W-:-:S03]  /*5a90*/  PRMT R42, RZ, 0x7610, R42 ;  /* 0x00007610ff2a7816 */ /* 0x010fc6000000002a */
[----:B------:R-:W-:Y:S01]  /*5aa0*/  STL [R1+0x768], R48 ;  /* 0x0007683001007387 */ /* 0x000fe20000100800 */
[----:B------:R-:W-:-:S03]  /*5ab0*/  PRMT R43, RZ, 0x7610, R43 ;  /* 0x00007610ff2b7816 */ /* 0x000fc6000000002b */
[----:B------:R1:W-:Y:S01]  /*5ac0*/  STL [R1+0x76c], R49 ;  /* 0x00076c3101007387 */ /* 0x0003e20000100800 */
[----:B0-----:R-:W-:-:S03]  /*5ad0*/  IMAD.WIDE R24, R2, 0x2, R86 ;  /* 0x0000000202187825 */ /* 0x001fc600078e0256 */
[----:B------:R-:W2:Y:S04]  /*5ae0*/  @!P0 LDG.E.U16 R42, desc[UR16][R46.64] ;  /* 0x000000102e2a8981 */ /* 0x000ea8000c1e1500 */
[----:B------:R-:W3:Y:S01]  /*5af0*/  @!P0 LDG.E.U16 R61, desc[UR16][R24.64] ;  /* 0x00000010183d8981 */ /* 0x000ee2000c1e1500 */
[----:B-1----:R-:W-:-:S05]  /*5b00*/  IMAD.WIDE R48, R2, 0x2, R84 ;  /* 0x0000000202307825 */ /* 0x002fca00078e0254 */
[----:B------:R0:W4:Y:S01]  /*5b10*/  @!P0 LDG.E.U16 R43, desc[UR16][R48.64] ;  /* 0x00000010302b8981 */ /* 0x000122000c1e1500 */
[----:B------:R-:W-:-:S03]  /*5b20*/  VIADD R2, R58, 0xffffffea ;  /* 0xffffffea3a027836 */ /* 0x000fc60000000000 */
[----:B------:R1:W-:Y:S02]  /*5b30*/  STL.64 [R1+0x290], R24 ;  /* 0x0002901801007387 */ /* 0x0003e40000100a00 */
[----:B------:R-:W-:Y:S02]  /*5b40*/  ISETP.GE.U32.AND P0, PT, R2, 0x7fffffab, PT ;  /* 0x7fffffab0200780c */ /* 0x000fe40003f06070 */
[----:B------:R0:W-:Y:S01]  /*5b50*/  STL.64 [R1+0x288], R26 ;  /* 0x0002881a01007387 */ /* 0x0001e20000100a00 */
[----:B------:R-:W-:Y:S01]  /*5b60*/  IMAD R2, R90, 0x2c, RZ ;  /* 0x0000002c5a027824 */ /* 0x000fe200078e02ff */
[----:B------:R-:W-:Y:S02]  /*5b70*/  PRMT R59, RZ, 0x7610, R59 ;  /* 0x00007610ff3b7816 */ /* 0x000fe4000000003b */
[----:B-1----:R-:W3:Y:S04]  /*5b80*/  LDL.LU.64 R24, [R1+0x1210] ;  /* 0x0012100001187983 */ /* 0x002ee80000300a00 */
[----:B------:R1:W-:Y:S04]  /*5b90*/  STL.64 [R1+0x280], R48 ;  /* 0x0002803001007387 */ /* 0x0003e80000100a00 */
[----:B0-----:R-:W3:Y:S04]  /*5ba0*/  LDL.LU.64 R26, [R1+0x1208] ;  /* 0x00120800011a7983 */ /* 0x001ee80000300a00 */
[----:B------:R0:W-:Y:S01]  /*5bb0*/  STL.64 [R1+0x278], R46 ;  /* 0x0002782e01007387 */ /* 0x0001e20000100a00 */
[----:B------:R-:W-:Y:S01]  /*5bc0*/  PRMT R55, RZ, 0x7610, R55 ;  /* 0x00007610ff377816 */ /* 0x000fe20000000037 */
[----:B-1----:R-:W-:-:S05]  /*5bd0*/  IMAD.WIDE R48, R2, 0x2, R86 ;  /* 0x0000000202307825 */ /* 0x002fca00078e0256 */
[----:B------:R-:W3:Y:S01]  /*5be0*/  @!P4 LDG.E.U16 R59, desc[UR16][R48.64] ;  /* 0x00000010303bc981 */ /* 0x000ee2000c1e1500 */
[----:B0-----:R-:W-:-:S05]  /*5bf0*/  IMAD.WIDE R46, R2, 0x2, R82 ;  /* 0x00000002022e7825 */ /* 0x001fca00078e0252 */
[----:B------:R-:W3:Y:S04]  /*5c00*/  @!P4 LDG.E.U16 R45, desc[UR16][R46.64] ;  /* 0x000000102e2dc981 */ /* 0x000ee8000c1e1500 */
[----:B--2---:R-:W-:Y:S04]  /*5c10*/  STL [R1+0x750], R42 ;  /* 0x0007502a01007387 */ /* 0x004fe80000100800 */
[----:B----4-:R0:W-:Y:S04]  /*5c20*/  STL [R1+0x754], R43 ;  /* 0x0007542b01007387 */ /* 0x0101e80000100800 */
[----:B------:R-:W-:Y:S04]  /*5c30*/  STL [R1+0x758], R60 ;  /* 0x0007583c01007387 */ /* 0x000fe80000100800 */
[----:B---3--:R1:W-:Y:S01]  /*5c40*/  STL [R1+0x75c], R61 ;  /* 0x00075c3d01007387 */ /* 0x0083e20000100800 */
[----:B0-----:R-:W-:-:S03]  /*5c50*/  IMAD.WIDE R42, R2, 0x2, R88 ;  /* 0x00000002022a7825 */ /* 0x001fc600078e0258 */
[----:B------:R0:W-:Y:S01]  /*5c60*/  STL.64 [R1+0x1b0], R48 ;  /* 0x0001b03001007387 */ /* 0x0001e20000100a00 */
[----:B-1----:R-:W-:-:S03]  /*5c70*/  IMAD.WIDE R60, R2, 0x2, R84 ;  /* 0x00000002023c7825 */ /* 0x002fc600078e0254 */
[----:B------:R1:W-:Y:S04]  /*5c80*/  STL.64 [R1+0x1a8], R42 ;  /* 0x0001a82a01007387 */ /* 0x0003e80000100a00 */
[----:B------:R-:W2:Y:S04]  /*5c90*/  @!P4 LDG.E.U16 R55, desc[UR16][R42.64] ;  /* 0x000000102a37c981 */ /* 0x000ea8000c1e1500 */
[----:B0-----:R-:W3:Y:S04]  /*5ca0*/  LDL.LU.64 R48, [R1+0x1200] ;  /* 0x0012000001307983 */ /* 0x001ee80000300a00 */
[----:B------:R0:W-:Y:S04]  /*5cb0*/  STL.64 [R1+0x1a0], R60 ;  /* 0x0001a03c01007387 */ /* 0x0001e80000100a00 */
[----:B-1----:R-:W4:Y:S01]  /*5cc0*/  LDL.LU.64 R42, [R1+0x11f8] ;  /* 0x0011f800012a7983 */ /* 0x002f220000300a00 */
[----:B------:R-:W-:Y:S01]  /*5cd0*/  PRMT R53, RZ, 0x7610, R53 ;  /* 0x00007610ff357816 */ /* 0x000fe20000000035 */
[----:B------:R-:W-:-:S02]  /*5ce0*/  VIADD R2, R58, 0xffffffe2 ;  /* 0xffffffe23a027836 */ /* 0x000fc40000000000 */
[----:B------:R-:W-:Y:S04]  /*5cf0*/  STL.64 [R1+0x198], R46 ;  /* 0x0001982e01007387 */ /* 0x000fe80000100a00 */
[----:B------:R0:W2:Y:S01]  /*5d00*/  @!P4 LDG.E.U16 R53, desc[UR16][R60.64] ;  /* 0x000000103c35c981 */ /* 0x0000a2000c1e1500 */
[----:B------:R-:W-:Y:S01]  /*5d10*/  ISETP.GE.U32.AND P4, PT, R2, 0x7fffffa3, PT ;  /* 0x7fffffa30200780c */ /* 0x000fe20003f86070 */
[----:B------:R-:W-:Y:S02]  /*5d20*/  IMAD R2, R90, 0x34, RZ ;  /* 0x000000345a027824 */ /* 0x000fe400078e02ff */
[----:B------:R1:W-:Y:S01]  /*5d30*/  STL [R1+0x74c], R59 ;  /* 0x00074c3b01007387 */ /* 0x0003e20000100800 */
[----:B------:R-:W-:-:S03]  /*5d40*/  IMAD.MOV.U32 R80, RZ, RZ, R44 ;  /* 0x000000ffff507224 */ /* 0x000fc600078e002c */
[----:B------:R1:W-:Y:S01]  /*5d50*/  STL [R1+0x740], R45 ;  /* 0x0007402d01007387 */ /* 0x0003e20000100800 */
[----:B------:R-:W-:Y:S02]  /*5d60*/  IMAD.MOV.U32 R62, RZ, RZ, R28 ;  /* 0x000000ffff3e7224 */ /* 0x000fe400078e001c */
[----:B0-----:R-:W-:Y:S02]  /*5d70*/  IMAD.MOV.U32 R60, RZ, RZ, R31 ;  /* 0x000000ffff3c7224 */ /* 0x001fe400078e001f */
[----:B------:R-:W-:Y:S02]  /*5d80*/  IMAD.MOV.U32 R61, RZ, RZ, R29 ;  /* 0x000000ffff3d7224 */ /* 0x000fe400078e001d */
[----:B-1----:R-:W-:Y:S02]  /*5d90*/  IMAD.MOV.U32 R59, RZ, RZ, R30 ;  /* 0x000000ffff3b7224 */ /* 0x002fe400078e001e */
[----:B------:R-:W-:-:S04]  /*5da0*/  IMAD.WIDE R44, R2, 0x2, R82 ;  /* 0x00000002022c7825 */ /* 0x000fc800078e0252 */
[----:B------:R-:W-:-:S04]  /*5db0*/  IMAD.WIDE R30, R2, 0x2, R88 ;  /* 0x00000002021e7825 */ /* 0x000fc800078e0258 */
[----:B------:R-:W-:-:S04]  /*5dc0*/  IMAD.WIDE R28, R2, 0x2, R86 ;  /* 0x00000002021c7825 */ /* 0x000fc800078e0256 */
[----:B------:R-:W-:Y:S01]  /*5dd0*/  IMAD.WIDE R46, R2, 0x2, R84 ;  /* 0x00000002022e7825 */ /* 0x000fe200078e0254 */
[----:B---3--:R-:W-:Y:S02]  /*5de0*/  PRMT R48, RZ, 0x7610, R48 ;  /* 0x00007610ff307816 */ /* 0x008fe40000000030 */
[----:B------:R-:W-:-:S04]  /*5df0*/  PRMT R49, RZ, 0x7610, R49 ;  /* 0x00007610ff317816 */ /* 0x000fc80000000031 */
[----:B------:R-:W3:Y:S01]  /*5e00*/  @!P3 LDG.E.U16 R48, desc[UR16][R30.64] ;  /* 0x000000101e30b981 */ /* 0x000ee2000c1e1500 */
[----:B----4-:R-:W-:-:S03]  /*5e10*/  PRMT R42, RZ, 0x7610, R42 ;  /* 0x00007610ff2a7816 */ /* 0x010fc6000000002a */
[----:B------:R-:W4:Y:S04]  /*5e20*/  @!P3 LDG.E.U16 R49, desc[UR16][R28.64] ;  /* 0x000000101c31b981 */ /* 0x000f28000c1e1500 */
[----:B------:R-:W3:Y:S01]  /*5e30*/  @!P3 LDG.E.U16 R42, desc[UR16][R44.64] ;  /* 0x000000102c2ab981 */ /* 0x000ee2000c1e1500 */
[----:B------:R-:W-:-:S06]  /*5e40*/  PRMT R43, RZ, 0x7610, R43 ;  /* 0x00007610ff2b7816 */ /* 0x000fcc000000002b */
[----:B------:R0:W4:Y:S04]  /*5e50*/  @!P3 LDG.E.U16 R43, desc[UR16][R46.64] ;  /* 0x000000102e2bb981 */ /* 0x000128000c1e1500 */
[----:B------:R1:W-:Y:S04]  /*5e60*/  STL.64 [R1+0x40], R28 ;  /* 0x0000401c01007387 */ /* 0x0003e80000100a00 */
[----:B------:R0:W-:Y:S04]  /*5e70*/  STL.64 [R1+0x38], R30 ;  /* 0x0000381e01007387 */ /* 0x0001e80000100a00 */
[----:B-1----:R-:W4:Y:S04]  /*5e80*/  LDL.LU.64 R28, [R1+0x11f0] ;  /* 0x0011f000011c7983 */ /* 0x002f280000300a00 */
[----:B------:R-:W-:Y:S04]  /*5e90*/  STL.64 [R1+0x30], R46 ;  /* 0x0000302e01007387 */ /* 0x000fe80000100a00 */
[----:B0-----:R-:W4:Y:S04]  /*5ea0*/  LDL.LU.64 R30, [R1+0x11e8] ;  /* 0x0011e800011e7983 */ /* 0x001f280000300a00 */
[----:B------:R-:W-:Y:S04]  /*5eb0*/  STL.64 [R1+0x28], R44 ;  /* 0x0000282c01007387 */ /* 0x000fe80000100a00 */
[----:B--2---:R-:W-:Y:S01]  /*5ec0*/  STL [R1+0x748], R55 ;  /* 0x0007483701007387 */ /* 0x004fe20000100800 */
[----:B------:R-:W-:-:S02]  /*5ed0*/  PRMT R52, RZ, 0x7610, R52 ;  /* 0x00007610ff347816 */ /* 0x000fc40000000034 */
[----:B------:R-:W-:Y:S02]  /*5ee0*/  PRMT R63, RZ, 0x7610, R63 ;  /* 0x00007610ff3f7816 */ /* 0x000fe4000000003f */
[----:B------:R-:W-:Y:S02]  /*5ef0*/  PRMT R51, RZ, 0x7610, R51 ;  /* 0x00007610ff337816 */ /* 0x000fe40000000033 */
[----:B------:R-:W-:Y:S01]  /*5f00*/  PRMT R50, RZ, 0x7610, R50 ;  /* 0x00007610ff327816 */ /* 0x000fe20000000032 */
[----:B---3--:R0:W-:Y:S04]  /*5f10*/  STL [R1+0x730], R42 ;  /* 0x0007302a01007387 */ /* 0x0081e80000100800 */
[----:B------:R-:W-:Y:S04]  /*5f20*/  STL [R1+0x744], R53 ;  /* 0x0007443501007387 */ /* 0x000fe80000100800 */
[----:B------:R-:W-:Y:S01]  /*5f30*/  STL [R1+0x738], R48 ;  /* 0x0007383001007387 */ /* 0x000fe20000100800 */
[----:B0-----:R-:W-:-:S03]  /*5f40*/  IMAD R42, R90, 0x3c, RZ ;  /* 0x0000003c5a2a7824 */ /* 0x001fc600078e02ff */
[----:B----4-:R0:W-:Y:S02]  /*5f50*/  STL [R1+0x73c], R49 ;  /* 0x00073c3101007387 */ /* 0x0101e40000100800 */
[----:B0-----:R-:W-:-:S05]  /*5f60*/  IMAD.WIDE R48, R42, 0x2, R86 ;  /* 0x000000022a307825 */ /* 0x001fca00078e0256 */
[----:B------:R-:W2:Y:S01]  /*5f70*/  @!P2 LDG.E.U16 R52, desc[UR16][R48.64] ;  /* 0x000000103034a981 */ /* 0x000ea2000c1e1500 */
[----:B------:R-:W-:-:S03]  /*5f80*/  IMAD.WIDE R46, R42, 0x2, R88 ;  /* 0x000000022a2e7825 */ /* 0x000fc600078e0258 */
[----:B------:R0:W-:Y:S01]  /*5f90*/  STL [R1+0x734], R43 ;  /* 0x0007342b01007387 */ /* 0x0001e20000100800 */
[----:B------:R-:W-:-:S03]  /*5fa0*/  IMAD.WIDE R44, R42, 0x2, R84 ;  /* 0x000000022a2c7825 */ /* 0x000fc600078e0254 */
[----:B------:R-:W3:Y:S04]  /*5fb0*/  @!P2 LDG.E.U16 R51, desc[UR16][R46.64] ;  /* 0x000000102e33a981 */ /* 0x000ee8000c1e1500 */
[----:B------:R-:W4:Y:S01]  /*5fc0*/  @!P2 LDG.E.U16 R50, desc[UR16][R44.64] ;  /* 0x000000102c32a981 */ /* 0x000f22000c1e1500 */
[----:B0-----:R-:W-:-:S05]  /*5fd0*/  IMAD.WIDE R42, R42, 0x2, R82 ;  /* 0x000000022a2a7825 */ /* 0x001fca00078e0252 */
[----:B------:R-:W3:Y:S04]  /*5fe0*/  @!P2 LDG.E.U16 R63, desc[UR16][R42.64] ;  /* 0x000000102a3fa981 */ /* 0x000ee8000c1e1500 */
[----:B------:R-:W-:Y:S04]  /*5ff0*/  STL [R1+0xf84], R48 ;  /* 0x000f843001007387 */ /* 0x000fe80000100800 */
[----:B------:R-:W-:Y:S04]  /*6000*/  STL [R1+0xf7c], R49 ;  /* 0x000f7c3101007387 */ /* 0x000fe80000100800 */
[----:B------:R-:W-:Y:S04]  /*6010*/  STL [R1+0x1088], R49 ;  /* 0x0010883101007387 */ /* 0x000fe80000100800 */
[----:B------:R-:W-:Y:S04]  /*6020*/  STL [R1+0xf90], R46 ;  /* 0x000f902e01007387 */ /* 0x000fe80000100800 */
[----:B------:R-:W-:Y:S04]  /*6030*/  STL [R1+0xf88], R47 ;  /* 0x000f882f01007387 */ /* 0x000fe80000100800 */
[----:B------:R-:W-:Y:S04]  /*6040*/  STL [R1+0x1090], R47 ;  /* 0x0010902f01007387 */ /* 0x000fe80000100800 */
[----:B------:R-:W-:Y:S01]  /*6050*/  STL [R1+0x10c4], R47 ;  /* 0x0010c42f01007387 */ /* 0x000fe20000100800 */
[----:B------:R-:W-:-:S02]  /*6060*/  IMAD.MOV.U32 R55, RZ, RZ, R60 ;  /* 0x000000ffff377224 */ /* 0x000fc400078e003c */
[----:B------:R-:W-:Y:S01]  /*6070*/  IMAD.MOV.U32 R60, RZ, RZ, R4 ;  /* 0x000000ffff3c7224 */ /* 0x000fe200078e0004 */
[----:B------:R-:W-:Y:S01]  /*6080*/  PRMT R65, RZ, 0x7610, R65 ;  /* 0x00007610ff417816 */ /* 0x000fe20000000041 */
[----:B--2---:R0:W-:Y:S02]  /*6090*/  STL [R1+0x7bc], R52 ;  /* 0x0007bc3401007387 */ /* 0x0041e40000100800 */
[----:B0-----:R-:W-:Y:S02]  /*60a0*/  IMAD.MOV.U32 R52, RZ, RZ, R59 ;  /* 0x000000ffff347224 */ /* 0x001fe400078e003b */
[----:B------:R-:W-:Y:S02]  /*60b0*/  IMAD.MOV.U32 R59, RZ, RZ, R80 ;  /* 0x000000ffff3b7224 */ /* 0x000fe400078e0050 */
[----:B------:R-:W0:Y:S01]  /*60c0*/  S2R R80, SR_TID.X ;  /* 0x0000000000507919 */ /* 0x000e220000002100 */
[----:B------:R-:W-:Y:S04]  /*60d0*/  STL [R1+0xf9c], R44 ;  /* 0x000f9c2c01007387 */ /* 0x000fe80000100800 */
[----:B------:R-:W-:Y:S04]  /*60e0*/  STL [R1+0x112c], R44 ;  /* 0x00112c2c01007387 */ /* 0x000fe80000100800 */
[----:B------:R-:W-:Y:S04]  /*60f0*/  STL [R1+0xf94], R45 ;  /* 0x000f942d01007387 */ /* 0x000fe80000100800 */
[----:B------:R-:W-:Y:S04]  /*6100*/  STL [R1+0x1098], R45 ;  /* 0x0010982d01007387 */ /* 0x000fe80000100800 */
[----:B---3--:R-:W-:Y:S04]  /*6110*/  STL [R1+0x1130], R63 ;  /* 0x0011303f01007387 */ /* 0x008fe80000100800 */
[----:B------:R-:W-:Y:S01]  /*6120*/  STL [R1+0xfa8], R42 ;  /* 0x000fa82a01007387 */ /* 0x000fe20000100800 */
[----:B0-----:R-:W-:-:S03]  /*6130*/  LOP3.LUT R4, R80, 0x3f, RZ, 0xc0, !PT ;  /* 0x0000003f50047812 */ /* 0x001fc600078ec0ff */
[----:B------:R-:W-:Y:S02]  /*6140*/  STL [R1+0xfa0], R43 ;  /* 0x000fa02b01007387 */ /* 0x000fe40000100800 */
[----:B------:R-:W-:Y:S02]  /*6150*/  IMAD.SHL.U32 R4, R4, 0x2, RZ ;  /* 0x0000000204047824 */ /* 0x000fe400078e00ff */
[----:B------:R-:W-:Y:S04]  /*6160*/  STL [R1+0x109c], R43 ;  /* 0x00109c2b01007387 */ /* 0x000fe80000100800 */
[----:B------:R0:W-:Y:S04]  /*6170*/  STL [R1+0x1134], R43 ;  /* 0x0011342b01007387 */ /* 0x0001e80000100800 */
[----:B------:R-:W-:Y:S04]  /*6180*/  STL [R1+0x7b8], R51 ;  /* 0x0007b83301007387 */ /* 0x000fe80000100800 */
[----:B------:R-:W-:Y:S01]  /*6190*/  STL [R1+0x1138], R4 ;  /* 0x0011380401007387 */ /* 0x000fe20000100800 */
[----:B0-----:R-:W-:-:S03]  /*61a0*/  IMAD R43, R90, 0x5, RZ ;  /* 0x000000055a2b7824 */ /* 0x001fc600078e02ff */
[----:B----4-:R0:W-:Y:S02]  /*61b0*/  STL [R1+0x7b4], R50 ;  /* 0x0007b43201007387 */ /* 0x0101e40000100800 */
[----:B0-----:R-:W-:-:S05]  /*61c0*/  IMAD.WIDE R50, R43, 0x2, R86 ;  /* 0x000000022b327825 */ /* 0x001fca00078e0256 */
[----:B------:R-:W2:Y:S01]  /*61d0*/  @!P6 LDG.E.U16 R65, desc[UR16][R50.64] ;  /* 0x000000103241e981 */ /* 0x000ea2000c1e1500 */
[----:B------:R-:W-:Y:S01]  /*61e0*/  VIADD R2, R58, 0xffffffda ;  /* 0xffffffda3a027836 */ /* 0x000fe20000000000 */
[----:B------:R-:W-:Y:S01]  /*61f0*/  PRMT R64, RZ, 0x7610, R64 ;  /* 0x00007610ff407816 */ /* 0x000fe20000000040 */
[C---:B------:R-:W-:Y:S01]  /*6200*/  IMAD.WIDE R48, R43.reuse, 0x2, R88 ;  /* 0x000000022b307825 */ /* 0x040fe200078e0258 */
[----:B------:R-:W-:Y:S02]  /*6210*/  PRMT R67, RZ, 0x7610, R67 ;  /* 0x00007610ff437816 */ /* 0x000fe40000000043 */
[----:B------:R-:W-:Y:S01]  /*6220*/  PRMT R66, RZ, 0x7610, R66 ;  /* 0x00007610ff427816 */ /* 0x000fe20000000042 */
[C---:B------:R-:W-:Y:S01]  /*6230*/  IMAD.WIDE R46, R43.reuse, 0x2, R84 ;  /* 0x000000022b2e7825 */ /* 0x040fe200078e0254 */
[----:B------:R-:W-:Y:S01]  /*6240*/  ISETP.GE.U32.AND P3, PT, R2, 0x7fffff9b, PT ;  /* 0x7fffff9b0200780c */ /* 0x000fe20003f66070 */
[----:B------:R0:W3:Y:S02]  /*6250*/  @!P6 LDG.E.U16 R64, desc[UR16][R48.64] ;  /* 0x000000103040e981 */ /* 0x0000e4000c1e1500 */
[----:B------:R-:W-:-:S02]  /*6260*/  IMAD.WIDE R44, R43, 0x2, R82 ;  /* 0x000000022b2c7825 */ /* 0x000fc400078e0252 */
[----:B------:R1:W4:Y:S02]  /*6270*/  @!P6 LDG.E.U16 R67, desc[UR16][R46.64] ;  /* 0x000000102e43e981 */ /* 0x000324000c1e1500 */
[----:B------:R-:W-:Y:S01]  /*6280*/  VIADD R2, R58, 0xffffffd2 ;  /* 0xffffffd23a027836 */ /* 0x000fe20000000000 */
[----:B------:R-:W-:-:S04]  /*6290*/  @!UP1 UIADD3 UR10, UPT, UPT, -UR10, 0x100000, URZ ;  /* 0x001000000a0a9890 */ /* 0x000fc8000fffe1ff */
[----:B------:R-:W-:Y:S02]  /*62a0*/  @!UP1 USHF.L.U32 UR11, UR10, 0xb, URZ ;  /* 0x0000000b0a0b9899 */ /* 0x000fe400080006ff */
[----:B------:R-:W-:Y:S01]  /*62b0*/  @!UP1 USHF.L.U32 UR10, UR10, 0x1, URZ ;  /* 0x000000010a0a9899 */ /* 0x000fe200080006ff */
[----:B------:R0:W3:Y:S01]  /*62c0*/  @!P6 LDG.E.U16 R66, desc[UR16][R44.64] ;  /* 0x000000102c42e981 */ /* 0x0000e2000c1e1500 */
[----:B------:R-:W-:Y:S02]  /*62d0*/  ISETP.GE.U32.AND P2, PT, R2, 0x7fffff93, PT ;  /* 0x7fffff930200780c */ /* 0x000fe40003f46070 */
[----:B------:R-:W-:Y:S01]  /*62e0*/  LOP3.LUT R2, R80, 0x40, RZ, 0xc0, !PT ;  /* 0x0000004050027812 */ /* 0x000fe200078ec0ff */
[----:B------:R-:W-:-:S04]  /*62f0*/  VOTEU.ALL UP1, P1 ;  /* 0x0000000000ff7886 */ /* 0x000fc80000820000 */
[----:B------:R-:W-:-:S03]  /*6300*/  IMAD R2, R2, 0x80, R4 ;  /* 0x0000008002027824 */ /* 0x000fc600078e0204 */
[----:B------:R0:W1:Y:S01]  /*6310*/  @!UP1 SYNCS.EXCH.64 URZ, [UR5+0x24008], UR10 ;  /* 0x0240080a05ff95b2 */ /* 0x0000620008000100 */
[----:B------:R-:W-:Y:S04]  /*6320*/  STL.64 [R1+0x620], R50 ;  /* 0x0006203201007387 */ /* 0x000fe80000100a00 */
[----:B------:R0:W-:Y:S01]  /*6330*/  STS.U16 [R2+UR5], R20 ;  /* 0x0000001402007988 */ /* 0x0001e20008000405 */
[----:B------:R-:W-:-:S03]  /*6340*/  PRMT R68, RZ, 0x7610, R68 ;  /* 0x00007610ff447816 */ /* 0x000fc60000000044 */
[----:B------:R1:W-:Y:S01]  /*6350*/  STL.64 [R1+0x618], R48 ;  /* 0x0006183001007387 */ /* 0x0003e20000100a00 */
[----:B------:R-:W-:Y:S02]  /*6360*/  PRMT R71, RZ, 0x7610, R71 ;  /* 0x00007610ff477816 */ /* 0x000fe40000000047 */
[----:B------:R-:W-:Y:S01]  /*6370*/  PRMT R70, RZ, 0x7610, R70 ;  /* 0x00007610ff467816 */ /* 0x000fe20000000046 */
[----:B------:R-:W-:Y:S01]  /*6380*/  VIADD R42, R58, 0xffffffca ;  /* 0xffffffca3a2a7836 */ /* 0x000fe20000000000 */
[----:B------:R-:W-:Y:S01]  /*6390*/  PRMT R73, RZ, 0x7610, R73 ;  /* 0x00007610ff497816 */ /* 0x000fe20000000049 */
[----:B0-----:R-:W-:Y:S01]  /*63a0*/  IMAD R20, R90, 0xd, RZ ;  /* 0x0000000d5a147824 */ /* 0x001fe200078e02ff */
[----:B------:R0:W-:Y:S01]  /*63b0*/  STL.64 [R1+0x610], R46 ;  /* 0x0006102e01007387 */ /* 0x0001e20000100a00 */
[----:B------:R-:W-:Y:S01]  /*63c0*/  PRMT R72, RZ, 0x7610, R72 ;  /* 0x00007610ff487816 */ /* 0x000fe20000000048 */
[----:B------:R-:W2:Y:S01]  /*63d0*/  LDCU UR10, c[0x0][0x3b0] ;  /* 0x00007600ff0a77ac */ /* 0x000ea20008000800 */
[C---:B-1----:R-:W-:Y:S01]  /*63e0*/  IMAD.WIDE R48, R20.reuse, 0x2, R86 ;  /* 0x0000000214307825 */ /* 0x042fe200078e0256 */
[----:B------:R-:W-:Y:S01]  /*63f0*/  PRMT R75, RZ, 0x7610, R75 ;  /* 0x00007610ff4b7816 */ /* 0x000fe2000000004b */
[----:B------:R-:W1:Y:S03]  /*6400*/  LDCU UR11, c[0x0][0x3b0] ;  /* 0x00007600ff0b77ac */ /* 0x000e660008000800 */
[----:B------:R1:W4:Y:S01]  /*6410*/  @!P5 LDG.E.U16 R68, desc[UR16][R48.64] ;  /* 0x000000103044d981 */ /* 0x000322000c1e1500 */
[----:B0-----:R-:W-:-:S05]  /*6420*/  IMAD.WIDE R46, R20, 0x2, R88 ;  /* 0x00000002142e7825 */ /* 0x001fca00078e0258 */
[----:B------:R0:W4:Y:S04]  /*6430*/  @!P5 LDG.E.U16 R71, desc[UR16][R46.64] ;  /* 0x000000102e47d981 */ /* 0x000128000c1e1500 */
[----:B--2---:R-:W-:Y:S04]  /*6440*/  STL [R1+0x113c], R65 ;  /* 0x00113c4101007387 */ /* 0x004fe80000100800 */
[----:B------:R2:W-:Y:S02]  /*6450*/  STL.64 [R1+0x608], R44 ;  /* 0x0006082c01007387 */ /* 0x0005e40000100a00 */
[----:B--2---:R-:W-:-:S05]  /*6460*/  IMAD.WIDE R44, R20, 0x2, R84 ;  /* 0x00000002142c7825 */ /* 0x004fca00078e0254 */
[----:B------:R2:W2:Y:S01]  /*6470*/  @!P5 LDG.E.U16 R70, desc[UR16][R44.64] ;  /* 0x000000102c46d981 */ /* 0x0004a2000c1e1500 */
[----:B------:R-:W-:Y:S01]  /*6480*/  ISETP.GE.U32.AND P6, PT, R42, 0x7fffff8b, PT ;  /* 0x7fffff8b2a00780c */ /* 0x000fe20003fc6070 */
[----:B------:R-:W-:-:S04]  /*6490*/  IMAD.WIDE R42, R20, 0x2, R82 ;  /* 0x00000002142a7825 */ /* 0x000fc800078e0252 */
[----:B------:R-:W-:Y:S01]  /*64a0*/  VIADD R20, R58, 0xffffffc2 ;  /* 0xffffffc23a147836 */ /* 0x000fe20000000000 */
[----:B------:R0:W2:Y:S04]  /*64b0*/  @!P5 LDG.E.U16 R73, desc[UR16][R42.64] ;  /* 0x000000102a49d981 */ /* 0x0000a8000c1e1500 */
[----:B------:R-:W-:Y:S01]  /*64c0*/  ISETP.GE.U32.AND P5, PT, R20, 0x7fffff83, PT ;  /* 0x7fffff831400780c */ /* 0x000fe20003fa6070 */
[----:B---3--:R-:W-:Y:S01]  /*64d0*/  STL [R1+0x1140], R64 ;  /* 0x0011404001007387 */ /* 0x008fe20000100800 */
[----:B------:R-:W-:-:S03]  /*64e0*/  IMAD R20, R90, 0x15, RZ ;  /* 0x000000155a147824 */ /* 0x000fc600078e02ff */
[----:B----4-:R-:W-:Y:S04]  /*64f0*/  STL [R1+0x1144], R67 ;  /* 0x0011444301007387 */ /* 0x010fe80000100800 */
[----:B------:R-:W-:Y:S04]  /*6500*/  STL [R1+0x1148], R66 ;  /* 0x0011484201007387 */ /* 0x000fe80000100800 */
[----:B------:R1:W-:Y:S02]  /*6510*/  STL.64 [R1+0x520], R48 ;  /* 0x0005203001007387 */ /* 0x0003e40000100a00 */
[----:B-1----:R-:W-:-:S05]  /*6520*/  IMAD.WIDE R48, R20, 0x2, R86 ;  /* 0x0000000214307825 */ /* 0x002fca00078e0256 */
[----:B------:R1:W3:Y:S04]  /*6530*/  @!P0 LDG.E.U16 R72, desc[UR16][R48.64] ;  /* 0x0000001030488981 */ /* 0x0002e8000c1e1500 */
[----:B------:R0:W-:Y:S04]  /*6540*/  STL.64 [R1+0x518], R46 ;  /* 0x0005182e01007387 */ /* 0x0001e80000100a00 */
[----:B------:R-:W-:Y:S01]  /*6550*/  STL [R1+0x114c], R68 ;  /* 0x00114c4401007387 */ /* 0x000fe20000100800 */
[----:B------:R-:W-:-:S03]  /*6560*/  PRMT R74, RZ, 0x7610, R74 ;  /* 0x00007610ff4a7816 */ /* 0x000fc6000000004a */
[----:B------:R2:W-:Y:S01]  /*6570*/  STL.64 [R1+0x510], R44 ;  /* 0x0005102c01007387 */ /* 0x0005e20000100a00 */
[----:B------:R-:W-:-:S03]  /*6580*/  PRMT R77, RZ, 0x7610, R77 ;  /* 0x00007610ff4d7816 */ /* 0x000fc6000000004d */
[----:B------:R4:W-:Y:S01]  /*6590*/  STL.64 [R1+0x508], R42 ;  /* 0x0005082a01007387 */ /* 0x0009e20000100a00 */
[----:B0-----:R-:W-:-:S03]  /*65a0*/  IMAD.WIDE R46, R20, 0x2, R88 ;  /* 0x00000002142e7825 */ /* 0x001fc600078e0258 */
[----:B------:R-:W-:Y:S01]  /*65b0*/  STL [R1+0x1150], R71 ;  /* 0x0011504701007387 */ /* 0x000fe20000100800 */
[----:B--2---:R-:W-:-:S03]  /*65c0*/  IMAD.WIDE R44, R20, 0x2, R84 ;  /* 0x00000002142c7825 */ /* 0x004fc600078e0254 */
[----:B------:R0:W2:Y:S01]  /*65d0*/  @!P0 LDG.E.U16 R75, desc[UR16][R46.64] ;  /* 0x000000102e4b8981 */ /* 0x0000a2000c1e1500 */
[----:B----4-:R-:W-:-:S03]  /*65e0*/  IMAD.WIDE R42, R20, 0x2, R82 ;  /* 0x00000002142a7825 */ /* 0x010fc600078e0252 */
[----:B------:R4:W2:Y:S04]  /*65f0*/  @!P0 LDG.E.U16 R74, desc[UR16][R44.64] ;  /* 0x000000102c4a8981 */ /* 0x0008a8000c1e1500 */
[----:B------:R0:W2:Y:S04]  /*6600*/  @!P0 LDG.E.U16 R77, desc[UR16][R42.64] ;  /* 0x000000102a4d8981 */ /* 0x0000a8000c1e1500 */
[----:B------:R-:W-:Y:S04]  /*6610*/  STL [R1+0x1154], R70 ;  /* 0x0011544601007387 */ /* 0x000fe80000100800 */
[----:B------:R-:W2:Y:S04]  /*6620*/  LDL.LU R51, [R1+0x8] ;  /* 0x0000080001337983 */ /* 0x000ea80000300800 */
[----:B------:R-:W2:Y:S04]  /*6630*/  LDL.LU R50, [R1+0x4] ;  /* 0x0000040001327983 */ /* 0x000ea80000300800 */
[----:B------:R-:W2:Y:S01]  /*6640*/  LDL.LU R53, [R1] ;  /* 0x0000000001357983 */ /* 0x000ea20000300800 */
[----:B------:R-:W-:Y:S01]  /*6650*/  VIADD R20, R58, 0xfffffff9 ;  /* 0xfffffff93a147836 */ /* 0x000fe20000000000 */
[----:B------:R-:W-:-:S04]  /*6660*/  PRMT R76, RZ, 0x7610, R76 ;  /* 0x00007610ff4c7816 */ /* 0x000fc8000000004c */
[----:B------:R-:W-:Y:S01]  /*6670*/  ISETP.GE.U32.AND P0, PT, R20, 0x7fffffba, PT ;  /* 0x7fffffba1400780c */ /* 0x000fe20003f06070 */
[----:B------:R-:W-:Y:S01]  /*6680*/  IMAD R20, R90, 0x1d, RZ ;  /* 0x0000001d5a147824 */ /* 0x000fe200078e02ff */
[----:B------:R-:W-:Y:S01]  /*6690*/  STL [R1+0x1158], R73 ;  /* 0x0011584901007387 */ /* 0x000fe20000100800 */
[----:B------:R-:W-:-:S03]  /*66a0*/  PRMT R79, RZ, 0x7610, R79 ;  /* 0x00007610ff4f7816 */ /* 0x000fc6000000004f */
[----:B------:R1:W-:Y:S01]  /*66b0*/  STL.64 [R1+0x430], R48 ;  /* 0x0004303001007387 */ /* 0x0003e20000100a00 */
[----:B------:R-:W-:-:S03]  /*66c0*/  PRMT R78, RZ, 0x7610, R78 ;  /* 0x00007610ff4e7816 */ /* 0x000fc6000000004e */
[----:B------:R0:W-:Y:S01]  /*66d0*/  STL.64 [R1+0x428], R46 ;  /* 0x0004282e01007387 */ /* 0x0001e20000100a00 */
[----:B------:R-:W-:Y:S01]  /*66e0*/  PRMT R69, RZ, 0x7610, R69 ;  /* 0x00007610ff457816 */ /* 0x000fe20000000045 */
[----:B-1----:R-:W-:-:S04]  /*66f0*/  IMAD.WIDE R48, R20, 0x2, R86 ;  /* 0x0000000214307825 */ /* 0x002fc800078e0256 */
[C---:B0-----:R-:W-:Y:S01]  /*6700*/  IMAD.WIDE R46, R20.reuse, 0x2, R88 ;  /* 0x00000002142e7825 */ /* 0x041fe200078e0258 */
[----:B---3--:R-:W-:Y:S04]  /*6710*/  STL [R1+0x115c], R72 ;  /* 0x00115c4801007387 */ /* 0x008fe80000100800 */
[----:B------:R4:W-:Y:S04]  /*6720*/  STL.64 [R1+0x420], R44 ;  /* 0x0004202c01007387 */ /* 0x0009e80000100a00 */
[----:B------:R0:W-:Y:S04]  /*6730*/  STL.64 [R1+0x418], R42 ;  /* 0x0004182a01007387 */ /* 0x0001e80000100a00 */
[----:B------:R-:W3:Y:S01]  /*6740*/  @!P4 LDG.E.U16 R76, desc[UR16][R48.64] ;  /* 0x00000010304cc981 */ /* 0x000ee2000c1e1500 */
[----:B----4-:R-:W-:-:S03]  /*6750*/  IMAD.WIDE R44, R20, 0x2, R84 ;  /* 0x00000002142c7825 */ /* 0x010fc600078e0254 */
[----:B------:R-:W4:Y:S01]  /*6760*/  @!P4 LDG.E.U16 R79, desc[UR16][R46.64] ;  /* 0x000000102e4fc981 */ /* 0x000f22000c1e1500 */
[----:B0-----:R-:W-:-:S03]  /*6770*/  IMAD.WIDE R42, R20, 0x2, R82 ;  /* 0x00000002142a7825 */ /* 0x001fc600078e0252 */
[----:B------:R-:W4:Y:S04]  /*6780*/  @!P4 LDG.E.U16 R78, desc[UR16][R44.64] ;  /* 0x000000102c4ec981 */ /* 0x000f28000c1e1500 */
[----:B------:R-:W4:Y:S04]  /*6790*/  @!P4 LDG.E.U16 R69, desc[UR16][R42.64] ;  /* 0x000000102a45c981 */ /* 0x000f28000c1e1500 */
[----:B--2---:R-:W-:Y:S04]  /*67a0*/  STL [R1+0x1160], R75 ;  /* 0x0011604b01007387 */ /* 0x004fe80000100800 */
[----:B------:R-:W-:Y:S04]  /*67b0*/  STL [R1+0x1164], R74 ;  /* 0x0011644a01007387 */ /* 0x000fe80000100800 */
[----:B------:R-:W-:Y:S04]  /*67c0*/  STL [R1+0x1168], R77 ;  /* 0x0011684d01007387 */ /* 0x000fe80000100800 */
[----:B------:R0:W-:Y:S02]  /*67d0*/  STS.U16 [R2+UR5+0xcc00], R53 ;  /* 0x00cc003502007988 */ /* 0x0001e40008000405 */
[----:B0-----:R-:W-:-:S02]  /*67e0*/  IMAD.MOV.U32 R53, RZ, RZ, R52 ;  /* 0x000000ffff357224 */ /* 0x001fc400078e0034 */
[----:B------:R-:W-:Y:S02]  /*67f0*/  IMAD.MOV.U32 R52, RZ, RZ, R55 ;  /* 0x000000ffff347224 */ /* 0x000fe400078e0037 */
[----:B------:R-:W-:Y:S02]  /*6800*/  IMAD.MOV.U32 R55, RZ, RZ, R59 ;  /* 0x000000ffff377224 */ /* 0x000fe400078e003b */
[----:B------:R-:W-:Y:S02]  /*6810*/  IMAD.MOV.U32 R59, RZ, RZ, R60 ;  /* 0x000000ffff3b7224 */ /* 0x000fe400078e003c */
[----:B------:R-:W2:Y:S04]  /*6820*/  LDL.LU R60, [R1+0x184] ;  /* 0x00018400013c7983 */ /* 0x000ea80000300800 */
[----:B------:R-:W-:Y:S04]  /*6830*/  STL.64 [R1+0x350], R48 ;  /* 0x0003503001007387 */ /* 0x000fe80000100a00 */
[----:B------:R-:W-:Y:S04]  /*6840*/  STL.64 [R1+0x348], R46 ;  /* 0x0003482e01007387 */ /* 0x000fe80000100a00 */
[----:B---3--:R-:W-:Y:S04]  /*6850*/  STL [R1+0x116c], R76 ;  /* 0x00116c4c01007387 */ /* 0x008fe80000100800 */
[----:B------:R-:W-:Y:S04]  /*6860*/  STL.64 [R1+0x340], R44 ;  /* 0x0003402c01007387 */ /* 0x000fe80000100a00 */
[----:B------:R0:W-:Y:S04]  /*6870*/  STL.64 [R1+0x338], R42 ;  /* 0x0003382a01007387 */ /* 0x0001e80000100a00 */
[----:B----4-:R-:W-:Y:S04]  /*6880*/  STL [R1+0x1170], R79 ;  /* 0x0011704f01007387 */ /* 0x010fe80000100800 */
[----:B------:R-:W-:Y:S04]  /*6890*/  STL [R1+0x1174], R78 ;  /* 0x0011744e01007387 */ /* 0x000fe80000100800 */
[----:B------:R-:W-:Y:S04]  /*68a0*/  STL [R1+0x1178], R69 ;  /* 0x0011784501007387 */ /* 0x000fe80000100800 */
[----:B------:R-:W3:Y:S04]  /*68b0*/  LDL.LU R68, [R1+0x168] ;  /* 0x0001680001447983 */ /* 0x000ee80000300800 */
[----:B------:R-:W4:Y:S04]  /*68c0*/  LDL.LU R66, [R1+0x164] ;  /* 0x0001640001427983 */ /* 0x000f280000300800 */
[----:B------:R-:W3:Y:S04]  /*68d0*/  LDL.LU R67, [R1+0x160] ;  /* 0x0001600001437983 */ /* 0x000ee80000300800 */
[----:B------:R-:W3:Y:S04]  /*68e0*/  LDL.LU R64, [R1+0x15c] ;  /* 0x00015c0001407983 */ /* 0x000ee80000300800 */
[----:B------:R-:W3:Y:S04]  /*68f0*/  LDL.LU R65, [R1+0x158] ;  /* 0x0001580001417983 */ /* 0x000ee80000300800 */
[----:B0-----:R-:W3:Y:S04]  /*6900*/  LDL.LU R43, [R1+0xd4] ;  /* 0x0000d400012b7983 */ /* 0x001ee80000300800 */
[----:B------:R-:W3:Y:S04]  /*6910*/  LDL.LU R42, [R1+0xd0] ;  /* 0x0000d000012a7983 */ /* 0x000ee80000300800 */
[----:B------:R-:W3:Y:S04]  /*6920*/  LDL.LU R63, [R1+0xcc] ;  /* 0x0000cc00013f7983 */ /* 0x000ee80000300800 */
[----:B------:R-:W3:Y:S04]  /*6930*/  LDL.LU R45, [R1+0xc8] ;  /* 0x0000c800012d7983 */ /* 0x000ee80000300800 */
[----:B------:R-:W3:Y:S04]  /*6940*/  LDL.LU R44, [R1+0xc4] ;  /* 0x0000c400012c7983 */ /* 0x000ee80000300800 */
[----:B------:R-:W3:Y:S04]  /*6950*/  LDL.LU R47, [R1+0xc0] ;  /* 0x0000c000012f7983 */ /* 0x000ee80000300800 */
[----:B------:R-:W3:Y:S01]  /*6960*/  LDL.LU R46, [R1+0xbc] ;  /* 0x0000bc00012e7983 */ /* 0x000ee20000300800 */
[----:B------:R-:W-:-:S03]  /*6970*/  IMAD.MOV.U32 R70, RZ, RZ, R53 ;  /* 0x000000ffff467224 */ /* 0x000fc600078e0035 */
[----:B------:R-:W3:Y:S01]  /*6980*/  LDL.LU R49, [R1+0xa8] ;  /* 0x0000a80001317983 */ /* 0x000ee20000300800 */
[----:B------:R-:W-:-:S03]  /*6990*/  IMAD.MOV.U32 R72, RZ, RZ, R52 ;  /* 0x000000ffff487224 */ /* 0x000fc600078e0034 */
[----:B------:R0:W-:Y:S04]  /*69a0*/  STS.U16 [R2+UR5+0x4c00], R51 ;  /* 0x004c003302007988 */ /* 0x0001e80008000405 */
[----:B------:R-:W3:Y:S01]  /*69b0*/  LDL.LU R48, [R1+0xa4] ;  /* 0x0000a40001307983 */ /* 0x000ee20000300800 */
[----:B------:R-:W-:-:S03]  /*69c0*/  IMAD.MOV.U32 R4, RZ, RZ, R55 ;  /* 0x000000ffff047224 */ /* 0x000fc600078e0037 */
[----:B------:R1:W-:Y:S04]  /*69d0*/  STS.U16 [R2+UR5+0x8c00], R50 ;  /* 0x008c003202007988 */ /* 0x0003e80008000405 */
[----:B0-----:R-:W3:Y:S01]  /*69e0*/  LDL.LU R51, [R1+0xa0] ;  /* 0x0000a00001337983 */ /* 0x001ee20000300800 */
[----:B------:R-:W-:-:S03]  /*69f0*/  IMAD.MOV.U32 R73, RZ, RZ, R59 ;  /* 0x000000ffff497224 */ /* 0x000fc600078e003b */
[----:B-1----:R-:W3:Y:S04]  /*6a00*/  LDL.LU R50, [R1+0x9c] ;  /* 0x00009c0001327983 */ /* 0x002ee80000300800 */
[----:B------:R-:W3:Y:S04]  /*6a10*/  LDL.LU R53, [R1+0x98] ;  /* 0x0000980001357983 */ /* 0x000ee80000300800 */
[----:B------:R-:W3:Y:S01]  /*6a20*/  LDL.LU R52, [R1+0x94] ;  /* 0x0000940001347983 */ /* 0x000ee20000300800 */
[----:B------:R-:W-:-:S03]  /*6a30*/  IMAD.MOV.U32 R71, RZ, RZ, R62 ;  /* 0x000000ffff477224 */ /* 0x000fc600078e003e */
[----:B------:R0:W-:Y:S04]  /*6a40*/  STS.U16 [R2+UR5+0x4000], R32 ;  /* 0x0040002002007988 */ /* 0x0001e80008000405 */
[----:B------:R-:W4:Y:S04]  /*6a50*/  LDL.LU R55, [R1+0x90] ;  /* 0x0000900001377983 */ /* 0x000f280000300800 */
[----:B------:R-:W4:Y:S01]  /*6a60*/  LDL.LU R59, [R1+0x8c] ;  /* 0x00008c00013b7983 */ /* 0x000f220000300800 */
[----:B0-----:R-:W-:-:S03]  /*6a70*/  IMAD.MOV.U32 R32, RZ, RZ, R61 ;  /* 0x000000ffff207224 */ /* 0x001fc600078e003d */
[----:B------:R-:W4:Y:S04]  /*6a80*/  LDL.LU R61, [R1+0x88] ;  /* 0x00008800013d7983 */ /* 0x000f280000300800 */
[----:B--2---:R0:W-:Y:S04]  /*6a90*/  STS.U16 [R2+UR5+0x5800], R60 ;  /* 0x0058003c02007988 */ /* 0x0041e80008000405 */
[----:B0-----:R-:W2:Y:S04]  /*6aa0*/  LDL.LU R60, [R1+0x24] ;  /* 0x00002400013c7983 */ /* 0x001ea80000300800 */
[----:B------:R-:W2:Y:S04]  /*6ab0*/  LDL.LU R62, [R1+0x20] ;  /* 0x00002000013e7983 */ /* 0x000ea80000300800 */
[----:B------:R0:W-:Y:S04]  /*6ac0*/  STS.U16 [R2+UR5+0xd800], R4 ;  /* 0x00d8000402007988 */ /* 0x0001e80008000405 */
[----:B------:R-:W-:Y:S01]  /*6ad0*/  STS.U16 [R2+UR5+0x8000], R31 ;  /* 0x0080001f02007988 */ /* 0x000fe20008000405 */
[----:B0-----:R-:W-:-:S03]  /*6ae0*/  LOP3.LUT R4, R2, 0x10, RZ, 0x3c, !PT ;  /* 0x0000001002047812 */ /* 0x001fc600078e3cff */
[----:B------:R-:W-:Y:S04]  /*6af0*/  STS.U16 [R2+UR5+0xc000], R30 ;  /* 0x00c0001e02007988 */ /* 0x000fe80008000405 */
        /* <DEDUP_REMOVED lines=19> */
[----:B------:R0:W-:Y:S04]  /*6c30*/  STS.U16 [R2+UR5+0x1c00], R32 ;  /* 0x001c002002007988 */ /* 0x0001e80008000405 */
[----:B------:R-:W-:Y:S04]  /*6c40*/  STS.U16 [R2+UR5+0x5c00], R73 ;  /* 0x005c004902007988 */ /* 0x000fe80008000405 */
[----:B------:R-:W-:Y:S04]  /*6c50*/  STS.U16 [R2+UR5+0x9c00], R70 ;  /* 0x009c004602007988 */ /* 0x000fe80008000405 */
[----:B------:R-:W-:Y:S04]  /*6c60*/  STS.U16 [R2+UR5+0xdc00], R71 ;  /* 0x00dc004702007988 */ /* 0x000fe80008000405 */
[----:B---3--:R-:W-:Y:S04]  /*6c70*/  STS.U16 [R4+UR5+0x480], R68 ;  /* 0x0004804404007988 */ /* 0x008fe80008000405 */
[----:B----4-:R-:W-:Y:S04]  /*6c80*/  STS.U16 [R4+UR5+0x4480], R66 ;  /* 0x0044804204007988 */ /* 0x010fe80008000405 */
        /* <DEDUP_REMOVED lines=13> */
[----:B------:R-:W-:Y:S04]  /*6d60*/  STS.U16 [R4+UR5+0xd080], R50 ;  /* 0x00d0803204007988 */ /* 0x000fe80008000405 */
[----:B------:R-:W-:Y:S04]  /*6d70*/  STS.U16 [R4+UR5+0x1480], R53 ;  /* 0x0014803504007988 */ /* 0x000fe80008000405 */
[----:B------:R-:W-:Y:S04]  /*6d80*/  STS.U16 [R4+UR5+0x5480], R52 ;  /* 0x0054803404007988 */ /* 0x000fe80008000405 */
[----:B------:R-:W-:Y:S04]  /*6d90*/  STS.U16 [R4+UR5+0x9480], R55 ;  /* 0x0094803704007988 */ /* 0x000fe80008000405 */
[----:B------:R-:W-:Y:S01]  /*6da0*/  STS.U16 [R4+UR5+0xd480], R59 ;  /* 0x00d4803b04007988 */ /* 0x000fe20008000405 */
[----:B0-----:R-:W-:-:S03]  /*6db0*/  IMAD R32, R90, 0x25, RZ ;  /* 0x000000255a207824 */ /* 0x001fc600078e02ff */
[----:B------:R-:W-:Y:S01]  /*6dc0*/  STS.U16 [R4+UR5+0x1880], R61 ;  /* 0x0018803d04007988 */ /* 0x000fe20008000405 */
[----:B------:R-:W-:Y:S01]  /*6dd0*/  PRMT R31, RZ, 0x7610, R31 ;  /* 0x00007610ff1f7816 */ /* 0x000fe2000000001f */
[----:B-1----:R-:W-:Y:S01]  /*6de0*/  IMAD.WIDE R46, R32, 0x2, R86 ;  /* 0x00000002202e7825 */ /* 0x002fe200078e0256 */
[----:B------:R-:W-:Y:S02]  /*6df0*/  PRMT R30, RZ, 0x7610, R30 ;  /* 0x00007610ff1e7816 */ /* 0x000fe4000000001e */
[----:B------:R-:W-:Y:S01]  /*6e00*/  PRMT R29, RZ, 0x7610, R29 ;  /* 0x00007610ff1d7816 */ /* 0x000fe2000000001d */
[----:B------:R-:W-:Y:S01]  /*6e10*/  IMAD R33, R90, 0x2d, RZ ;  /* 0x0000002d5a217824 */ /* 0x000fe200078e02ff */
[----:B------:R-:W-:Y:S01]  /*6e20*/  PRMT R28, RZ, 0x7610, R28 ;  /* 0x00007610ff1c7816 */ /* 0x000fe2000000001c */
[C---:B------:R-:W-:Y:S01]  /*6e30*/  IMAD.WIDE R40, R32.reuse, 0x2, R88 ;  /* 0x0000000220287825 */ /* 0x040fe200078e0258 */
[----:B------:R-:W-:Y:S01]  /*6e40*/  PRMT R27, RZ, 0x7610, R27 ;  /* 0x00007610ff1b7816 */ /* 0x000fe2000000001b */
[----:B------:R-:W3:Y:S02]  /*6e50*/  @!P3 LDG.E.U16 R31, desc[UR16][R46.64] ;  /* 0x000000102e1fb981 */ /* 0x000ee4000c1e1500 */
[----:B------:R-:W-:-:S02]  /*6e60*/  IMAD.WIDE R38, R32, 0x2, R84 ;  /* 0x0000000220267825 */ /* 0x000fc400078e0254 */
[----:B------:R0:W4:Y:S02]  /*6e70*/  @!P3 LDG.E.U16 R30, desc[UR16][R40.64] ;  /* 0x00000010281eb981 */ /* 0x000124000c1e1500 */
[----:B------:R-:W-:Y:S01]  /*6e80*/  IMAD.WIDE R36, R33, 0x2, R86 ;  /* 0x0000000221247825 */ /* 0x000fe200078e0256 */
[----:B------:R-:W-:Y:S01]  /*6e90*/  PRMT R26, RZ, 0x7610, R26 ;  /* 0x00007610ff1a7816 */ /* 0x000fe2000000001a */
[----:B------:R1:W4:Y:S01]  /*6ea0*/  @!P3 LDG.E.U16 R29, desc[UR16][R38.64] ;  /* 0x00000010261db981 */ /* 0x000322000c1e1500 */
[----:B------:R-:W-:-:S03]  /*6eb0*/  PRMT R25, RZ, 0x7610, R25 ;  /* 0x00007610ff197816 */ /* 0x000fc60000000019 */
[----:B------:R-:W4:Y:S04]  /*6ec0*/  @!P2 LDG.E.U16 R27, desc[UR16][R36.64] ;  /* 0x00000010241ba981 */ /* 0x000f28000c1e1500 */
[----:B--2---:R-:W-:Y:S04]  /*6ed0*/  STS.U16 [R4+UR5+0x5880], R60 ;  /* 0x0058803c04007988 */ /* 0x004fe80008000405 */
[----:B------:R-:W-:Y:S04]  /*6ee0*/  STS.U16 [R4+UR5+0x9880], R62 ;  /* 0x0098803e04007988 */ /* 0x000fe80008000405 */
[----:B------:R2:W-:Y:S04]  /*6ef0*/  STS.U16 [R4+UR5+0xd880], R81 ;  /* 0x00d8805104007988 */ /* 0x0005e80008000405 */
[----:B------:R0:W-:Y:S04]  /*6f00*/  STS.U16 [R4+UR5+0x1c80], R91 ;  /* 0x001c805b04007988 */ /* 0x0001e80008000405 */
[----:B------:R1:W-:Y:S04]  /*6f10*/  STS.U16 [R4+UR5+0x5c80], R3 ;  /* 0x005c800304007988 */ /* 0x0003e80008000405 */
[----:B--2---:R-:W2:Y:S04]  /*6f20*/  LDL.LU R81, [R1+0x11e4] ;  /* 0x0011e40001517983 */ /* 0x004ea80000300800 */
[----:B0-----:R-:W2:Y:S04]  /*6f30*/  LDL.LU R91, [R1+0x11e0] ;  /* 0x0011e000015b7983 */ /* 0x001ea80000300800 */
[----:B------:R0:W-:Y:S04]  /*6f40*/  STS.U16 [R4+UR5+0x9c80], R0 ;  /* 0x009c800004007988 */ /* 0x0001e80008000405 */
[----:B-1----:R-:W2:Y:S04]  /*6f50*/  LDL.LU R3, [R1+0x11dc] ;  /* 0x0011dc0001037983 */ /* 0x002ea80000300800 */
[----:B------:R1:W-:Y:S04]  /*6f60*/  STS.U16 [R4+UR5+0xdc80], R93 ;  /* 0x00dc805d04007988 */ /* 0x0003e80008000405 */
        /* <DEDUP_REMOVED lines=8> */
[----:B------:R-:W2:Y:S04]  /*6ff0*/  LDL.LU R51, [R1+0x5c] ;  /* 0x00005c0001337983 */ /* 0x000ea80000300800 */
[----:B0-----:R-:W2:Y:S01]  /*7000*/  LDL.LU R18, [R1+0x11c8] ;  /* 0x0011c80001127983 */ /* 0x001ea20000300800 */
[----:B-1----:R-:W-:-:S03]  /*7010*/  IMAD.WIDE R4, R32, 0x2, R82 ;  /* 0x0000000220047825 */ /* 0x002fc600078e0252 */
[----:B------:R-:W2:Y:S04]  /*7020*/  LDL.LU R42, [R1+0x58] ;  /* 0x00005800012a7983 */ /* 0x000ea80000300800 */
[----:B------:R-:W2:Y:S04]  /*7030*/  LDL.LU R45, [R1+0x54] ;  /* 0x00005400012d7983 */ /* 0x000ea80000300800 */
[----:B------:R-:W-:Y:S04]  /*7040*/  STL.64 [R1+0x270], R46 ;  /* 0x0002702e01007387 */ /* 0x000fe80000100a00 */
[----:B------:R0:W-:Y:S04]  /*7050*/  STL.64 [R1+0x268], R40 ;  /* 0x0002682801007387 */ /* 0x0001e80000100a00 */
[----:B------:R1:W2:Y:S04]  /*7060*/  @!P3 LDG.E.U16 R28, desc[UR16][R4.64] ;  /* 0x00000010041cb981 */ /* 0x0002a8000c1e1500 */
[----:B------:R1:W-:Y:S01]  /*7070*/  STL.64 [R1+0x260], R38 ;  /* 0x0002602601007387 */ /* 0x0003e20000100a00 */
[----:B0-----:R-:W-:-:S05]  /*7080*/  IMAD.WIDE R40, R33, 0x2, R88 ;  /* 0x0000000221287825 */ /* 0x001fca00078e0258 */
[----:B------:R-:W2:Y:S01]  /*7090*/  @!P2 LDG.E.U16 R26, desc[UR16][R40.64] ;  /* 0x00000010281aa981 */ /* 0x000ea2000c1e1500 */
[----:B-1----:R-:W-:-:S05]  /*70a0*/  IMAD.WIDE R38, R33, 0x2, R84 ;  /* 0x0000000221267825 */ /* 0x002fca00078e0254 */
[----:B------:R-:W2:Y:S01]  /*70b0*/  @!P2 LDG.E.U16 R25, desc[UR16][R38.64] ;  /* 0x000000102619a981 */ /* 0x000ea2000c1e1500 */
[----:B------:R-:W-:Y:S01]  /*70c0*/  IMAD R34, R90, 0x35, RZ ;  /* 0x000000355a227824 */ /* 0x000fe200078e02ff */
[----:B------:R-:W-:Y:S01]  /*70d0*/  PRMT R23, RZ, 0x7610, R23 ;  /* 0x00007610ff177816 */ /* 0x000fe20000000017 */
[----:B------:R-:W-:-:S05]  /*70e0*/  VIADD R20, R58, 0xfffffff1 ;  /* 0xfffffff13a147836 */ /* 0x000fca0000000000 */
[----:B------:R-:W-:Y:S02]  /*70f0*/  ISETP.GE.U32.AND P4, PT, R20, 0x7fffffb2, PT ;  /* 0x7fffffb21400780c */ /* 0x000fe40003f86070 */
[----:B------:R-:W-:Y:S01]  /*7100*/  PRMT R20, RZ, 0x7610, R20 ;  /* 0x00007610ff147816 */ /* 0x000fe20000000014 */
[C---:B------:R-:W-:Y:S01]  /*7110*/  IMAD R35, R90.reuse, 0x3d, RZ ;  /* 0x0000003d5a237824 */ /* 0x040fe200078e02ff */
[----:B------:R-:W-:Y:S01]  /*7120*/  PRMT R21, RZ, 0x7610, R21 ;  /* 0x00007610ff157816 */ /* 0x000fe20000000015 */
[----:B------:R-:W-:Y:S01]  /*7130*/  IMAD R55, R90, 0xe, RZ ;  /* 0x0000000e5a377824 */ /* 0x000fe200078e02ff */
[----:B------:R-:W-:Y:S02]  /*7140*/  PRMT R24, RZ, 0x7610, R24 ;  /* 0x00007610ff187816 */ /* 0x000fe40000000018 */
[----:B------:R-:W-:Y:S02]  /*7150*/  PRMT R22, RZ, 0x7610, R22 ;  /* 0x00007610ff167816 */ /* 0x000fe40000000016 */
[----:B------:R-:W-:-:S02]  /*7160*/  PRMT R54, RZ, 0x7610, R54 ;  /* 0x00007610ff367816 */ /* 0x000fc40000000036 */
[----:B------:R-:W-:Y:S01]  /*7170*/  PRMT R56, RZ, 0x7610, R56 ;  /* 0x00007610ff387816 */ /* 0x000fe20000000038 */
[----:B---3--:R-:W-:Y:S04]  /*7180*/  STL [R1+0x117c], R31 ;  /* 0x00117c1f01007387 */ /* 0x008fe80000100800 */
[----:B------:R0:W-:Y:S04]  /*7190*/  STL.64 [R1+0x258], R4 ;  /* 0x0002580401007387 */ /* 0x0001e80000100a00 */
[----:B------:R1:W-:Y:S04]  /*71a0*/  STL.64 [R1+0x190], R36 ;  /* 0x0001902401007387 */ /* 0x0003e80000100a00 */
[----:B----4-:R3:W-:Y:S01]  /*71b0*/  STL [R1+0x1180], R30 ;  /* 0x0011801e01007387 */ /* 0x0107e20000100800 */
[----:B0-----:R-:W-:-:S03]  /*71c0*/  IMAD.WIDE R4, R34, 0x2, R86 ;  /* 0x0000000222047825 */ /* 0x001fc600078e0256 */
[----:B------:R-:W-:Y:S01]  /*71d0*/  STL [R1+0x1184], R29 ;  /* 0x0011841d01007387 */ /* 0x000fe20000100800 */
[----:B-1----:R-:W-:-:S03]  /*71e0*/  IMAD.WIDE R36, R33, 0x2, R82 ;  /* 0x0000000221247825 */ /* 0x002fc600078e0252 */
[----:B------:R0:W4:Y:S01]  /*71f0*/  @!P6 LDG.E.U16 R23, desc[UR16][R4.64] ;  /* 0x000000100417e981 */ /* 0x000122000c1e1500 */
[----:B---3--:R-:W-:-:S03]  /*7200*/  IMAD.WIDE R30, R34, 0x2, R88 ;  /* 0x00000002221e7825 */ /* 0x008fc600078e0258 */
[----:B------:R-:W3:Y:S04]  /*7210*/  @!P2 LDG.E.U16 R24, desc[UR16][R36.64] ;  /* 0x000000102418a981 */ /* 0x000ee8000c1e1500 */
[----:B------:R-:W3:Y:S01]  /*7220*/  @!P6 LDG.E.U16 R22, desc[UR16][R30.64] ;  /* 0x000000101e16e981 */ /* 0x000ee2000c1e1500 */
[----:B--2---:R-:W-:Y:S02]  /*7230*/  PRMT R81, RZ, 0x7610, R81 ;  /* 0x00007610ff517816 */ /* 0x004fe40000000051 */
[----:B------:R-:W-:Y:S02]  /*7240*/  PRMT R91, RZ, 0x7610, R91 ;  /* 0x00007610ff5b7816 */ /* 0x000fe4000000005b */
[----:B------:R-:W-:Y:S01]  /*7250*/  PRMT R3, RZ, 0x7610, R3 ;  /* 0x00007610ff037816 */ /* 0x000fe20000000003 */
[----:B------:R1:W-:Y:S04]  /*7260*/  STL [R1+0x1188], R28 ;  /* 0x0011881c01007387 */ /* 0x0003e80000100800 */
[----:B------:R-:W-:Y:S04]  /*7270*/  STL [R1+0x118c], R27 ;  /* 0x00118c1b01007387 */ /* 0x000fe80000100800 */
[----:B------:R0:W-:Y:S01]  /*7280*/  STL.64 [R1+0x20], R4 ;  /* 0x0000200401007387 */ /* 0x0001e20000100a00 */
[----:B-1----:R-:W-:-:S03]  /*7290*/  IMAD.WIDE R28, R34, 0x2, R84 ;  /* 0x00000002221c7825 */ /* 0x002fc600078e0254 */
[----:B------:R1:W-:Y:S04]  /*72a0*/  STL.64 [R1+0x188], R40 ;  /* 0x0001882801007387 */ /* 0x0003e80000100a00 */
[----:B------:R-:W-:Y:S04]  /*72b0*/  STL.64 [R1+0x180], R38 ;  /* 0x0001802601007387 */ /* 0x000fe80000100a00 */
[----:B------:R-:W-:Y:S01]  /*72c0*/  STL.64 [R1+0x178], R36 ;  /* 0x0001782401007387 */ /* 0x000fe20000100a00 */
[----:B0-----:R-:W-:-:S03]  /*72d0*/  IMAD.WIDE R4, R34, 0x2, R82 ;  /* 0x0000000222047825 */ /* 0x001fc600078e0252 */
[----:B------:R0:W-:Y:S04]  /*72e0*/  STL [R1+0x1190], R26 ;  /* 0x0011901a01007387 */ /* 0x0001e80000100800 */
[----:B------:R-:W-:Y:S04]  /*72f0*/  STL.64 [R1+0x18], R30 ;  /* 0x0000181e01007387 */ /* 0x000fe80000100a00 */
[----:B------:R-:W-:Y:S04]  /*7300*/  STL.64 [R1+0x10], R28 ;  /* 0x0000101c01007387 */ /* 0x000fe80000100a00 */
[----:B------:R-:W-:Y:S01]  /*7310*/  STL [R1+0x1194], R25 ;  /* 0x0011941901007387 */ /* 0x000fe20000100800 */
[----:B-1----:R-:W-:-:S03]  /*7320*/  IMAD.WIDE R40, R35, 0x2, R86 ;  /* 0x0000000223287825 */ /* 0x002fc600078e0256 */
[----:B------:R1:W-:Y:S04]  /*7330*/  STL.64 [R1+0x8], R4 ;  /* 0x0000080401007387 */ /* 0x0003e80000100a00 */
[----:B------:R1:W2:Y:S01]  /*7340*/  @!P6 LDG.E.U16 R20, desc[UR16][R4.64] ;  /* 0x000000100414e981 */ /* 0x0002a2000c1e1500 */
[----:B0-----:R-:W-:-:S03]  /*7350*/  IMAD.WIDE R26, R55, 0x2, R86 ;  /* 0x00000002371a7825 */ /* 0x001fc600078e0256 */
[----:B------:R0:W2:Y:S01]  /*7360*/  @!P6 LDG.E.U16 R21, desc[UR16][R28.64] ;  /* 0x000000101c15e981 */ /* 0x0000a2000c1e1500 */
[----:B------:R-:W-:-:S03]  /*7370*/  IMAD.WIDE R38, R35, 0x2, R88 ;  /* 0x0000000223267825 */ /* 0x000fc600078e0258 */
[----:B------:R-:W-:Y:S01]  /*7380*/  STL [R1+0xfb4], R40 ;  /* 0x000fb42801007387 */ /* 0x000fe20000100800 */
[----:B-1----:R-:W-:Y:S02]  /*7390*/  IMAD R4, R90, 0x6, RZ ;  /* 0x000000065a047824 */ /* 0x002fe400078e02ff */
[----:B------:R-:W-:Y:S01]  /*73a0*/  IMAD.WIDE R36, R35, 0x2, R84 ;  /* 0x0000000223247825 */ /* 0x000fe200078e0254 */
[----:B------:R-:W2:Y:S03]  /*73b0*/  @!P5 LDG.E.U16 R91, desc[UR16][R38.64] ;  /* 0x00000010265bd981 */ /* 0x000ea6000c1e1500 */
[C---:B0-----:R-:W-:Y:S01]  /*73c0*/  IMAD.WIDE R28, R4.reuse, 0x2, R86 ;  /* 0x00000002041c7825 */ /* 0x041fe200078e0256 */
[----:B------:R-:W-:Y:S04]  /*73d0*/  STL [R1+0xfac], R41 ;  /* 0x000fac2901007387 */ /* 0x000fe80000100800 */
[----:B------:R-:W-:Y:S04]  /*73e0*/  STL.64 [R1+0x600], R28 ;  /* 0x0006001c01007387 */ /* 0x000fe80000100a00 */
[----:B------:R-:W-:Y:S01]  /*73f0*/  STL.64 [R1+0x500], R26 ;  /* 0x0005001a01007387 */ /* 0x000fe20000100a00 */
[----:B------:R-:W-:-:S03]  /*7400*/  IMAD.WIDE R30, R4, 0x2, R88 ;  /* 0x00000002041e7825 */ /* 0x000fc600078e0258 */
[----:B------:R-:W2:Y:S01]  /*7410*/  LDL.LU R53, [R1+0x4c] ;  /* 0x00004c0001357983 */ /* 0x000ea20000300800 */
[----:B------:R-:W-:-:S03]  /*7420*/  IMAD.WIDE R34, R35, 0x2, R82 ;  /* 0x0000000223227825 */ /* 0x000fc600078e0252 */
[----:B------:R-:W2:Y:S04]  /*7430*/  LDL.LU R5, [R1+0x48] ;  /* 0x0000480001057983 */ /* 0x000ea80000300800 */
[----:B------:R-:W-:Y:S04]  /*7440*/  STL [R1+0xfc0], R38 ;  /* 0x000fc02601007387 */ /* 0x000fe80000100800 */
[----:B------:R0:W-:Y:S04]  /*7450*/  STL [R1+0xfbc], R39 ;  /* 0x000fbc2701007387 */ /* 0x0001e80000100800 */
[----:B------:R1:W2:Y:S04]  /*7460*/  @!P0 LDG.E.U16 R3, desc[UR16][R28.64] ;  /* 0x000000101c038981 */ /* 0x0002a8000c1e1500 */
[----:B------:R1:W2:Y:S04]  /*7470*/  @!P5 LDG.E.U16 R81, desc[UR16][R40.64] ;  /* 0x000000102851d981 */ /* 0x0002a8000c1e1500 */
[----:B0-----:R-:W2:Y:S01]  /*7480*/  LDL.LU R39, [R1+0x50] ;  /* 0x0000500001277983 */ /* 0x001ea20000300800 */
[----:B-1----:R-:W-:-:S03]  /*7490*/  IMAD.WIDE R28, R4, 0x2, R84 ;  /* 0x00000002041c7825 */ /* 0x002fc600078e0254 */
[----:B------:R-:W-:Y:S01]  /*74a0*/  STL [R1+0xfcc], R36 ;  /* 0x000fcc2401007387 */ /* 0x000fe20000100800 */
[----:B------:R-:W-:-:S03]  /*74b0*/  PRMT R41, RZ, 0x7610, R41 ;  /* 0x00007610ff297816 */ /* 0x000fc60000000029 */
[----:B------:R0:W2:Y:S04]  /*74c0*/  @!P4 LDG.E.U16 R54, desc[UR16][R26.64] ;  /* 0x000000101a36c981 */ /* 0x0000a8000c1e1500 */
[----:B------:R-:W-:Y:S04]  /*74d0*/  STL [R1+0xfc8], R37 ;  /* 0x000fc82501007387 */ /* 0x000fe80000100800 */
[----:B------:R-:W-:Y:S01]  /*74e0*/  STL.64 [R1+0x10c8], R36 ;  /* 0x0010c82401007387 */ /* 0x000fe20000100a00 */
[----:B0-----:R-:W-:-:S03]  /*74f0*/  IMAD.WIDE R26, R4, 0x2, R82 ;  /* 0x00000002041a7825 */ /* 0x001fc600078e0252 */
[----:B------:R-:W-:Y:S04]  /*7500*/  STL.64 [R1+0x5f8], R30 ;  /* 0x0005f81e01007387 */ /* 0x000fe80000100a00 */
[----:B------:R-:W-:Y:S01]  /*7510*/  STL [R1+0xfd8], R34 ;  /* 0x000fd82201007387 */ /* 0x000fe20000100800 */
[----:B------:R-:W-:-:S03]  /*7520*/  LOP3.LUT R4, R2, 0x20, RZ, 0x3c, !PT ;  /* 0x0000002002047812 */ /* 0x000fc600078e3cff */
[----:B------:R0:W-:Y:S04]  /*7530*/  STL.64 [R1+0x5f0], R28 ;  /* 0x0005f01c01007387 */ /* 0x0001e80000100a00 */
[----:B------:R-:W-:Y:S04]  /*7540*/  STL [R1+0xfd4], R35 ;  /* 0x000fd42301007387 */ /* 0x000fe80000100800 */
[----:B------:R0:W2:Y:S04]  /*7550*/  @!P0 LDG.E.U16 R56, desc[UR16][R28.64] ;  /* 0x000000101c388981 */ /* 0x0000a8000c1e1500 */
[----:B------:R1:W-:Y:S04]  /*7560*/  STL.64 [R1+0x5e8], R26 ;  /* 0x0005e81a01007387 */ /* 0x0003e80000100a00 */
[----:B------:R1:W2:Y:S01]  /*7570*/  @!P0 LDG.E.U16 R41, desc[UR16][R26.64] ;  /* 0x000000101a298981 */ /* 0x0002a2000c1e1500 */
[----:B0-----:R-:W-:-:S03]  /*7580*/  IMAD.WIDE R28, R55, 0x2, R88 ;  /* 0x00000002371c7825 */ /* 0x001fc600078e0258 */
[----:B------:R0:W-:Y:S01]  /*7590*/  STS.U16 [R4+UR5+0x100], R17 ;  /* 0x0001001104007988 */ /* 0x0001e20008000405 */
[----:B-1----:R-:W-:-:S03]  /*75a0*/  IMAD.WIDE R26, R55, 0x2, R84 ;  /* 0x00000002371a7825 */ /* 0x002fc600078e0254 */
[----:B------:R-:W-:Y:S04]  /*75b0*/  STL.64 [R1+0x4f8], R28 ;  /* 0x0004f81c01007387 */ /* 0x000fe80000100a00 */
[----:B------:R-:W-:Y:S04]  /*75c0*/  STL.64 [R1+0x4f0], R26 ;  /* 0x0004f01a01007387 */ /* 0x000fe80000100a00 */
[----:B0-----:R-:W2:Y:S04]  /*75d0*/  LDL.LU R17, [R1+0x11c4] ;  /* 0x0011c40001117983 */ /* 0x001ea80000300800 */
[----:B------:R0:W-:Y:S04]  /*75e0*/  STS.U16 [R4+UR5+0x4100], R16 ;  /* 0x0041001004007988 */ /* 0x0001e80008000405 */
[----:B------:R1:W-:Y:S04]  /*75f0*/  STS.U16 [R4+UR5+0x8100], R15 ;  /* 0x0081000f04007988 */ /* 0x0003e80008000405 */
[----:B------:R3:W-:Y:S04]  /*7600*/  STS.U16 [R4+UR5+0xc100], R14 ;  /* 0x00c1000e04007988 */ /* 0x0007e80008000405 */
[----:B0-----:R-:W2:Y:S04]  /*7610*/  LDL.LU R16, [R1+0x11c0] ;  /* 0x0011c00001107983 */ /* 0x001ea80000300800 */
[----:B-1----:R-:W2:Y:S04]  /*7620*/  LDL.LU R15, [R1+0x11bc] ;  /* 0x0011bc00010f7983 */ /* 0x002ea80000300800 */
[----:B---3--:R-:W3:Y:S04]  /*7630*/  LDL.LU R14, [R1+0x11b8] ;  /* 0x0011b800010e7983 */ /* 0x008ee80000300800 */
[----:B------:R0:W-:Y:S04]  /*7640*/  STS.U16 [R4+UR5+0x500], R13 ;  /* 0x0005000d04007988 */ /* 0x0001e80008000405 */
[----:B------:R1:W-:Y:S04]  /*7650*/  STS.U16 [R4+UR5+0x4500], R12 ;  /* 0x0045000c04007988 */ /* 0x0003e80008000405 */
[----:B0-----:R-:W2:Y:S04]  /*7660*/  LDL.LU R13, [R1+0x11b4] ;  /* 0x0011b400010d7983 */ /* 0x001ea80000300800 */
[----:B------:R-:W2:Y:S04]  /*7670*/  LDL.LU R59, [R1+0x80] ;  /* 0x00008000013b7983 */ /* 0x000ea80000300800 */
[----:B------:R-:W2:Y:S04]  /*7680*/  LDL.LU R61, [R1+0x7c] ;  /* 0x00007c00013d7983 */ /* 0x000ea80000300800 */
[----:B------:R-:W2:Y:S04]  /*7690*/  LDL.LU R60, [R1+0x78] ;  /* 0x00007800013c7983 */ /* 0x000ea80000300800 */
[----:B------:R-:W2:Y:S04]  /*76a0*/  LDL.LU R62, [R1+0x84] ;  /* 0x00008400013e7983 */ /* 0x000ea80000300800 */
[----:B-1----:R-:W2:Y:S04]  /*76b0*/  LDL.LU R12, [R1+0x11b0] ;  /* 0x0011b000010c7983 */ /* 0x002ea80000300800 */
[----:B------:R0:W-:Y:S04]  /*76c0*/  STS.U16 [R4+UR5+0x8500], R11 ;  /* 0x0085000b04007988 */ /* 0x0001e80008000405 */
[----:B------:R1:W-:Y:S04]  /*76d0*/  STS.U16 [R4+UR5+0xc500], R10 ;  /* 0x00c5000a04007988 */ /* 0x0003e80008000405 */
[----:B0-----:R-:W2:Y:S04]  /*76e0*/  LDL.LU R11, [R1+0x11ac] ;  /* 0x0011ac00010b7983 */ /* 0x001ea80000300800 */
[----:B-1----:R-:W2:Y:S04]  /*76f0*/  LDL.LU R10, [R1+0x11a8] ;  /* 0x0011a800010a7983 */ /* 0x002ea80000300800 */
[----:B------:R-:W2:Y:S04]  /*7700*/  LDL.LU R65, [R1+0x4e8] ;  /* 0x0004e80001417983 */ /* 0x000ea80000300800 */
[----:B------:R-:W3:Y:S04]  /*7710*/  LDL.LU R43, [R1+0x4e4] ;  /* 0x0004e400012b7983 */ /* 0x000ee80000300800 */
[----:B------:R-:W4:Y:S04]  /*7720*/  LDL.LU R50, [R1+0x74] ;  /* 0x0000740001327983 */ /* 0x000f280000300800 */
[----:B------:R0:W-:Y:S04]  /*7730*/  STS.U16 [R4+UR5+0x900], R9 ;  /* 0x0009000904007988 */ /* 0x0001e80008000405 */
[----:B------:R1:W-:Y:S04]  /*7740*/  STS.U16 [R4+UR5+0x4900], R8 ;  /* 0x0049000804007988 */ /* 0x0003e80008000405 */
[----:B------:R1:W-:Y:S04]  /*7750*/  STS.U16 [R4+UR5+0x8900], R7 ;  /* 0x0089000704007988 */ /* 0x0003e80008000405 */
[----:B0-----:R-:W4:Y:S04]  /*7760*/  LDL.LU R9, [R1+0x11a4] ;  /* 0x0011a40001097983 */ /* 0x001f280000300800 */
[----:B-1----:R-:W4:Y:S04]  /*7770*/  LDL.LU R8, [R1+0x11a0] ;  /* 0x0011a00001087983 */ /* 0x002f280000300800 */
[----:B------:R-:W4:Y:S04]  /*7780*/  LDL.LU R52, [R1+0x70] ;  /* 0x0000700001347983 */ /* 0x000f280000300800 */
        /* <DEDUP_REMOVED lines=10> */
[----:B------:R-:W4:Y:S01]  /*7830*/  LDL.LU R48, [R1+0x60] ;  /* 0x0000600001307983 */ /* 0x000f220000300800 */
[----:B------:R-:W-:-:S02]  /*7840*/  PRMT R57, RZ, 0x7610, R57 ;  /* 0x00007610ff397816 */ /* 0x000fc40000000039 */
[C---:B------:R-:W-:Y:S02]  /*7850*/  ISETP.GT.U32.AND P3, PT, R0.reuse, R51, PT ;  /* 0x000000330000720c */ /* 0x040fe40003f64070 */
[C---:B------:R-:W-:Y:S02]  /*7860*/  ISETP.GT.U32.AND P2, PT, R0.reuse, R42, PT ;  /* 0x0000002a0000720c */ /* 0x040fe40003f44070 */
[----:B------:R-:W4:Y:S04]  /*7870*/  @!P0 LDG.E.U16 R57, desc[UR16][R30.64] ;  /* 0x000000101e398981 */ /* 0x000f28000c1e1500 */
[----:B--2---:R-:W-:Y:S04]  /*7880*/  STS.U16 [R4+UR5+0xc900], R65 ;  /* 0x00c9004104007988 */ /* 0x004fe80008000405 */
[----:B---3--:R-:W-:Y:S04]  /*7890*/  STS.U16 [R4+UR5+0xd00], R43 ;  /* 0x000d002b04007988 */ /* 0x008fe80008000405 */
[----:B------:R0:W-:Y:S04]  /*78a0*/  STS.U16 [R4+UR5+0x4d00], R6 ;  /* 0x004d000604007988 */ /* 0x0001e80008000405 */
[----:B0-----:R-:W2:Y:S04]  /*78b0*/  LDL.LU R6, [R1+0x1198] ;  /* 0x0011980001067983 */ /* 0x001ea80000300800 */
[----:B------:R-:W3:Y:S04]  /*78c0*/  LDL.LU R64, [R1+0x404] ;  /* 0x0004040001407983 */ /* 0x000ee80000300800 */
[----:B------:R-:W3:Y:S04]  /*78d0*/  LDL.LU R65, [R1+0x400] ;  /* 0x0004000001417983 */ /* 0x000ee80000300800 */
[----:B------:R-:W3:Y:S04]  /*78e0*/  LDL.LU R43, [R1+0x3fc] ;  /* 0x0003fc00012b7983 */ /* 0x000ee80000300800 */
[----:B----4-:R0:W-:Y:S04]  /*78f0*/  STS.U16 [R4+UR5+0x8d00], R71 ;  /* 0x008d004704007988 */ /* 0x0101e80008000405 */
[----:B------:R-:W-:Y:S04]  /*7900*/  STS.U16 [R4+UR5+0xcd00], R68 ;  /* 0x00cd004404007988 */ /* 0x000fe80008000405 */
[----:B------:R-:W-:Y:S04]  /*7910*/  STS.U16 [R4+UR5+0x1100], R66 ;  /* 0x0011004204007988 */ /* 0x000fe80008000405 */
[----:B------:R1:W-:Y:S04]  /*7920*/  STS.U16 [R4+UR5+0x5100], R63 ;  /* 0x0051003f04007988 */ /* 0x0003e80008000405 */
[----:B0-----:R-:W4:Y:S04]  /*7930*/  LDL.LU R71, [R1+0x3f8] ;  /* 0x0003f80001477983 */ /* 0x001f280000300800 */
[----:B-1----:R-:W4:Y:S01]  /*7940*/  LDL.LU R63, [R1+0x334] ;  /* 0x00033400013f7983 */ /* 0x002f220000300800 */
[----:B------:R-:W-:-:S02]  /*7950*/  ISETP.GT.U32.AND P0, PT, R0, R39, PT ;  /* 0x000000270000720c */ /* 0x000fc40003f04070 */
[----:B------:R-:W-:Y:S02]  /*7960*/  PRMT R33, RZ, 0x7610, R33 ;  /* 0x00007610ff217816 */ /* 0x000fe40000000021 */
[----:B------:R-:W-:Y:S01]  /*7970*/  PRMT R32, RZ, 0x7610, R32 ;  /* 0x00007610ff207816 */ /* 0x000fe20000000020 */
[--C-:B------:R-:W-:Y:S01]  /*7980*/  @!P3 IMAD.IADD R51, R51, 0x1, -R0.reuse ;  /* 0x000000013333b824 */ /* 0x100fe200078e0a00 */
[----:B------:R-:W-:Y:S01]  /*7990*/  ISETP.GT.U32.AND P3, PT, R0, R53, PT ;  /* 0x000000350000720c */ /* 0x000fe20003f64070 */
[----:B------:R-:W-:Y:S01]  /*79a0*/  @!P2 IMAD.IADD R42, R42, 0x1, -R0 ;  /* 0x000000012a2aa824 */ /* 0x000fe200078e0a00 */
[----:B------:R-:W4:Y:S01]  /*79b0*/  @!P5 LDG.E.U16 R33, desc[UR16][R36.64] ;  /* 0x000000102421d981 */ /* 0x000f22000c1e1500 */
[----:B------:R-:W-:-:S03]  /*79c0*/  ISETP.GT.U32.AND P2, PT, R0, R5, PT ;  /* 0x000000050000720c */ /* 0x000fc60003f44070 */
[----:B------:R0:W4:Y:S01]  /*79d0*/  @!P5 LDG.E.U16 R32, desc[UR16][R34.64] ;  /* 0x000000102220d981 */ /* 0x000122000c1e1500 */
[C---:B------:R-:W-:Y:S01]  /*79e0*/  ISETP.GT.U32.AND P5, PT, R0.reuse, R93, PT ;  /* 0x0000005d0000720c */ /* 0x040fe20003fa4070 */
[----:B------:R-:W-:Y:S01]  /*79f0*/  @!P0 IMAD.IADD R39, R39, 0x1, -R0 ;  /* 0x0000000127278824 */ /* 0x000fe200078e0a00 */
[----:B------:R-:W-:-:S04]  /*7a00*/  ISETP.GT.U32.AND P0, PT, R0, R92, PT ;  /* 0x0000005c0000720c */ /* 0x000fc80003f04070 */
[--C-:B------:R-:W-:Y:S01]  /*7a10*/  @!P3 IMAD.IADD R53, R53, 0x1, -R0.reuse ;  /* 0x000000013535b824 */ /* 0x100fe200078e0a00 */
[C---:B------:R-:W-:Y:S02]  /*7a20*/  ISETP.GT.U32.AND P3, PT, R0.reuse, R19, PT ;  /* 0x000000130000720c */ /* 0x040fe40003f64070 */
[----:B------:R-:W-:Y:S01]  /*7a30*/  @!P2 IMAD.IADD R5, R5, 0x1, -R0 ;  /* 0x000000010505a824 */ /* 0x000fe200078e0a00 */
[----:B------:R-:W-:-:S03]  /*7a40*/  ISETP.GT.U32.AND P2, PT, R0, R18, PT ;  /* 0x000000120000720c */ /* 0x000fc60003f44070 */
[--C-:B------:R-:W-:Y:S01]  /*7a50*/  @!P5 IMAD.IADD R93, R93, 0x1, -R0.reuse ;  /* 0x000000015d5dd824 */ /* 0x100fe200078e0a00 */
[----:B------:R-:W-:Y:S01]  /*7a60*/  ISETP.GT.U32.AND P5, PT, R0, R17, PT ;  /* 0x000000110000720c */ /* 0x000fe20003fa4070 */
[----:B------:R-:W-:Y:S01]  /*7a70*/  @!P0 IMAD.IADD R92, R92, 0x1, -R0 ;  /* 0x000000015c5c8824 */ /* 0x000fe200078e0a00 */
[----:B------:R-:W-:-:S04]  /*7a80*/  ISETP.GT.U32.AND P0, PT, R0, R16, PT ;  /* 0x000000100000720c */ /* 0x000fc80003f04070 */
[--C-:B------:R-:W-:Y:S01]  /*7a90*/  @!P3 IMAD.IADD R19, R19, 0x1, -R0.reuse ;  /* 0x000000011313b824 */ /* 0x100fe200078e0a00 */
[----:B------:R-:W-:Y:S02]  /*7aa0*/  ISETP.GT.U32.AND P3, PT, R0, R15, PT ;  /* 0x0000000f0000720c */ /* 0x000fe40003f64070 */
        /* <DEDUP_REMOVED lines=20> */
[--C-:B------:R-:W-:Y:S01]  /*7bf0*/  @!P0 IMAD.IADD R8, R8, 0x1, -R0.reuse ;  /* 0x0000000108088824 */ /* 0x100fe200078e0a00 */
[C---:B------:R-:W-:Y:S01]  /*7c00*/  ISETP.GT.U32.AND P0, PT, R0.reuse, R60, PT ;  /* 0x0000003c0000720c */ /* 0x040fe20003f04070 */
[----:B------:R1:W-:Y:S03]  /*7c10*/  STS.U16 [R4+UR5+0x9100], R44 ;  /* 0x0091002c04007988 */ /* 0x0003e60008000405 */
[--C-:B------:R-:W-:Y:S01]  /*7c20*/  @!P3 IMAD.IADD R7, R7, 0x1, -R0.reuse ;  /* 0x000000010707b824 */ /* 0x100fe200078e0a00 */
[C---:B------:R-:W-:Y:S02]  /*7c30*/  ISETP.GT.U32.AND P3, PT, R0.reuse, R62, PT ;  /* 0x0000003e0000720c */ /* 0x040fe40003f64070 */
[----:B------:R-:W-:Y:S01]  /*7c40*/  @!P2 IMAD.IADD R59, R59, 0x1, -R0 ;  /* 0x000000013b3ba824 */ /* 0x000fe200078e0a00 */
[----:B------:R-:W-:-:S03]  /*7c50*/  ISETP.GT.U32.AND P2, PT, R0, R50, PT ;  /* 0x000000320000720c */ /* 0x000fc60003f44070 */
[--C-:B------:R-:W-:Y:S01]  /*7c60*/  @!P5 IMAD.IADD R61, R61, 0x1, -R0.reuse ;  /* 0x000000013d3dd824 */ /* 0x100fe200078e0a00 */
[----:B-1----:R-:W4:Y:S01]  /*7c70*/  LDL.LU R44, [R1+0x330] ;  /* 0x00033000012c7983 */ /* 0x002f220000300800 */
[--C-:B------:R-:W-:Y:S01]  /*7c80*/  @!P0 IMAD.IADD R60, R60, 0x1, -R0.reuse ;  /* 0x000000013c3c8824 */ /* 0x100fe200078e0a00 */
[----:B------:R-:W-:Y:S02]  /*7c90*/  ISETP.GT.U32.AND P0, PT, R0, R52, PT ;  /* 0x000000340000720c */ /* 0x000fe40003f04070 */
[----:B------:R-:W4:Y:S02]  /*7ca0*/  LDL.LU R68, [R1+0x32c] ;  /* 0x00032c0001447983 */ /* 0x000f240000300800 */
[--C-:B------:R-:W-:Y:S01]  /*7cb0*/  @!P3 IMAD.IADD R62, R62, 0x1, -R0.reuse ;  /* 0x000000013e3eb824 */ /* 0x100fe200078e0a00 */
[----:B------:R-:W-:Y:S01]  /*7cc0*/  ISETP.GT.U32.AND P3, PT, R0, R47, PT ;  /* 0x0000002f0000720c */ /* 0x000fe20003f64070 */
[----:B------:R1:W-:Y:S01]  /*7cd0*/  STS.U16 [R4+UR5+0xd100], R67 ;  /* 0x00d1004304007988 */ /* 0x0003e20008000405 */
[----:B------:R-:W-:Y:S01]  /*7ce0*/  @!P2 IMAD.IADD R50, R50, 0x1, -R0 ;  /* 0x000000013232a824 */ /* 0x000fe200078e0a00 */
[----:B------:R-:W-:-:S02]  /*7cf0*/  ISETP.GT.U32.AND P2, PT, R0, R49, PT ;  /* 0x000000310000720c */ /* 0x000fc40003f44070 */
[----:B------:R-:W4:Y:S03]  /*7d00*/  LDL.LU R66, [R1+0x328] ;  /* 0x0003280001427983 */ /* 0x000f260000300800 */
[--C-:B------:R-:W-:Y:S01]  /*7d10*/  @!P0 IMAD.IADD R52, R52, 0x1, -R0.reuse ;  /* 0x0000000134348824 */ /* 0x100fe200078e0a00 */
[----:B------:R-:W-:Y:S01]  /*7d20*/  ISETP.GT.U32.AND P0, PT, R0, R48, PT ;  /* 0x000000300000720c */ /* 0x000fe20003f04070 */
[----:B-1----:R-:W4:Y:S03]  /*7d30*/  LDL.LU R67, [R1+0x324] ;  /* 0x0003240001437983 */ /* 0x002f260000300800 */
[----:B------:R-:W-:-:S03]  /*7d40*/  @!P3 IMAD.IADD R47, R47, 0x1, -R0 ;  /* 0x000000012f2fb824 */ /* 0x000fc600078e0a00 */
[----:B------:R-:W-:-:S06]  /*7d50*/  @!P2 IMAD.IADD R49, R49, 0x1, -R0 ;  /* 0x000000013131a824 */ /* 0x000fcc00078e0a00 */
[----:B------:R-:W-:Y:S01]  /*7d60*/  @!P0 IMAD.IADD R48, R48, 0x1, -R0 ;  /* 0x0000000130308824 */ /* 0x000fe200078e0a00 */
[----:B--2---:R-:W-:-:S13]  /*7d70*/  ISETP.GT.U32.AND P5, PT, R0, R6, PT ;  /* 0x000000060000720c */ /* 0x004fda0003fa4070 */
[--C-:B------:R-:W-:Y:S01]  /*7d80*/  @!P5 IMAD.IADD R6, R6, 0x1, -R0.reuse ;  /* 0x000000010606d824 */ /* 0x100fe200078e0a00 */
[----:B------:R-:W-:Y:S01]  /*7d90*/  ISETP.GT.U32.AND P5, PT, R0, R46, PT ;  /* 0x0000002e0000720c */ /* 0x000fe20003fa4070 */
[----:B---3--:R1:W-:Y:S04]  /*7da0*/  STS.U16 [R4+UR5+0x1500], R64 ;  /* 0x0015004004007988 */ /* 0x0083e80008000405 */
[----:B------:R2:W-:Y:S04]  /*7db0*/  STS.U16 [R4+UR5+0x5500], R65 ;  /* 0x0055004104007988 */ /* 0x0005e80008000405 */
[----:B------:R3:W-:Y:S04]  /*7dc0*/  STS.U16 [R4+UR5+0x9500], R43 ;  /* 0x0095002b04007988 */ /* 0x0007e80008000405 */
[----:B-1----:R-:W4:Y:S01]  /*7dd0*/  LDL.LU R64, [R1+0x320] ;  /* 0x0003200001407983 */ /* 0x002f220000300800 */
[----:B------:R-:W-:-:S03]  /*7de0*/  @!P5 IMAD.IADD R46, R46, 0x1, -R0 ;  /* 0x000000012e2ed824 */ /* 0x000fc600078e0a00 */
[----:B--2---:R-:W2:Y:S04]  /*7df0*/  LDL.LU R65, [R1+0x31c] ;  /* 0x00031c0001417983 */ /* 0x004ea80000300800 */
[----:B---3--:R-:W3:Y:S04]  /*7e00*/  LDL.LU R43, [R1+0x318] ;  /* 0x00031800012b7983 */ /* 0x008ee80000300800 */
[----:B------:R-:W-:Y:S04]  /*7e10*/  STL.64 [R1+0x10d0], R46 ;  /* 0x0010d02e01007387 */ /* 0x000fe80000100a00 */
[----:B----4-:R-:W-:Y:S04]  /*7e20*/  STS.U16 [R4+UR5+0xd500], R71 ;  /* 0x00d5004704007988 */ /* 0x010fe80008000405 */
[----:B------:R-:W-:Y:S04]  /*7e30*/  STL.64 [R1+0x10d8], R48 ;  /* 0x0010d83001007387 */ /* 0x000fe80000100a00 */
[----:B------:R1:W-:Y:S04]  /*7e40*/  STS.U16 [R4+UR5+0x1900], R63 ;  /* 0x0019003f04007988 */ /* 0x0003e80008000405 */
[----:B-1----:R-:W4:Y:S04]  /*7e50*/  LDL.LU R63, [R1+0x71c] ;  /* 0x00071c00013f7983 */ /* 0x002f280000300800 */
[----:B------:R1:W-:Y:S04]  /*7e60*/  STS.U16 [R4+UR5+0x5900], R44 ;  /* 0x0059002c04007988 */ /* 0x0003e80008000405 */
[----:B-1----:R-:W4:Y:S04]  /*7e70*/  LDL.LU R44, [R1+0x718] ;  /* 0x00071800012c7983 */ /* 0x002f280000300800 */
[----:B------:R-:W-:Y:S04]  /*7e80*/  STS.U16 [R4+UR5+0x9900], R68 ;  /* 0x0099004404007988 */ /* 0x000fe80008000405 */
[----:B------:R-:W-:Y:S04]  /*7e90*/  STS.U16 [R4+UR5+0xd900], R66 ;  /* 0x00d9004204007988 */ /* 0x000fe80008000405 */
[----:B------:R-:W-:Y:S01]  /*7ea0*/  STS.U16 [R4+UR5+0x1d00], R67 ;  /* 0x001d004304007988 */ /* 0x000fe20008000405 */
[----:B------:R-:W-:-:S02]  /*7eb0*/  ISETP.GT.U32.AND P6, PT, R0, R45, PT ;  /* 0x0000002d0000720c */ /* 0x000fc40003fc4070 */
[----:B------:R-:W-:Y:S01]  /*7ec0*/  ISETP.GT.U32.AND P3, PT, R0, R51, PT ;  /* 0x000000330000720c */ /* 0x000fe20003f64070 */
[----:B------:R-:W-:Y:S04]  /*7ed0*/  STS.U16 [R4+UR5+0x5d00], R64 ;  /* 0x005d004004007988 */ /* 0x000fe80008000405 */
[----:B--2---:R-:W-:Y:S04]  /*7ee0*/  STS.U16 [R4+UR5+0x9d00], R65 ;  /* 0x009d004104007988 */ /* 0x004fe80008000405 */
[----:B---3--:R1:W-:Y:S02]  /*7ef0*/  STS.U16 [R4+UR5+0xdd00], R43 ;  /* 0x00dd002b04007988 */ /* 0x0083e40008000405 */
[----:B-1----:R-:W-:-:S02]  /*7f00*/  LOP3.LUT R4, R2, 0x30, RZ, 0x3c, !PT ;  /* 0x0000003002047812 */ /* 0x002fc400078e3cff */
[----:B------:R-:W2:Y:S04]  /*7f10*/  LDL.LU R43, [R1+0x714] ;  /* 0x00071400012b7983 */ /* 0x000ea80000300800 */
[----:B----4-:R1:W-:Y:S04]  /*7f20*/  STS.U16 [R4+UR5+0x180], R63 ;  /* 0x0001803f04007988 */ /* 0x0103e80008000405 */
[----:B-1----:R-:W3:Y:S01]  /*7f30*/  LDL.LU R63, [R1+0x710] ;  /* 0x00071000013f7983 */ /* 0x002ee20000300800 */
[--C-:B------:R-:W-:Y:S01]  /*7f40*/  @!P6 IMAD.IADD R45, R45, 0x1, -R0.reuse ;  /* 0x000000012d2de824 */ /* 0x100fe200078e0a00 */
[C---:B------:R-:W-:Y:S01]  /*7f50*/  ISETP.GT.U32.AND P0, PT, R0.reuse, R39, PT ;  /* 0x000000270000720c */ /* 0x040fe20003f04070 */
[----:B------:R-:W-:Y:S01]  /*7f60*/  @!P3 IMAD.IADD R51, R51, 0x1, -R0 ;  /* 0x000000013333b824 */ /* 0x000fe200078e0a00 */
[----:B------:R-:W-:Y:S01]  /*7f70*/  ISETP.GT.U32.AND P2, PT, R0, R42, PT ;  /* 0x0000002a0000720c */ /* 0x000fe20003f44070 */
[----:B------:R-:W-:Y:S01]  /*7f80*/  VIADD R25, R58, 0xfffffff8 ;  /* 0xfffffff83a197836 */ /* 0x000fe20000000000 */
[C---:B------:R-:W-:Y:S01]  /*7f90*/  ISETP.GT.U32.AND P5, PT, R0.reuse, R45, PT ;  /* 0x0000002d0000720c */ /* 0x040fe20003fa4070 */
[----:B------:R-:W4:Y:S01]  /*7fa0*/  LDL.LU R46, [R1+0x70c] ;  /* 0x00070c00012e7983 */ /* 0x000f220000300800 */
[----:B------:R-:W-:-:S02]  /*7fb0*/  ISETP.GT.U32.AND P3, PT, R0, R53, PT ;  /* 0x000000350000720c */ /* 0x000fc40003f64070 */
[----:B0-----:R-:W-:Y:S01]  /*7fc0*/  PRMT R35, RZ, 0x7610, R35 ;  /* 0x00007610ff237816 */ /* 0x001fe20000000023 */
[----:B------:R-:W4:Y:S04]  /*7fd0*/  LDL.LU R47, [R1+0x708] ;  /* 0x00070800012f7983 */ /* 0x000f280000300800 */
[----:B------:R-:W-:-:S04]  /*7fe0*/  @!P0 IMAD.IADD R39, R39, 0x1, -R0 ;  /* 0x0000000127278824 */ /* 0x000fc800078e0a00 */
[--C-:B------:R-:W-:Y:S01]  /*7ff0*/  @!P5 IMAD.IADD R45, R45, 0x1, -R0.reuse ;  /* 0x000000012d2dd824 */ /* 0x100fe200078e0a00 */
[C---:B------:R-:W-:Y:S01]  /*8000*/  ISETP.GT.U32.AND P5, PT, R0.reuse, R93, PT ;  /* 0x0000005d0000720c */ /* 0x040fe20003fa4070 */
[--C-:B------:R-:W-:Y:S01]  /*8010*/  @!P3 IMAD.IADD R53, R53, 0x1, -R0.reuse ;  /* 0x000000013535b824 */ /* 0x100fe200078e0a00 */
[----:B------:R-:W-:Y:S01]  /*8020*/  ISETP.GT.U32.AND P0, PT, R0, R92, PT ;  /* 0x0000005c0000720c */ /* 0x000fe20003f04070 */
[--C-:B------:R-:W-:Y:S01]  /*8030*/  @!P2 IMAD.IADD R42, R42, 0x1, -R0.reuse ;  /* 0x000000012a2aa824 */ /* 0x100fe200078e0a00 */
[C---:B------:R-:W-:Y:S01]  /*8040*/  ISETP.GT.U32.AND P3, PT, R0.reuse, R19, PT ;  /* 0x000000130000720c */ /* 0x040fe20003f64070 */
[----:B------:R0:W4:Y:S08]  /*8050*/  @!P4 LDG.E.U16 R35, desc[UR16][R26.64] ;  /* 0x000000101a23c981 */ /* 0x000130000c1e1500 */
[--C-:B------:R-:W-:Y:S01]  /*8060*/  @!P5 IMAD.IADD R93, R93, 0x1, -R0.reuse ;  /* 0x000000015d5dd824 */ /* 0x100fe200078e0a00 */
[----:B------:R-:W-:Y:S01]  /*8070*/  ISETP.GT.U32.AND P5, PT, R0, R17, PT ;  /* 0x000000110000720c */ /* 0x000fe20003fa4070 */
[--C-:B------:R-:W-:Y:S01]  /*8080*/  @!P0 IMAD.IADD R92, R92, 0x1, -R0.reuse ;  /* 0x000000015c5c8824 */ /* 0x100fe200078e0a00 */
[C---:B------:R-:W-:Y:S01]  /*8090*/  ISETP.GT.U32.AND P0, PT, R0.reuse, R16, PT ;  /* 0x000000100000720c */ /* 0x040fe20003f04070 */
[----:B------:R-:W-:Y:S01]  /*80a0*/  @!P3 IMAD.IADD R19, R19, 0x1, -R0 ;  /* 0x000000011313b824 */ /* 0x000fe200078e0a00 */
[----:B------:R-:W-:-:S02]  /*80b0*/  ISETP.GT.U32.AND P2, PT, R0, R5, PT ;  /* 0x000000050000720c */ /* 0x000fc40003f44070 */
[----:B------:R-:W-:-:S07]  /*80c0*/  ISETP.GT.U32.AND P3, PT, R0, R15, PT ;  /* 0x0000000f0000720c */ /* 0x000fce0003f64070 */
[--C-:B------:R-:W-:Y:S01]  /*80d0*/  @!P5 IMAD.IADD R17, R17, 0x1, -R0.reuse ;  /* 0x000000011111d824 */ /* 0x100fe200078e0a00 */
[----:B------:R-:W-:Y:S01]  /*80e0*/  ISETP.GT.U32.AND P5, PT, R0, R13, PT ;  /* 0x0000000d0000720c */ /* 0x000fe20003fa4070 */
[--C-:B------:R-:W-:Y:S01]  /*80f0*/  @!P0 IMAD.IADD R16, R16, 0x1, -R0.reuse ;  /* 0x0000000110108824 */ /* 0x100fe200078e0a00 */
[C---:B------:R-:W-:Y:S01]  /*8100*/  ISETP.GT.U32.AND P0, PT, R0.reuse, R12, PT ;  /* 0x0000000c0000720c */ /* 0x040fe20003f04070 */
[--C-:B------:R-:W-:Y:S01]  /*8110*/  @!P2 IMAD.IADD R5, R5, 0x1, -R0.reuse ;  /* 0x000000010505a824 */ /* 0x100fe200078e0a00 */
[C---:B------:R-:W-:Y:S01]  /*8120*/  ISETP.GT.U32.AND P2, PT, R0.reuse, R18, PT ;  /* 0x000000120000720c */ /* 0x040fe20003f44070 */
[----:B------:R-:W-:Y:S01]  /*8130*/  @!P3 IMAD.IADD R15, R15, 0x1, -R0 ;  /* 0x000000010f0fb824 */ /* 0x000fe200078e0a00 */
[----:B------:R-:W-:-:S07]  /*8140*/  ISETP.GT.U32.AND P3, PT, R0, R11, PT ;  /* 0x0000000b0000720c */ /* 0x000fce0003f64070 */
[--C-:B------:R-:W-:Y:S01]  /*8150*/  @!P5 IMAD.IADD R13, R13, 0x1, -R0.reuse ;  /* 0x000000010d0dd824 */ /* 0x100fe200078e0a00 */
[----:B------:R-:W-:Y:S01]  /*8160*/  ISETP.GT.U32.AND P5, PT, R0, R9, PT ;  /* 0x000000090000720c */ /* 0x000fe20003fa4070 */
[--C-:B------:R-:W-:Y:S01]  /*8170*/  @!P0 IMAD.IADD R12, R12, 0x1, -R0.reuse ;  /* 0x000000010c0c8824 */ /* 0x100fe200078e0a00 */
[----:B------:R-:W-:Y:S01]  /*8180*/  ISETP.GT.U32.AND P0, PT, R0, R8, PT ;  /* 0x000000080000720c */ /* 0x000fe20003f04070 */
[--C-:B------:R-:W-:Y:S01]  /*8190*/  @!P2 IMAD.IADD R18, R18, 0x1, -R0.reuse ;  /* 0x000000011212a824 */ /* 0x100fe200078e0a00 */
[----:B------:R-:W-:Y:S01]  /*81a0*/  ISETP.GT.U32.AND P2, PT, R0, R14, PT ;  /* 0x0000000e0000720c */ /* 0x000fe20003f44070 */
[----:B------:R-:W-:Y:S01]  /*81b0*/  @!P3 IMAD.IADD R11, R11, 0x1, -R0 ;  /* 0x000000010b0bb824 */ /* 0x000fe200078e0a00 */
[----:B------:R-:W-:Y:S01]  /*81c0*/  ISETP.GE.U32.AND P3, PT, R25, 0x7fffffb9, PT ;  /* 0x7fffffb91900780c */ /* 0x000fe20003f66070 */
[----:B------:R-:W-:-:S06]  /*81d0*/  VIADD R25, R58, 0xfffffff0 ;  /* 0xfffffff03a197836 */ /* 0x000fcc0000000000 */
[--C-:B------:R-:W-:Y:S01]  /*81e0*/  @!P5 IMAD.IADD R9, R9, 0x1, -R0.reuse ;  /* 0x000000010909d824 */ /* 0x100fe200078e0a00 */
[----:B------:R-:W-:Y:S01]  /*81f0*/  ISETP.GE.U32.AND P5, PT, R25, 0x7fffffb1, PT ;  /* 0x7fffffb11900780c */ /* 0x000fe20003fa6070 */
[----:B------:R-:W-:Y:S02]  /*8200*/  VIADD R25, R58, 0xffffffe9 ;  /* 0xffffffe93a197836 */ /* 0x000fe40000000000 */
[--C-:B------:R-:W-:Y:S02]  /*8210*/  @!P0 IMAD.IADD R8, R8, 0x1, -R0.reuse ;  /* 0x0000000108088824 */ /* 0x100fe400078e0a00 */
[----:B------:R-:W-:Y:S01]  /*8220*/  @!P2 IMAD.IADD R14, R14, 0x1, -R0 ;  /* 0x000000010e0ea824 */ /* 0x000fe200078e0a00 */
[----:B------:R-:W-:Y:S01]  /*8230*/  ISETP.GE.U32.AND P0, PT, R25, 0x7fffffaa, PT ;  /* 0x7fffffaa1900780c */ /* 0x000fe20003f06070 */
[----:B------:R-:W-:Y:S01]  /*8240*/  VIADD R25, R58, 0xffffffe1 ;  /* 0xffffffe13a197836 */ /* 0x000fe20000000000 */
[----:B------:R-:W-:Y:S02]  /*8250*/  ISETP.GT.U32.AND P2, PT, R0, R10, PT ;  /* 0x0000000a0000720c */ /* 0x000fe40003f44070 */
[----:B------:R-:W-:-:S02]  /*8260*/  PRMT R36, RZ, 0x7610, R36 ;  /* 0x00007610ff247816 */ /* 0x000fc40000000024 */
[----:B------:R-:W-:Y:S02]  /*8270*/  ISETP.GE.U32.AND P6, PT, R25, 0x7fffffa2, PT ;  /* 0x7fffffa21900780c */ /* 0x000fe40003fc6070 */
[----:B------:R-:W4:Y:S04]  /*8280*/  LDL.LU R25, [R1+0x704] ;  /* 0x0007040001197983 */ /* 0x000f280000300800 */
[----:B------:R-:W4:Y:S04]  /*8290*/  LDL.LU R26, [R1+0x700] ;  /* 0x00070000011a7983 */ /* 0x000f280000300800 */
[----:B------:R-:W4:Y:S04]  /*82a0*/  @!P4 LDG.E.U16 R36, desc[UR16][R28.64] ;  /* 0x000000101c24c981 */ /* 0x000f28000c1e1500 */
[----:B------:R-:W4:Y:S01]  /*82b0*/  LDL.LU R27, [R1+0x6fc] ;  /* 0x0006fc00011b7983 */ /* 0x000f220000300800 */
[----:B------:R-:W-:-:S03]  /*82c0*/  @!P2 IMAD.IADD R10, R10, 0x1, -R0 ;  /* 0x000000010a0aa824 */ /* 0x000fc600078e0a00 */
[----:B------:R-:W4:Y:S04]  /*82d0*/  LDL.LU R28, [R1+0x6f8] ;  /* 0x0006f800011c7983 */ /* 0x000f280000300800 */
[----:B------:R-:W4:Y:S01]  /*82e0*/  LDL.LU R29, [R1+0x6f4] ;  /* 0x0006f400011d7983 */ /* 0x000f220000300800 */
[----:B------:R-:W-:-:S03]  /*82f0*/  ISETP.GT.U32.AND P2, PT, R0, R7, PT ;  /* 0x000000070000720c */ /* 0x000fc60003f44070 */
        /* <DEDUP_REMOVED lines=11> */
[----:B------:R1:W-:Y:S04]  /*83b0*/  STS.U16 [R4+UR5+0x4180], R44 ;  /* 0x0041802c04007988 */ /* 0x0003e80008000405 */
[----:B------:R-:W4:Y:S04]  /*83c0*/  LDL.LU R70, [R1+0x6c4] ;  /* 0x0006c40001467983 */ /* 0x000f280000300800 */
[----:B------:R-:W4:Y:S01]  /*83d0*/  LDL.LU R71, [R1+0x6c0] ;  /* 0x0006c00001477983 */ /* 0x000f220000300800 */
[----:B-1----:R-:W-:-:S03]  /*83e0*/  VIADD R44, R58, 0xffffffd9 ;  /* 0xffffffd93a2c7836 */ /* 0x002fc60000000000 */
[----:B------:R-:W4:Y:S01]  /*83f0*/  LDL.LU R68, [R1+0x6bc] ;  /* 0x0006bc0001447983 */ /* 0x000f220000300800 */
[----:B------:R-:W-:-:S03]  /*8400*/  @!P2 IMAD.IADD R7, R7, 0x1, -R0 ;  /* 0x000000010707a824 */ /* 0x000fc600078e0a00 */
[----:B------:R-:W4:Y:S01]  /*8410*/  LDL.LU R66, [R1+0x6b8] ;  /* 0x0006b80001427983 */ /* 0x000f220000300800 */
[----:B------:R-:W-:-:S03]  /*8420*/  ISETP.GE.U32.AND P2, PT, R44, 0x7fffff9a, PT ;  /* 0x7fffff9a2c00780c */ /* 0x000fc60003f46070 */
[----:B------:R-:W4:Y:S04]  /*8430*/  LDL.LU R67, [R1+0x6b4] ;  /* 0x0006b40001437983 */ /* 0x000f280000300800 */
[----:B------:R-:W4:Y:S04]  /*8440*/  LDL.LU R64, [R1+0x6b0] ;  /* 0x0006b00001407983 */ /* 0x000f280000300800 */
[----:B------:R-:W4:Y:S04]  /*8450*/  LDL.LU R65, [R1+0x72c] ;  /* 0x00072c0001417983 */ /* 0x000f280000300800 */
[----:B------:R-:W4:Y:S04]  /*8460*/  LDL.LU R44, [R1+0x728] ;  /* 0x00072800012c7983 */ /* 0x000f280000300800 */
[----:B--2---:R1:W-:Y:S04]  /*8470*/  STS.U16 [R4+UR5+0x8180], R43 ;  /* 0x0081802b04007988 */ /* 0x0043e80008000405 */
[----:B-1----:R-:W2:Y:S04]  /*8480*/  LDL.LU R43, [R1+0x724] ;  /* 0x00072400012b7983 */ /* 0x002ea80000300800 */
[----:B---3--:R1:W-:Y:S04]  /*8490*/  STS.U16 [R4+UR5+0xc180], R63 ;  /* 0x00c1803f04007988 */ /* 0x0083e80008000405 */
[----:B-1----:R-:W3:Y:S04]  /*84a0*/  LDL.LU R63, [R1+0x720] ;  /* 0x00072000013f7983 */ /* 0x002ee80000300800 */
        /* <DEDUP_REMOVED lines=48> */
[----:B--2---:R-:W-:Y:S04]  /*87b0*/  STS.U16 [R4+UR5+0x9d80], R43 ;  /* 0x009d802b04007988 */ /* 0x004fe80008000405 */
[----:B------:R-:W2:Y:S04]  /*87c0*/  LDL.LU R64, [R1+0x744] ;  /* 0x0007440001407983 */ /* 0x000ea80000300800 */
[----:B------:R-:W2:Y:S04]  /*87d0*/  LDL.LU R65, [R1+0x740] ;  /* 0x0007400001417983 */ /* 0x000ea80000300800 */
[----:B---3--:R1:W-:Y:S04]  /*87e0*/  STS.U16 [R4+UR5+0xdd80], R63 ;  /* 0x00dd803f04007988 */ /* 0x0083e80008000405 */
[----:B-1----:R-:W3:Y:S04]  /*87f0*/  LDL.LU R4, [R1+0x73c] ;  /* 0x00073c0001047983 */ /* 0x002ee80000300800 */
[----:B------:R-:W2:Y:S04]  /*8800*/  LDL.LU R43, [R1+0x738] ;  /* 0x00073800012b7983 */ /* 0x000ea80000300800 */
[----:B------:R-:W2:Y:S01]  /*8810*/  LDL.LU R63, [R1+0x734] ;  /* 0x00073400013f7983 */ /* 0x000ea20000300800 */
[----:B------:R-:W-:-:S03]  /*8820*/  LOP3.LUT R47, R2, 0x40, RZ, 0x3c, !PT ;  /* 0x00000040022f7812 */ /* 0x000fc600078e3cff */
[----:B------:R-:W2:Y:S04]  /*8830*/  LDL.LU R46, [R1+0x730] ;  /* 0x00073000012e7983 */ /* 0x000ea80000300800 */
[----:B----4-:R1:W-:Y:S04]  /*8840*/  STS.U16 [R47+UR5+0x200], R44 ;  /* 0x0002002c2f007988 */ /* 0x0103e80008000405 */
[----:B------:R4:W-:Y:S04]  /*8850*/  STS.U16 [R47+UR5+0x4200], R25 ;  /* 0x004200192f007988 */ /* 0x0009e80008000405 */
[----:B-1----:R-:W3:Y:S04]  /*8860*/  LDL.LU R44, [R1+0x7bc] ;  /* 0x0007bc00012c7983 */ /* 0x002ee80000300800 */
[----:B------:R-:W3:Y:S04]  /*8870*/  LDL.LU R48, [R1+0x7b8] ;  /* 0x0007b80001307983 */ /* 0x000ee80000300800 */
[----:B------:R-:W3:Y:S04]  /*8880*/  LDL.LU R49, [R1+0x7b4] ;  /* 0x0007b40001317983 */ /* 0x000ee80000300800 */
[----:B----4-:R-:W4:Y:S04]  /*8890*/  LDL.LU R25, [R1+0x1194] ;  /* 0x0011940001197983 */ /* 0x010f280000300800 */
[----:B------:R1:W-:Y:S04]  /*88a0*/  STS.U16 [R47+UR5+0x8200], R26 ;  /* 0x0082001a2f007988 */ /* 0x0003e80008000405 */
[----:B------:R0:W-:Y:S04]  /*88b0*/  STS.U16 [R47+UR5+0xc200], R27 ;  /* 0x00c2001b2f007988 */ /* 0x0001e80008000405 */
[----:B------:R0:W-:Y:S04]  /*88c0*/  STS.U16 [R47+UR5+0x600], R28 ;  /* 0x0006001c2f007988 */ /* 0x0001e80008000405 */
[----:B-1----:R-:W4:Y:S04]  /*88d0*/  LDL.LU R26, [R1+0x1190] ;  /* 0x00119000011a7983 */ /* 0x002f280000300800 */
[----:B0-----:R-:W4:Y:S04]  /*88e0*/  LDL.LU R27, [R1+0x118c] ;  /* 0x00118c00011b7983 */ /* 0x001f280000300800 */
[----:B------:R-:W4:Y:S04]  /*88f0*/  LDL.LU R28, [R1+0x1188] ;  /* 0x00118800011c7983 */ /* 0x000f280000300800 */
[----:B------:R0:W-:Y:S04]  /*8900*/  STS.U16 [R47+UR5+0x4600], R29 ;  /* 0x0046001d2f007988 */ /* 0x0001e80008000405 */
[----:B------:R1:W-:Y:S04]  /*8910*/  STS.U16 [R47+UR5+0x8600], R30 ;  /* 0x0086001e2f007988 */ /* 0x0003e80008000405 */
[----:B------:R1:W-:Y:S04]  /*8920*/  STS.U16 [R47+UR5+0xc600], R31 ;  /* 0x00c6001f2f007988 */ /* 0x0003e80008000405 */
[----:B0-----:R-:W4:Y:S04]  /*8930*/  LDL.LU R29, [R1+0x1184] ;  /* 0x00118400011d7983 */ /* 0x001f280000300800 */
[----:B-1----:R-:W4:Y:S04]  /*8940*/  LDL.LU R30, [R1+0x1180] ;  /* 0x00118000011e7983 */ /* 0x002f280000300800 */
        /* <DEDUP_REMOVED lines=18> */
[----:B--2---:R-:W2:Y:S04]  /*8a70*/  LDL.LU R73, [R1+0x1158] ;  /* 0x0011580001497983 */ /* 0x004ea80000300800 */
[----:B------:R0:W-:Y:S04]  /*8a80*/  STS.U16 [R47+UR5+0x5200], R70 ;  /* 0x005200462f007988 */ /* 0x0001e80008000405 */
[----:B------:R1:W-:Y:S04]  /*8a90*/  STS.U16 [R47+UR5+0x9200], R71 ;  /* 0x009200472f007988 */ /* 0x0003e80008000405 */
[----:B------:R1:W-:Y:S04]  /*8aa0*/  STS.U16 [R47+UR5+0xd200], R68 ;  /* 0x00d200442f007988 */ /* 0x0003e80008000405 */
[----:B0-----:R-:W2:Y:S04]  /*8ab0*/  LDL.LU R70, [R1+0x1154] ;  /* 0x0011540001467983 */ /* 0x001ea80000300800 */
[----:B-1----:R-:W2:Y:S04]  /*8ac0*/  LDL.LU R71, [R1+0x1150] ;  /* 0x0011500001477983 */ /* 0x002ea80000300800 */
[----:B------:R-:W2:Y:S04]  /*8ad0*/  LDL.LU R68, [R1+0x114c] ;  /* 0x00114c0001447983 */ /* 0x000ea80000300800 */
[----:B------:R0:W-:Y:S04]  /*8ae0*/  STS.U16 [R47+UR5+0x1600], R66 ;  /* 0x001600422f007988 */ /* 0x0001e80008000405 */
[----:B------:R1:W-:Y:S04]  /*8af0*/  STS.U16 [R47+UR5+0x5600], R67 ;  /* 0x005600432f007988 */ /* 0x0003e80008000405 */
[----:B------:R1:W-:Y:S04]  /*8b00*/  STS.U16 [R47+UR5+0x9600], R64 ;  /* 0x009600402f007988 */ /* 0x0003e80008000405 */
[----:B0-----:R-:W2:Y:S04]  /*8b10*/  LDL.LU R66, [R1+0x1148] ;  /* 0x0011480001427983 */ /* 0x001ea80000300800 */
[----:B-1----:R-:W2:Y:S04]  /*8b20*/  LDL.LU R67, [R1+0x1144] ;  /* 0x0011440001437983 */ /* 0x002ea80000300800 */
[----:B------:R-:W2:Y:S04]  /*8b30*/  LDL.LU R64, [R1+0x1140] ;  /* 0x0011400001407983 */ /* 0x000ea80000300800 */
[----:B------:R0:W-:Y:S04]  /*8b40*/  STS.U16 [R47+UR5+0xd600], R65 ;  /* 0x00d600412f007988 */ /* 0x0001e80008000405 */
[----:B---3--:R1:W-:Y:S04]  /*8b50*/  STS.U16 [R47+UR5+0x1a00], R4 ;  /* 0x001a00042f007988 */ /* 0x0083e80008000405 */
[----:B------:R3:W-:Y:S04]  /*8b60*/  STS.U16 [R47+UR5+0x5a00], R43 ;  /* 0x005a002b2f007988 */ /* 0x0007e80008000405 */
[----:B0-----:R-:W2:Y:S04]  /*8b70*/  LDL.LU R65, [R1+0x113c] ;  /* 0x00113c0001417983 */ /* 0x001ea80000300800 */
[----:B-1----:R-:W2:Y:S04]  /*8b80*/  LDL.LU R4, [R1+0x1138] ;  /* 0x0011380001047983 */ /* 0x002ea80000300800 */
[----:B---3--:R-:W3:Y:S04]  /*8b90*/  LDL.LU R43, [R1+0x1134] ;  /* 0x00113400012b7983 */ /* 0x008ee80000300800 */
[----:B------:R0:W-:Y:S04]  /*8ba0*/  STS.U16 [R47+UR5+0x9a00], R63 ;  /* 0x009a003f2f007988 */ /* 0x0001e80008000405 */
[----:B0-----:R-:W2:Y:S04]  /*8bb0*/  LDL.LU R63, [R1+0x1130] ;  /* 0x00113000013f7983 */ /* 0x001ea80000300800 */
[----:B------:R0:W-:Y:S02]  /*8bc0*/  STS.U16 [R47+UR5+0xda00], R46 ;  /* 0x00da002e2f007988 */ /* 0x0001e40008000405 */
[----:B0-----:R-:W-:-:S02]  /*8bd0*/  LOP3.LUT R46, R2, 0x50, RZ, 0x3c, !PT ;  /* 0x00000050022e7812 */ /* 0x001fc400078e3cff */
[----:B------:R0:W-:Y:S04]  /*8be0*/  STS.U16 [R47+UR5+0x1e00], R44 ;  /* 0x001e002c2f007988 */ /* 0x0001e80008000405 */
[----:B------:R-:W-:Y:S04]  /*8bf0*/  STS.U16 [R47+UR5+0x5e00], R48 ;  /* 0x005e00302f007988 */ /* 0x000fe80008000405 */
[----:B------:R-:W-:Y:S04]  /*8c00*/  STS.U16 [R47+UR5+0x9e00], R49 ;  /* 0x009e00312f007988 */ /* 0x000fe80008000405 */
[----:B0-----:R-:W3:Y:S04]  /*8c10*/  LDL.LU R44, [R1+0x112c] ;  /* 0x00112c00012c7983 */ /* 0x001ee80000300800 */
[----:B--2---:R-:W-:Y:S04]  /*8c20*/  STS.U16 [R47+UR5+0xde00], R63 ;  /* 0x00de003f2f007988 */ /* 0x004fe80008000405 */
        /* <DEDUP_REMOVED lines=20> */
[----:B------:R-:W-:Y:S01]  /*8d70*/  STS.U16 [R46+UR5+0x1680], R27 ;  /* 0x0016801b2e007988 */ /* 0x000fe20008000405 */
[----:B0-----:R-:W-:-:S03]  /*8d80*/  IMAD.WIDE R30, R55, 0x2, R82 ;  /* 0x00000002371e7825 */ /* 0x001fc600078e0252 */
[----:B------:R0:W-:Y:S04]  /*8d90*/  STS.U16 [R46+UR5+0x5680], R26 ;  /* 0x0056801a2e007988 */ /* 0x0001e80008000405 */
[----:B------:R-:W2:Y:S04]  /*8da0*/  LDL.LU R63, [R1+0x1128] ;  /* 0x00112800013f7983 */ /* 0x000ea80000300800 */
[----:B------:R-:W4:Y:S01]  /*8db0*/  LDL.LU R65, [R1+0x1124] ;  /* 0x0011240001417983 */ /* 0x000f220000300800 */
[----:B0-----:R-:W-:-:S03]  /*8dc0*/  PRMT R26, RZ, 0x7610, R26 ;  /* 0x00007610ff1a7816 */ /* 0x001fc6000000001a */
[----:B------:R-:W2:Y:S04]  /*8dd0*/  LDL.LU R64, [R1+0x1120] ;  /* 0x0011200001407983 */ /* 0x000ea80000300800 */
[----:B------:R0:W2:Y:S04]  /*8de0*/  @!P4 LDG.E.U16 R26, desc[UR16][R30.64] ;  /* 0x000000101e1ac981 */ /* 0x0000a8000c1e1500 */
[----:B------:R-:W3:Y:S04]  /*8df0*/  LDL.LU R67, [R1+0x111c] ;  /* 0x00111c0001437983 */ /* 0x000ee80000300800 */
[----:B------:R-:W3:Y:S04]  /*8e00*/  LDL.LU R66, [R1+0x1118] ;  /* 0x0011180001427983 */ /* 0x000ee80000300800 */
[----:B------:R-:W-:Y:S04]  /*8e10*/  STS.U16 [R46+UR5+0x9680], R25 ;  /* 0x009680192e007988 */ /* 0x000fe80008000405 */
        /* <DEDUP_REMOVED lines=9> */
[----:B------:R1:W-:Y:S01]  /*8eb0*/  STS.U16 [R46+UR5+0xda80], R20 ;  /* 0x00da80142e007988 */ /* 0x0003e20008000405 */
[----:B------:R-:W-:-:S03]  /*8ec0*/  LOP3.LUT R69, R2, 0x60, RZ, 0x3c, !PT ;  /* 0x0000006002457812 */ /* 0x000fc600078e3cff */
[----:B------:R-:W3:Y:S04]  /*8ed0*/  LDL.LU R75, [R1+0x1100] ;  /* 0x00110000014b7983 */ /* 0x000ee80000300800 */
[----:B------:R-:W3:Y:S01]  /*8ee0*/  LDL.LU R74, [R1+0x10fc] ;  /* 0x0010fc00014a7983 */ /* 0x000ee20000300800 */
[----:B-1----:R-:W-:-:S03]  /*8ef0*/  VIADD R20, R58, 0xffffffd1 ;  /* 0xffffffd13a147836 */ /* 0x002fc60000000000 */
[----:B------:R-:W3:Y:S04]  /*8f00*/  LDL.LU R77, [R1+0x10f8] ;  /* 0x0010f800014d7983 */ /* 0x000ee80000300800 */
[----:B------:R-:W3:Y:S01]  /*8f10*/  LDL.LU R76, [R1+0x10f4] ;  /* 0x0010f400014c7983 */ /* 0x000ee20000300800 */
[----:B------:R-:W-:Y:S01]  /*8f20*/  ISETP.GE.U32.AND P4, PT, R20, 0x7fffff92, PT ;  /* 0x7fffff921400780c */ /* 0x000fe20003f86070 */
[----:B------:R-:W-:Y:S02]  /*8f30*/  IMAD R20, R90, 0x16, RZ ;  /* 0x000000165a147824 */ /* 0x000fe400078e02ff */
[----:B------:R-:W3:Y:S04]  /*8f40*/  LDL.LU R79, [R1+0x10f0] ;  /* 0x0010f000014f7983 */ /* 0x000ee80000300800 */
[----:B------:R1:W-:Y:S04]  /*8f50*/  STS.U16 [R46+UR5+0x1e80], R81 ;  /* 0x001e80512e007988 */ /* 0x0003e80008000405 */
[----:B------:R-:W3:Y:S04]  /*8f60*/  LDL.LU R78, [R1+0x10ec] ;  /* 0x0010ec00014e7983 */ /* 0x000ee80000300800 */
[----:B------:R0:W-:Y:S04]  /*8f70*/  STS.U16 [R46+UR5+0x5e80], R91 ;  /* 0x005e805b2e007988 */ /* 0x0001e80008000405 */
[----:B------:R-:W-:Y:S04]  /*8f80*/  STL [R1+0x10b4], R2 ;  /* 0x0010b40201007387 */ /* 0x000fe80000100800 */
[----:B------:R0:W-:Y:S04]  /*8f90*/  STS.U16 [R46+UR5+0x9e80], R33 ;  /* 0x009e80212e007988 */ /* 0x0001e80008000405 */
[----:B-1----:R-:W3:Y:S04]  /*8fa0*/  LDL.LU R81, [R1+0x10e8] ;  /* 0x0010e80001517983 */ /* 0x002ee80000300800 */
[----:B------:R1:W-:Y:S01]  /*8fb0*/  STS.U16 [R46+UR5+0xde80], R32 ;  /* 0x00de80202e007988 */ /* 0x0003e20008000405 */
[----:B------:R-:W-:-:S03]  /*8fc0*/  PRMT R22, RZ, 0x7610, R22 ;  /* 0x00007610ff167816 */ /* 0x000fc60000000016 */
[----:B0-----:R-:W3:Y:S01]  /*8fd0*/  LDL.LU R91, [R1+0x10e4] ;  /* 0x0010e400015b7983 */ /* 0x001ee20000300800 */
[----:B------:R-:W-:-:S03]  /*8fe0*/  PRMT R33, RZ, 0x7610, R33 ;  /* 0x00007610ff217816 */ /* 0x000fc60000000021 */
[----:B------:R0:W-:Y:S01]  /*8ff0*/  STS.U16 [R69+UR5+0x300], R3 ;  /* 0x0003000345007988 */ /* 0x0001e20008000405 */
[----:B-1----:R-:W-:Y:S01]  /*9000*/  PRMT R32, RZ, 0x7610, R32 ;  /* 0x00007610ff207816 */ /* 0x002fe20000000020 */
[----:B------:R-:W-:Y:S01]  /*9010*/  IMAD.WIDE R46, R20, 0x2, R88 ;  /* 0x00000002142e7825 */ /* 0x000fe200078e0258 */
[----:B------:R-:W-:-:S03]  /*9020*/  PRMT R23, RZ, 0x7610, R23 ;  /* 0x00007610ff177816 */ /* 0x000fc60000000017 */
[C---:B------:R-:W-:Y:S01]  /*9030*/  IMAD.WIDE R48, R20.reuse, 0x2, R86 ;  /* 0x0000000214307825 */ /* 0x040fe200078e0256 */
[----:B------:R-:W3:Y:S04]  /*9040*/  @!P0 LDG.E.U16 R32, desc[UR16][R46.64] ;  /* 0x000000102e208981 */ /* 0x000ee8000c1e1500 */
[----:B0-----:R-:W4:Y:S04]  /*9050*/  LDL.LU R3, [R1+0x10e0] ;  /* 0x0010e00001037983 */ /* 0x001f280000300800 */
[----:B------:R0:W-:Y:S04]  /*9060*/  STL.64 [R1+0x4e8], R30 ;  /* 0x0004e81e01007387 */ /* 0x0001e80000100a00 */
[----:B------:R-:W4:Y:S01]  /*9070*/  @!P0 LDG.E.U16 R33, desc[UR16][R48.64] ;  /* 0x0000001030218981 */ /* 0x000f22000c1e1500 */
[----:B0-----:R-:W-:-:S05]  /*9080*/  IMAD.WIDE R30, R20, 0x2, R84 ;  /* 0x00000002141e7825 */ /* 0x001fca00078e0254 */
[----:B------:R0:W4:Y:S04]  /*9090*/  @!P0 LDG.E.U16 R23, desc[UR16][R30.64] ;  /* 0x000000101e178981 */ /* 0x000128000c1e1500 */
[----:B--2---:R1:W-:Y:S02]  /*90a0*/  STL [R1+0x720], R26 ;  /* 0x0007201a01007387 */ /* 0x0043e40000100800 */
[----:B-1----:R-:W-:-:S05]  /*90b0*/  IMAD.WIDE R26, R20, 0x2, R82 ;  /* 0x00000002141a7825 */ /* 0x002fca00078e0252 */
[----:B------:R1:W2:Y:S01]  /*90c0*/  @!P0 LDG.E.U16 R22, desc[UR16][R26.64] ;  /* 0x000000101a168981 */ /* 0x0002a2000c1e1500 */
[----:B------:R-:W-:-:S03]  /*90d0*/  VIADD R20, R58, 0xffffffc9 ;  /* 0xffffffc93a147836 */ /* 0x000fc60000000000 */
[----:B------:R-:W-:Y:S02]  /*90e0*/  STL.64 [R1+0x410], R48 ;  /* 0x0004103001007387 */ /* 0x000fe40000100a00 */
[----:B------:R-:W-:Y:S02]  /*90f0*/  ISETP.GE.U32.AND P0, PT, R20, 0x7fffff8a, PT ;  /* 0x7fffff8a1400780c */ /* 0x000fe40003f06070 */
[----:B------:R-:W-:Y:S01]  /*9100*/  STL.64 [R1+0x408], R46 ;  /* 0x0004082e01007387 */ /* 0x000fe20000100a00 */
[----:B------:R-:W-:-:S03]  /*9110*/  IMAD R20, R90, 0x1e, RZ ;  /* 0x0000001e5a147824 */ /* 0x000fc600078e02ff */
[----:B------:R0:W-:Y:S01]  /*9120*/  STL.64 [R1+0x400], R30 ;  /* 0x0004001e01007387 */ /* 0x0001e20000100a00 */
[----:B------:R-:W-:-:S03]  /*9130*/  PRMT R28, RZ, 0x7610, R28 ;  /* 0x00007610ff1c7816 */ /* 0x000fc6000000001c */
[----:B------:R1:W-:Y:S01]  /*9140*/  STL.64 [R1+0x3f8], R26 ;  /* 0x0003f81a01007387 */ /* 0x0003e20000100a00 */
[----:B------:R-:W-:Y:S02]  /*9150*/  PRMT R21, RZ, 0x7610, R21 ;  /* 0x00007610ff157816 */ /* 0x000fe40000000015 */
[----:B------:R-:W-:Y:S02]  /*9160*/  PRMT R25, RZ, 0x7610, R25 ;  /* 0x00007610ff197816 */ /* 0x000fe40000000019 */
[----:B------:R-:W-:Y:S01]  /*9170*/  PRMT R24, RZ, 0x7610, R24 ;  /* 0x00007610ff187816 */ /* 0x000fe20000000018 */
[----:B0-----:R-:W-:-:S04]  /*9180*/  IMAD.WIDE R30, R20, 0x2, R88 ;  /* 0x00000002141e7825 */ /* 0x001fc800078e0258 */
[C---:B-1----:R-:W-:Y:S01]  /*9190*/  IMAD.WIDE R26, R20.reuse, 0x2, R84 ;  /* 0x00000002141a7825 */ /* 0x042fe200078e0254 */
[----:B------:R-:W2:Y:S04]  /*91a0*/  @!P6 LDG.E.U16 R25, desc[UR16][R30.64] ;  /* 0x000000101e19e981 */ /* 0x000ea8000c1e1500 */
[----:B------:R-:W2:Y:S01]  /*91b0*/  @!P6 LDG.E.U16 R24, desc[UR16][R26.64] ;  /* 0x000000101a18e981 */ /* 0x000ea2000c1e1500 */
[----:B------:R-:W-:Y:S02]  /*91c0*/  PRMT R29, RZ, 0x7610, R29 ;  /* 0x00007610ff1d7816 */ /* 0x000fe4000000001d */
[----:B------:R-:W-:Y:S01]  /*91d0*/  PRMT R37, RZ, 0x7610, R37 ;  /* 0x00007610ff257816 */ /* 0x000fe20000000025 */
[----:B---3--:R-:W-:Y:S04]  /*91e0*/  STL [R1+0x700], R32 ;  /* 0x0007002001007387 */ /* 0x008fe80000100800 */
[----:B----4-:R0:W-:Y:S02]  /*91f0*/  STL [R1+0x704], R33 ;  /* 0x0007042101007387 */ /* 0x0101e40000100800 */
[----:B0-----:R-:W-:-:S05]  /*9200*/  IMAD.WIDE R32, R20, 0x2, R86 ;  /* 0x0000000214207825 */ /* 0x001fca00078e0256 */
[----:B------:R0:W3:Y:S04]  /*9210*/  @!P6 LDG.E.U16 R28, desc[UR16][R32.64] ;  /* 0x00000010201ce981 */ /* 0x0000e8000c1e1500 */
[----:B--2---:R-:W-:Y:S04]  /*9220*/  STL [R1+0x6f8], R22 ;  /* 0x0006f81601007387 */ /* 0x004fe80000100800 */
[----:B------:R1:W-:Y:S02]  /*9230*/  STL [R1+0x6fc], R23 ;  /* 0x0006fc1701007387 */ /* 0x0003e40000100800 */
[----:B-1----:R-:W-:-:S05]  /*9240*/  IMAD.WIDE R22, R20, 0x2, R82 ;  /* 0x0000000214167825 */ /* 0x002fca00078e0252 */
[----:B------:R-:W2:Y:S01]  /*9250*/  @!P6 LDG.E.U16 R21, desc[UR16][R22.64] ;  /* 0x000000101615e981 */ /* 0x000ea2000c1e1500 */
[----:B------:R-:W-:-:S05]  /*9260*/  VIADD R20, R58, 0xffffffc1 ;  /* 0xffffffc13a147836 */ /* 0x000fca0000000000 */
[----:B------:R-:W-:Y:S01]  /*9270*/  ISETP.GE.U32.AND P6, PT, R20, 0x7fffff82, PT ;  /* 0x7fffff821400780c */ /* 0x000fe20003fc6070 */
[----:B------:R-:W-:Y:S01]  /*9280*/  IMAD R20, R90, 0x26, RZ ;  /* 0x000000265a147824 */ /* 0x000fe200078e02ff */
[----:B------:R0:W-:Y:S03]  /*9290*/  STL.64 [R1+0x330], R32 ;  /* 0x0003302001007387 */ /* 0x0001e60000100a00 */
[----:B------:R-:W-:-:S05]  /*92a0*/  IMAD.WIDE R46, R20, 0x2, R86 ;  /* 0x00000002142e7825 */ /* 0x000fca00078e0256 */
[----:B------:R-:W4:Y:S01]  /*92b0*/  @!P2 LDG.E.U16 R37, desc[UR16][R46.64] ;  /* 0x000000102e25a981 */ /* 0x000f22000c1e1500 */
[----:B0-----:R-:W-:-:S05]  /*92c0*/  IMAD.WIDE R32, R20, 0x2, R88 ;  /* 0x0000000214207825 */ /* 0x001fca00078e0258 */
[----:B------:R0:W4:Y:S04]  /*92d0*/  @!P2 LDG.E.U16 R29, desc[UR16][R32.64] ;  /* 0x00000010201da981 */ /* 0x000128000c1e1500 */
[----:B------:R1:W-:Y:S04]  /*92e0*/  STL.64 [R1+0x328], R30 ;  /* 0x0003281e01007387 */ /* 0x0003e80000100a00 */
[----:B------:R-:W-:Y:S04]  /*92f0*/  STL.64 [R1+0x320], R26 ;  /* 0x0003201a01007387 */ /* 0x000fe80000100a00 */
[----:B------:R-:W-:Y:S01]  /*9300*/  STL.64 [R1+0x318], R22 ;  /* 0x0003181601007387 */ /* 0x000fe20000100a00 */
[----:B------:R-:W-:-:S02]  /*9310*/  PRMT R91, RZ, 0x7610, R91 ;  /* 0x00007610ff5b7816 */ /* 0x000fc4000000005b */
[----:B------:R-:W-:Y:S01]  /*9320*/  PRMT R81, RZ, 0x7610, R81 ;  /* 0x00007610ff517816 */ /* 0x000fe20000000051 */
[----:B-1----:R-:W-:Y:S01]  /*9330*/  IMAD.WIDE R30, R20, 0x2, R84 ;  /* 0x00000002141e7825 */ /* 0x002fe200078e0254 */
[----:B------:R-:W-:Y:S01]  /*9340*/  PRMT R2, RZ, 0x7610, R2 ;  /* 0x00007610ff027816 */ /* 0x000fe20000000002 */
[----:B------:R-:W-:Y:S01]  /*9350*/  STS.U16 [R69+UR5+0x4300], R57 ;  /* 0x0043003945007988 */ /* 0x000fe20008000405 */
[----:B------:R-:W-:-:S03]  /*9360*/  PRMT R79, RZ, 0x7610, R79 ;  /* 0x00007610ff4f7816 */ /* 0x000fc6000000004f */
[----:B------:R-:W-:Y:S04]  /*9370*/  STS.U16 [R69+UR5+0x8300], R56 ;  /* 0x0083003845007988 */ /* 0x000fe80008000405 */
[----:B------:R-:W-:Y:S04]  /*9380*/  STS.U16 [R69+UR5+0xc300], R41 ;  /* 0x00c3002945007988 */ /* 0x000fe80008000405 */
[----:B------:R-:W-:Y:S04]  /*9390*/  STS.U16 [R69+UR5+0x700], R54 ;  /* 0x0007003645007988 */ /* 0x000fe80008000405 */
[----:B------:R-:W4:Y:S04]  /*93a0*/  @!P2 LDG.E.U16 R2, desc[UR16][R30.64] ;  /* 0x000000101e02a981 */ /* 0x000f28000c1e1500 */
[----:B------:R1:W-:Y:S01]  /*93b0*/  STS.U16 [R69+UR5+0x4700], R36 ;  /* 0x0047002445007988 */ /* 0x0003e20008000405 */
[----:B------:R-:W-:Y:S01]  /*93c0*/  PRMT R73, RZ, 0x7610, R73 ;  /* 0x00007610ff497816 */ /* 0x000fe20000000049 */
[----:B-1----:R-:W-:-:S02]  /*93d0*/  IMAD R36, R90, 0x3e, RZ ;  /* 0x0000003e5a247824 */ /* 0x002fc400078e02ff */
[----:B---3--:R1:W-:Y:S02]  /*93e0*/  STL [R1+0x6f4], R28 ;  /* 0x0006f41c01007387 */ /* 0x0083e40000100800 */
[C---:B-1----:R-:W-:Y:S02]  /*93f0*/  IMAD R28, R90.reuse, 0x36, RZ ;  /* 0x000000365a1c7824 */ /* 0x042fe400078e02ff */
[----:B--2---:R1:W-:Y:S04]  /*9400*/  STL [R1+0x6e8], R21 ;  /* 0x0006e81501007387 */ /* 0x0043e80000100800 */
[----:B------:R-:W-:Y:S01]  /*9410*/  STL [R1+0x6f0], R25 ;  /* 0x0006f01901007387 */ /* 0x000fe20000100800 */
[----:B-1----:R-:W-:-:S03]  /*9420*/  IMAD R21, R90, 0x2e, RZ ;  /* 0x0000002e5a157824 */ /* 0x002fc600078e02ff */
[----:B------:R1:W-:Y:S01]  /*9430*/  STL [R1+0x6ec], R24 ;  /* 0x0006ec1801007387 */ /* 0x0003e20000100800 */
[----:B------:R-:W-:-:S03]  /*9440*/  IMAD.WIDE R22, R21, 0x2, R86 ;  /* 0x0000000215167825 */ /* 0x000fc600078e0256 */
[----:B------:R-:W-:Y:S04]  /*9450*/  STL.64 [R1+0x250], R46 ;  /* 0x0002502e01007387 */ /* 0x000fe80000100a00 */
[----:B------:R-:W-:Y:S01]  /*9460*/  STL.64 [R1+0x170], R22 ;  /* 0x0001701601007387 */ /* 0x000fe20000100a00 */
[----:B-1----:R-:W-:-:S03]  /*9470*/  IMAD.WIDE R24, R20, 0x2, R82 ;  /* 0x0000000214187825 */ /* 0x002fc600078e0252 */
[----:B------:R0:W-:Y:S01]  /*9480*/  STL.64 [R1+0x248], R32 ;  /* 0x0002482001007387 */ /* 0x0001e20000100a00 */
[----:B------:R-:W-:-:S03]  /*9490*/  IMAD.WIDE R26, R21, 0x2, R88 ;  /* 0x00000002151a7825 */ /* 0x000fc600078e0258 */
[----:B------:R-:W-:Y:S04]  /*94a0*/  STL.64 [R1+0x240], R30 ;  /* 0x0002401e01007387 */ /* 0x000fe80000100a00 */
[----:B------:R1:W-:Y:S04]  /*94b0*/  STL.64 [R1+0x238], R24 ;  /* 0x0002381801007387 */ /* 0x0003e80000100a00 */
[----:B------:R1:W2:Y:S04]  /*94c0*/  @!P2 LDG.E.U16 R91, desc[UR16][R24.64] ;  /* 0x00000010185ba981 */ /* 0x0002a8000c1e1500 */
[----:B------:R3:W2:Y:S01]  /*94d0*/  @!P4 LDG.E.U16 R81, desc[UR16][R22.64] ;  /* 0x000000101651c981 */ /* 0x0006a2000c1e1500 */
[----:B0-----:R-:W-:-:S03]  /*94e0*/  IMAD.WIDE R32, R28, 0x2, R88 ;  /* 0x000000021c207825 */ /* 0x001fc600078e0258 */
[----:B------:R0:W2:Y:S01]  /*94f0*/  @!P4 LDG.E.U16 R79, desc[UR16][R26.64] ;  /* 0x000000101a4fc981 */ /* 0x0000a2000c1e1500 */
[----:B-1----:R-:W-:-:S04]  /*9500*/  IMAD.WIDE R24, R21, 0x2, R84 ;  /* 0x0000000215187825 */ /* 0x002fc800078e0254 */
[----:B---3--:R-:W-:Y:S01]  /*9510*/  IMAD.WIDE R22, R21, 0x2, R82 ;  /* 0x0000000215167825 */ /* 0x008fe200078e0252 */
[----:B------:R0:W-:Y:S03]  /*9520*/  STL.64 [R1+0x168], R26 ;  /* 0x0001681a01007387 */ /* 0x0001e60000100a00 */
[C---:B------:R-:W-:Y:S01]  /*9530*/  IMAD.WIDE R20, R28.reuse, 0x2, R86 ;  /* 0x000000021c147825 */ /* 0x040fe200078e0256 */
[----:B------:R-:W-:Y:S03]  /*9540*/  STL.64 [R1+0x160], R24 ;  /* 0x0001601801007387 */ /* 0x000fe60000100a00 */
[----:B------:R-:W-:Y:S01]  /*9550*/  IMAD.WIDE R30, R28, 0x2, R84 ;  /* 0x000000021c1e7825 */ /* 0x000fe200078e0254 */
[----:B------:R-:W-:Y:S04]  /*9560*/  STL.64 [R1+0x158], R22 ;  /* 0x0001581601007387 */ /* 0x000fe80000100a00 */
[----:B------:R-:W-:Y:S04]  /*9570*/  STL.64 [R1], R20 ;  /* 0x0000001401007387 */ /* 0x000fe80000100a00 */
[----:B----4-:R1:W-:Y:S01]  /*9580*/  STL [R1+0x6e0], R29 ;  /* 0x0006e01d01007387 */ /* 0x0103e20000100800 */
[----:B0-----:R-:W-:-:S03]  /*9590*/  IMAD.WIDE R26, R36, 0x2, R86 ;  /* 0x00000002241a7825 */ /* 0x001fc600078e0256 */
[----:B------:R-:W-:Y:S04]  /*95a0*/  STL [R1+0xfe4], R32 ;  /* 0x000fe42001007387 */ /* 0x000fe80000100800 */
[----:B------:R-:W-:Y:S01]  /*95b0*/  STL [R1+0xfe0], R33 ;  /* 0x000fe02101007387 */ /* 0x000fe20000100800 */
[----:B-1----:R-:W-:-:S03]  /*95c0*/  IMAD.WIDE R28, R28, 0x2, R82 ;  /* 0x000000021c1c7825 */ /* 0x002fc600078e0252 */
[----:B------:R-:W-:Y:S04]  /*95d0*/  STL [R1+0xff0], R30 ;  /* 0x000ff01e01007387 */ /* 0x000fe80000100800 */
[----:B------:R-:W-:Y:S04]  /*95e0*/  STL [R1+0xfec], R31 ;  /* 0x000fec1f01007387 */ /* 0x000fe80000100800 */
[----:B------:R-:W-:Y:S04]  /*95f0*/  STL [R1+0xffc], R28 ;  /* 0x000ffc1c01007387 */ /* 0x000fe80000100800 */
[----:B------:R-:W-:Y:S04]  /*9600*/  STL [R1+0x6e4], R37 ;  /* 0x0006e42501007387 */ /* 0x000fe80000100800 */
[----:B------:R0:W-:Y:S04]  /*9610*/  STL [R1+0xff8], R29 ;  /* 0x000ff81d01007387 */ /* 0x0001e80000100800 */
[----:B------:R-:W-:Y:S04]  /*9620*/  STL [R1+0x1008], R26 ;  /* 0x0010081a01007387 */ /* 0x000fe80000100800 */
[----:B------:R-:W3:Y:S04]  /*9630*/  @!P0 LDG.E.U16 R73, desc[UR16][R28.64] ;  /* 0x000000101c498981 */ /* 0x000ee8000c1e1500 */
[----:B------:R-:W-:Y:S04]  /*9640*/  STL [R1+0x1004], R27 ;  /* 0x0010041b01007387 */ /* 0x000fe80000100800 */
[----:B0-----:R-:W4:Y:S04]  /*9650*/  LDL.LU R29, [R1+0x7d0] ;  /* 0x0007d000011d7983 */ /* 0x001f280000300800 */
[----:B------:R-:W2:Y:S04]  /*9660*/  LDL.LU R41, [R1+0x7d4] ;  /* 0x0007d40001297983 */ /* 0x000ea80000300800 */
[----:B------:R-:W3:Y:S04]  /*9670*/  LDL.LU R55, [R1+0x7d8] ;  /* 0x0007d80001377983 */ /* 0x000ee80000300800 */
[----:B------:R-:W3:Y:S04]  /*9680*/  LDL.LU R57, [R1+0x7dc] ;  /* 0x0007dc0001397983 */ /* 0x000ee80000300800 */
[----:B------:R-:W3:Y:S01]  /*9690*/  LDL.LU R56, [R1+0x7e0] ;  /* 0x0007e00001387983 */ /* 0x000ee20000300800 */
[----:B------:R-:W-:-:S02]  /*96a0*/  PRMT R78, RZ, 0x7610, R78 ;  /* 0x00007610ff4e7816 */ /* 0x000fc4000000004e */
[----:B------:R-:W-:Y:S02]  /*96b0*/  PRMT R77, RZ, 0x7610, R77 ;  /* 0x00007610ff4d7816 */ /* 0x000fe4000000004d */
[----:B------:R-:W-:Y:S02]  /*96c0*/  PRMT R76, RZ, 0x7610, R76 ;  /* 0x00007610ff4c7816 */ /* 0x000fe4000000004c */
[----:B------:R0:W3:Y:S04]  /*96d0*/  @!P4 LDG.E.U16 R78, desc[UR16][R24.64] ;  /* 0x00000010184ec981 */ /* 0x0000e8000c1e1500 */
[----:B------:R1:W-:Y:S04]  /*96e0*/  STS.U16 [R69+UR5+0x8700], R35 ;  /* 0x0087002345007988 */ /* 0x0003e80008000405 */
[----:B------:R1:W3:Y:S01]  /*96f0*/  @!P4 LDG.E.U16 R77, desc[UR16][R22.64] ;  /* 0x00000010164dc981 */ /* 0x0002e2000c1e1500 */
[----:B0-----:R-:W-:-:S03]  /*9700*/  IMAD.WIDE R24, R36, 0x2, R88 ;  /* 0x0000000224187825 */ /* 0x001fc600078e0258 */
[----:B------:R0:W3:Y:S01]  /*9710*/  @!P0 LDG.E.U16 R76, desc[UR16][R20.64] ;  /* 0x00000010144c8981 */ /* 0x0000e2000c1e1500 */
[----:B-1----:R-:W-:Y:S01]  /*9720*/  IMAD R35, R90, 0x7, RZ ;  /* 0x000000075a237824 */ /* 0x002fe200078e02ff */
[----:B------:R-:W-:Y:S01]  /*9730*/  PRMT R68, RZ, 0x7610, R68 ;  /* 0x00007610ff447816 */ /* 0x000fe20000000044 */
[C---:B------:R-:W-:Y:S01]  /*9740*/  IMAD.WIDE R22, R36.reuse, 0x2, R84 ;  /* 0x0000000224167825 */ /* 0x040fe200078e0254 */
[----:B------:R-:W-:Y:S03]  /*9750*/  STL [R1+0x1014], R24 ;  /* 0x0010141801007387 */ /* 0x000fe60000100800 */
[----:B0-----:R-:W-:Y:S01]  /*9760*/  IMAD.WIDE R20, R36, 0x2, R82 ;  /* 0x0000000224147825 */ /* 0x001fe200078e0252 */
[----:B------:R-:W-:Y:S01]  /*9770*/  STL [R1+0x1010], R25 ;  /* 0x0010101901007387 */ /* 0x000fe20000100800 */
[----:B------:R-:W-:Y:S02]  /*9780*/  PRMT R67, RZ, 0x7610, R67 ;  /* 0x00007610ff437816 */ /* 0x000fe40000000043 */
[----:B------:R-:W-:Y:S01]  /*9790*/  IMAD.WIDE R48, R35, 0x2, R86 ;  /* 0x0000000223307825 */ /* 0x000fe200078e0256 */
[----:B------:R-:W-:Y:S01]  /*97a0*/  STL [R1+0x1020], R22 ;  /* 0x0010201601007387 */ /* 0x000fe20000100800 */
[----:B------:R-:W-:-:S02]  /*97b0*/  PRMT R75, RZ, 0x7610, R75 ;  /* 0x00007610ff4b7816 */ /* 0x000fc4000000004b */
[C---:B------:R-:W-:Y:S01]  /*97c0*/  IMAD.WIDE R46, R35.reuse, 0x2, R88 ;  /* 0x00000002232e7825 */ /* 0x040fe200078e0258 */
[----:B------:R-:W-:Y:S01]  /*97d0*/  STL [R1+0x101c], R23 ;  /* 0x00101c1701007387 */ /* 0x000fe20000100800 */
[----:B------:R-:W-:Y:S02]  /*97e0*/  PRMT R74, RZ, 0x7610, R74 ;  /* 0x00007610ff4a7816 */ /* 0x000fe4000000004a */
[----:B------:R-:W-:Y:S01]  /*97f0*/  IMAD R54, R90, 0xf, RZ ;  /* 0x0000000f5a367824 */ /* 0x000fe200078e02ff */
[----:B------:R-:W-:Y:S01]  /*9800*/  STL [R1+0x102c], R20 ;  /* 0x00102c1401007387 */ /* 0x000fe20000100800 */
[----:B------:R-:W-:-:S03]  /*9810*/  IMAD.WIDE R36, R35, 0x2, R84 ;  /* 0x0000000223247825 */ /* 0x000fc600078e0254 */
[----:B------:R-:W-:Y:S01]  /*9820*/  STL [R1+0x1028], R21 ;  /* 0x0010281501007387 */ /* 0x000fe20000100800 */
[----:B------:R-:W-:-:S03]  /*9830*/  PRMT R65, RZ, 0x7610, R65 ;  /* 0x00007610ff417816 */ /* 0x000fc60000000041 */
[----:B------:R0:W-:Y:S01]  /*9840*/  STL.64 [R1+0x5e0], R48 ;  /* 0x0005e03001007387 */ /* 0x0001e20000100a00 */
[----:B------:R-:W-:-:S03]  /*9850*/  PRMT R64, RZ, 0x7610, R64 ;  /* 0x00007610ff407816 */ /* 0x000fc60000000040 */
[----:B------:R0:W3:Y:S01]  /*9860*/  @!P3 LDG.E.U16 R68, desc[UR16][R48.64] ;  /* 0x000000103044b981 */ /* 0x0000e2000c1e1500 */
[----:B------:R-:W-:-:S03]  /*9870*/  ISETP.GT.U32.AND P2, PT, R0, R59, PT ;  /* 0x0000003b0000720c */ /* 0x000fc60003f44070 */
[----:B------:R1:W-:Y:S04]  /*9880*/  STL.64 [R1+0x5d8], R46 ;  /* 0x0005d82e01007387 */ /* 0x0003e80000100a00 */
[----:B------:R1:W3:Y:S01]  /*9890*/  @!P3 LDG.E.U16 R67, desc[UR16][R46.64] ;  /* 0x000000102e43b981 */ /* 0x0002e2000c1e1500 */
[----:B0-----:R-:W-:-:S03]  /*98a0*/  IMAD.WIDE R48, R35, 0x2, R82 ;  /* 0x0000000223307825 */ /* 0x001fc600078e0252 */
[----:B------:R-:W3:Y:S01]  /*98b0*/  LDL.LU R35, [R1+0x7e4] ;  /* 0x0007e40001237983 */ /* 0x000ee20000300800 */
[----:B------:R-:W-:-:S03]  /*98c0*/  PRMT R66, RZ, 0x7610, R66 ;  /* 0x00007610ff427816 */ /* 0x000fc60000000042 */
[----:B------:R-:W3:Y:S01]  /*98d0*/  @!P0 LDG.E.U16 R75, desc[UR16][R32.64] ;  /* 0x00000010204b8981 */ /* 0x000ee2000c1e1500 */
[----:B-1----:R-:W-:-:S03]  /*98e0*/  IMAD.WIDE R46, R54, 0x2, R86 ;  /* 0x00000002362e7825 */ /* 0x002fc600078e0256 */
[----:B------:R-:W3:Y:S01]  /*98f0*/  @!P0 LDG.E.U16 R74, desc[UR16][R30.64] ;  /* 0x000000101e4a8981 */ /* 0x000ee2000c1e1500 */
[----:B------:R-:W-:-:S03]  /*9900*/  ISETP.GT.U32.AND P0, PT, R0, R61, PT ;  /* 0x0000003d0000720c */ /* 0x000fc60003f04070 */
[----:B------:R-:W-:Y:S04]  /*9910*/  STL.64 [R1+0x5d0], R36 ;  /* 0x0005d02401007387 */ /* 0x000fe80000100a00 */
[----:B------:R0:W-:Y:S04]  /*9920*/  STL.64 [R1+0x5c8], R48 ;  /* 0x0005c83001007387 */ /* 0x0001e80000100a00 */
[----:B------:R-:W3:Y:S04]  /*9930*/  LDL.LU R33, [R1+0x7e8] ;  /* 0x0007e80001217983 */ /* 0x000ee80000300800 */
[----:B------:R1:W-:Y:S04]  /*9940*/  STL.64 [R1+0x4e0], R46 ;  /* 0x0004e02e01007387 */ /* 0x0003e80000100a00 */
[----:B------:R-:W3:Y:S01]  /*9950*/  @!P3 LDG.E.U16 R65, desc[UR16][R48.64] ;  /* 0x000000103041b981 */ /* 0x000ee2000c1e1500 */
[----:B------:R-:W-:-:S03]  /*9960*/  PRMT R43, RZ, 0x7610, R43 ;  /* 0x00007610ff2b7816 */ /* 0x000fc6000000002b */
[----:B------:R-:W3:Y:S01]  /*9970*/  @!P5 LDG.E.U16 R64, desc[UR16][R46.64] ;  /* 0x000000102e40d981 */ /* 0x000ee2000c1e1500 */
[----:B------:R-:W-:-:S03]  /*9980*/  PRMT R63, RZ, 0x7610, R63 ;  /* 0x00007610ff3f7816 */ /* 0x000fc6000000003f */
[----:B------:R1:W3:Y:S04]  /*9990*/  @!P3 LDG.E.U16 R66, desc[UR16][R36.64] ;  /* 0x000000102442b981 */ /* 0x0002e8000c1e1500 */
[----:B0-----:R-:W3:Y:S04]  /*99a0*/  LDL.LU.64 R48, [R1+0x10d8] ;  /* 0x0010d80001307983 */ /* 0x001ee80000300a00 */
[----:B-1----:R-:W3:Y:S01]  /*99b0*/  LDL.LU.64 R46, [R1+0x10d0] ;  /* 0x0010d000012e7983 */ /* 0x002ee20000300a00 */
[----:B------:R-:W-:Y:S01]  /*99c0*/  PRMT R72, RZ, 0x7610, R72 ;  /* 0x00007610ff487816 */ /* 0x000fe20000000048 */
[----:B------:R-:W-:Y:S01]  /*99d0*/  IMAD.WIDE R36, R54, 0x2, R88 ;  /* 0x0000000236247825 */ /* 0x000fe200078e0258 */
[C---:B------:R-:W-:Y:S01]  /*99e0*/  ISETP.GT.U32.AND P4, PT, R0.reuse, R60, PT ;  /* 0x0000003c0000720c */ /* 0x040fe20003f84070 */
[----:B------:R-:W3:Y:S02]  /*99f0*/  @!P6 LDG.E.U16 R43, desc[UR16][R20.64] ;  /* 0x00000010142be981 */ /* 0x000ee4000c1e1500 */
[--C-:B------:R-:W-:Y:S01]  /*9a00*/  @!P2 IMAD.IADD R59, R59, 0x1, -R0.reuse ;  /* 0x000000013b3ba824 */ /* 0x100fe200078e0a00 */
[----:B------:R-:W-:Y:S01]  /*9a10*/  ISETP.GT.U32.AND P2, PT, R0, R62, PT ;  /* 0x0000003e0000720c */ /* 0x000fe20003f44070 */
[----:B------:R0:W-:Y:S01]  /*9a20*/  STL.64 [R1+0x4d8], R36 ;  /* 0x0004d82401007387 */ /* 0x0001e20000100a00 */
[----:B------:R-:W-:Y:S01]  /*9a30*/  ISETP.GE.AND P3, PT, R3, RZ, PT ;  /* 0x000000ff0300720c */ /* 0x000fe20003f66270 */
[----:B------:R-:W-:-:S02]  /*9a40*/  @!P0 IMAD.IADD R61, R61, 0x1, -R0 ;  /* 0x000000013d3d8824 */ /* 0x000fc400078e0a00 */
[----:B------:R-:W3:Y:S04]  /*9a50*/  @!P5 LDG.E.U16 R63, desc[UR16][R36.64] ;  /* 0x00000010243fd981 */ /* 0x000ee8000c1e1500 */
[----:B------:R-:W3:Y:S04]  /*9a60*/  LDL.LU R21, [R1+0x7ec] ;  /* 0x0007ec0001157983 */ /* 0x000ee80000300800 */
[----:B------:R-:W3:Y:S04]  /*9a70*/  @!P6 LDG.E.U16 R72, desc[UR16][R26.64] ;  /* 0x000000101a48e981 */ /* 0x000ee8000c1e1500 */
[----:B0-----:R-:W3:Y:S04]  /*9a80*/  LDL.LU.64 R36, [R1+0x10c8] ;  /* 0x0010c80001247983 */ /* 0x001ee80000300a00 */
[----:B------:R-:W3:Y:S01]  /*9a90*/  LDL.LU R27, [R1+0x7f0] ;  /* 0x0007f000011b7983 */ /* 0x000ee20000300800 */
[----:B------:R-:W-:-:S02]  /*9aa0*/  @!P4 IMAD.IADD R60, R60, 0x1, -R0 ;  /* 0x000000013c3cc824 */ /* 0x000fc400078e0a00 */
[----:B------:R-:W-:Y:S02]  /*9ab0*/  @!P2 IMAD.IADD R62, R62, 0x1, -R0 ;  /* 0x000000013e3ea824 */ /* 0x000fe400078e0a00 */
[----:B------:R-:W-:Y:S01]  /*9ac0*/  @!P3 IMAD.MOV R50, RZ, RZ, -R50 ;  /* 0x000000ffff32b224 */ /* 0x000fe200078e0a32 */
[----:B----4-:R-:W-:Y:S02]  /*9ad0*/  ISETP.GE.AND P0, PT, R29, RZ, PT ;  /* 0x000000ff1d00720c */ /* 0x010fe40003f06270 */
[----:B------:R-:W4:Y:S01]  /*9ae0*/  LDL.LU R29, [R1+0x7f4] ;  /* 0x0007f400011d7983 */ /* 0x000f220000300800 */
[----:B--2---:R-:W-:Y:S01]  /*9af0*/  ISETP.GE.AND P4, PT, R41, RZ, PT ;  /* 0x000000ff2900720c */ /* 0x004fe20003f86270 */
[----:B------:R-:W-:Y:S01]  /*9b00*/  IMAD.MOV.U32 R41, RZ, RZ, R6 ;  /* 0x000000ffff297224 */ /* 0x000fe200078e0006 */
[----:B---3--:R-:W-:Y:S02]  /*9b10*/  ISETP.GE.AND P2, PT, R55, RZ, PT ;  /* 0x000000ff3700720c */ /* 0x008fe40003f46270 */
[----:B------:R-:W2:Y:S01]  /*9b20*/  LDL.LU R55, [R1+0x7f8] ;  /* 0x0007f80001377983 */ /* 0x000ea20000300800 */
[----:B------:R-:W-:-:S05]  /*9b30*/  ISETP.GE.AND P3, PT, R57, RZ, PT ;  /* 0x000000ff3900720c */ /* 0x000fca0003f66270 */
[----:B------:R-:W-:Y:S01]  /*9b40*/  @!P0 IMAD.MOV R41, RZ, RZ, -R41 ;  /* 0x000000ffff298224 */ /* 0x000fe200078e0a29 */
[----:B------:R-:W3:Y:S01]  /*9b50*/  LDL.LU R57, [R1+0x7fc] ;  /* 0x0007fc0001397983 */ /* 0x000ee20000300800 */
[----:B------:R-:W-:-:S03]  /*9b60*/  ISETP.GE.AND P0, PT, R56, RZ, PT ;  /* 0x000000ff3800720c */ /* 0x000fc60003f06270 */
[----:B------:R-:W4:Y:S01]  /*9b70*/  LDL.LU R56, [R1+0x800] ;  /* 0x0008000001387983 */ /* 0x000f220000300800 */
[----:B------:R-:W-:Y:S01]  /*9b80*/  PRMT R71, RZ, 0x7610, R71 ;  /* 0x00007610ff477816 */ /* 0x000fe20000000047 */
[----:B------:R-:W-:-:S05]  /*9b90*/  @!P4 IMAD.MOV R52, RZ, RZ, -R52 ;  /* 0x000000ffff34c224 */ /* 0x000fca00078e0a34 */
[----:B------:R0:W4:Y:S01]  /*9ba0*/  @!P6 LDG.E.U16 R71, desc[UR16][R24.64] ;  /* 0x000000101847e981 */ /* 0x000122000c1e1500 */
[----:B------:R-:W-:Y:S01]  /*9bb0*/  ISETP.GE.AND P4, PT, R35, RZ, PT ;  /* 0x000000ff2300720c */ /* 0x000fe20003f86270 */
[----:B0-----:R-:W-:Y:S02]  /*9bc0*/  IMAD.MOV.U32 R25, RZ, RZ, R47 ;  /* 0x000000ffff197224 */ /* 0x001fe400078e002f */
[----:B------:R-:W4:Y:S02]  /*9bd0*/  LDL.LU R47, [R1+0x10c4] ;  /* 0x0010c400012f7983 */ /* 0x000f240000300800 */
[----:B------:R-:W-:Y:S01]  /*9be0*/  @!P2 IMAD.MOV R25, RZ, RZ, -R25 ;  /* 0x000000ffff19a224 */ /* 0x000fe200078e0a19 */
[----:B------:R-:W-:Y:S01]  /*9bf0*/  ISETP.GE.AND P2, PT, R33, RZ, PT ;  /* 0x000000ff2100720c */ /* 0x000fe20003f46270 */
[----:B------:R-:W4:Y:S01]  /*9c00*/  LDL.LU R35, [R1+0x804] ;  /* 0x0008040001237983 */ /* 0x000f220000300800 */
[----:B------:R-:W-:-:S03]  /*9c10*/  @!P3 IMAD.MOV R49, RZ, RZ, -R49 ;  /* 0x000000ffff31b224 */ /* 0x000fc600078e0a31 */
[----:B------:R-:W4:Y:S01]  /*9c20*/  LDL.LU R33, [R1+0x808] ;  /* 0x0008080001217983 */ /* 0x000f220000300800 */
[----:B------:R-:W-:-:S03]  /*9c30*/  @!P0 IMAD.MOV R46, RZ, RZ, -R46 ;  /* 0x000000ffff2e8224 */ /* 0x000fc600078e0a2e */
[----:B------:R-:W4:Y:S01]  /*9c40*/  LDL.LU R0, [R1+0x80c] ;  /* 0x00080c0001007983 */ /* 0x000f220000300800 */
[----:B------:R-:W-:-:S03]  /*9c50*/  ISETP.GE.AND P3, PT, R21, RZ, PT ;  /* 0x000000ff1500720c */ /* 0x000fc60003f66270 */
[----:B------:R-:W4:Y:S01]  /*9c60*/  LDL.LU R3, [R1+0x810] ;  /* 0x0008100001037983 */ /* 0x000f220000300800 */
[----:B------:R-:W-:Y:S01]  /*9c70*/  ISETP.GE.AND P0, PT, R27, RZ, PT ;  /* 0x000000ff1b00720c */ /* 0x000fe20003f06270 */
[----:B------:R-:W-:Y:S02]  /*9c80*/  IMAD.MOV.U32 R27, RZ, RZ, R51 ;  /* 0x000000ffff1b7224 */ /* 0x000fe400078e0033 */
[----:B------:R-:W4:Y:S06]  /*9c90*/  LDL.LU R51, [R1+0x10c0] ;  /* 0x0010c00001337983 */ /* 0x000f2c0000300800 */
[----:B------:R-:W-:-:S02]  /*9ca0*/  @!P3 IMAD.MOV R42, RZ, RZ, -R42 ;  /* 0x000000ffff2ab224 */ /* 0x000fc400078e0a2a */
[----:B------:R-:W-:Y:S01]  /*9cb0*/  @!P2 IMAD.MOV R27, RZ, RZ, -R27 ;  /* 0x000000ffff1ba224 */ /* 0x000fe200078e0a1b */
[----:B------:R-:W4:Y:S01]  /*9cc0*/  LDL.LU R21, [R1+0x814] ;  /* 0x0008140001157983 */ /* 0x000f220000300800 */
[----:B------:R-:W-:Y:S01]  /*9cd0*/  @!P0 IMAD.MOV R45, RZ, RZ, -R45 ;  /* 0x000000ffff2d8224 */ /* 0x000fe200078e0a2d */
[----:B--2---:R-:W-:Y:S02]  /*9ce0*/  ISETP.GE.AND P2, PT, R55, RZ, PT ;  /* 0x000000ff3700720c */ /* 0x004fe40003f46270 */
[----:B------:R-:W2:Y:S01]  /*9cf0*/  LDL.LU R55, [R1+0x818] ;  /* 0x0008180001377983 */ /* 0x000ea20000300800 */
[----:B---3--:R-:W-:-:S03]  /*9d00*/  ISETP.GE.AND P3, PT, R57, RZ, PT ;  /* 0x000000ff3900720c */ /* 0x008fc60003f66270 */
[----:B------:R-:W3:Y:S01]  /*9d10*/  LDL.LU R57, [R1+0x81c] ;  /* 0x00081c0001397983 */ /* 0x000ee20000300800 */
[----:B----4-:R-:W-:-:S03]  /*9d20*/  ISETP.GE.AND P0, PT, R56, RZ, PT ;  /* 0x000000ff3800720c */ /* 0x010fc60003f06270 */
[----:B------:R-:W4:Y:S01]  /*9d30*/  LDL.LU R56, [R1+0x820] ;  /* 0x0008200001387983 */ /* 0x000f220000300800 */
[----:B------:R-:W-:Y:S01]  /*9d40*/  @!P4 IMAD.MOV R48, RZ, RZ, -R48 ;  /* 0x000000ffff30c224 */ /* 0x000fe200078e0a30 */
[----:B------:R-:W-:Y:S01]  /*9d50*/  ISETP.GE.AND P4, PT, R29, RZ, PT ;  /* 0x000000ff1d00720c */ /* 0x000fe20003f86270 */
[----:B------:R-:W-:Y:S02]  /*9d60*/  IMAD.MOV.U32 R29, RZ, RZ, R53 ;  /* 0x000000ffff1d7224 */ /* 0x000fe400078e0035 */
[----:B------:R-:W4:Y:S02]  /*9d70*/  LDL.LU R53, [R1+0x10bc] ;  /* 0x0010bc0001357983 */ /* 0x000f240000300800 */
[----:B------:R-:W-:-:S08]  /*9d80*/  @!P2 IMAD.MOV R29, RZ, RZ, -R29 ;  /* 0x000000ffff1da224 */ /* 0x000fd000078e0a1d */
[----:B------:R-:W-:Y:S01]  /*9d90*/  @!P4 IMAD.MOV R39, RZ, RZ, -R39 ;  /* 0x000000ffff27c224 */ /* 0x000fe200078e0a27 */
[----:B------:R-:W-:Y:S01]  /*9da0*/  ISETP.GE.AND P4, PT, R35, RZ, PT ;  /* 0x000000ff2300720c */ /* 0x000fe20003f86270 */
[----:B------:R-:W-:Y:S02]  /*9db0*/  IMAD.MOV.U32 R35, RZ, RZ, R5 ;  /* 0x000000ffff237224 */ /* 0x000fe400078e0005 */
[----:B------:R-:W4:Y:S01]  /*9dc0*/  LDL.LU R5, [R1+0x824] ;  /* 0x0008240001057983 */ /* 0x000f220000300800 */
[----:B------:R-:W-:Y:S01]  /*9dd0*/  ISETP.GE.AND P2, PT, R33, RZ, PT ;  /* 0x000000ff2100720c */ /* 0x000fe20003f46270 */
[----:B------:R-:W-:Y:S02]  /*9de0*/  IMAD.MOV.U32 R33, RZ, RZ, R93 ;  /* 0x000000ffff217224 */ /* 0x000fe400078e005d */
[----:B------:R-:W-:Y:S01]  /*9df0*/  @!P3 IMAD.MOV R35, RZ, RZ, -R35 ;  /* 0x000000ffff23b224 */ /* 0x000fe200078e0a23 */
[----:B------:R-:W-:Y:S01]  /*9e00*/  ISETP.GE.AND P3, PT, R0, RZ, PT ;  /* 0x000000ff0000720c */ /* 0x000fe20003f66270 */
[----:B------:R-:W-:Y:S01]  /*9e10*/  @!P0 IMAD.MOV R33, RZ, RZ, -R33 ;  /* 0x000000ffff218224 */ /* 0x000fe200078e0a21 */
[----:B------:R-:W4:Y:S01]  /*9e20*/  LDL.LU R6, [R1+0x830] ;  /* 0x0008300001067983 */ /* 0x000f220000300800 */
[----:B------:R-:W-:Y:S01]  /*9e30*/  ISETP.GE.AND P0, PT, R3, RZ, PT ;  /* 0x000000ff0300720c */ /* 0x000fe20003f06270 */
[----:B------:R-:W-:-:S02]  /*9e40*/  IMAD.MOV.U32 R93, RZ, RZ, R92 ;  /* 0x000000ffff5d7224 */ /* 0x000fc400078e005c */
[----:B------:R-:W4:Y:S01]  /*9e50*/  LDL.LU R0, [R1+0x834] ;  /* 0x0008340001007983 */ /* 0x000f220000300800 */
[----:B------:R-:W-:Y:S02]  /*9e60*/  IMAD.MOV.U32 R92, RZ, RZ, R18 ;  /* 0x000000ffff5c7224 */ /* 0x000fe400078e0012 */
[----:B------:R-:W-:Y:S01]  /*9e70*/  IMAD.MOV.U32 R18, RZ, RZ, R17 ;  /* 0x000000ffff127224 */ /* 0x000fe200078e0011 */
[----:B------:R-:W4:Y:S01]  /*9e80*/  LDL.LU R3, [R1+0x838] ;  /* 0x0008380001037983 */ /* 0x000f220000300800 */
[----:B------:R-:W-:Y:S02]  /*9e90*/  @!P4 IMAD.MOV R93, RZ, RZ, -R93 ;  /* 0x000000ffff5dc224 */ /* 0x000fe400078e0a5d */
[----:B------:R-:W-:Y:S02]  /*9ea0*/  @!P2 IMAD.MOV R19, RZ, RZ, -R19 ;  /* 0x000000ffff13a224 */ /* 0x000fe400078e0a13 */
[----:B------:R-:W-:Y:S02]  /*9eb0*/  @!P3 IMAD.MOV R92, RZ, RZ, -R92 ;  /* 0x000000ffff5cb224 */ /* 0x000fe400078e0a5c */
[----:B------:R-:W-:-:S02]  /*9ec0*/  @!P0 IMAD.MOV R18, RZ, RZ, -R18 ;  /* 0x000000ffff128224 */ /* 0x000fc400078e0a12 */
[----:B------:R-:W-:Y:S01]  /*9ed0*/  IMAD.MOV.U32 R17, RZ, RZ, R16 ;  /* 0x000000ffff117224 */ /* 0x000fe200078e0010 */
[----:B------:R-:W-:Y:S02]  /*9ee0*/  ISETP.GE.AND P4, PT, R21, RZ, PT ;  /* 0x000000ff1500720c */ /* 0x000fe40003f86270 */
[----:B------:R-:W4:Y:S01]  /*9ef0*/  LDL.LU R21, [R1+0x83c] ;  /* 0x00083c0001157983 */ /* 0x000f220000300800 */
[----:B------:R-:W-:Y:S01]  /*9f00*/  IMAD.MOV.U32 R16, RZ, RZ, R15 ;  /* 0x000000ffff107224 */ /* 0x000fe200078e000f */
[----:B--2---:R-:W-:Y:S02]  /*9f10*/  ISETP.GE.AND P2, PT, R55, RZ, PT ;  /* 0x000000ff3700720c */ /* 0x004fe40003f46270 */
[----:B------:R-:W2:Y:S01]  /*9f20*/  LDL.LU R55, [R1+0x840] ;  /* 0x0008400001377983 */ /* 0x000ea20000300800 */
[----:B---3--:R-:W-:-:S03]  /*9f30*/  ISETP.GE.AND P3, PT, R57, RZ, PT ;  /* 0x000000ff3900720c */ /* 0x008fc60003f66270 */
[----:B------:R-:W3:Y:S01]  /*9f40*/  LDL.LU R57, [R1+0x844] ;  /* 0x0008440001397983 */ /* 0x000ee20000300800 */
[----:B----4-:R-:W-:-:S03]  /*9f50*/  ISETP.GE.AND P0, PT, R56, RZ, PT ;  /* 0x000000ff3800720c */ /* 0x010fc60003f06270 */
[----:B------:R-:W4:Y:S04]  /*9f60*/  LDL.LU R56, [R1+0x848] ;  /* 0x0008480001387983 */ /* 0x000f280000300800 */
[----:B------:R-:W2:Y:S01]  /*9f70*/  LDL.LU R15, [R1+0x828] ;  /* 0x00082800010f7983 */ /* 0x000ea20000300800 */
[----:B------:R-:W-:Y:S02]  /*9f80*/  @!P4 IMAD.MOV R17, RZ, RZ, -R17 ;  /* 0x000000ffff11c224 */ /* 0x000fe400078e0a11 */
[----:B------:R-:W-:Y:S01]  /*9f90*/  @!P2 IMAD.MOV R16, RZ, RZ, -R16 ;  /* 0x000000ffff10a224 */ /* 0x000fe200078e0a10 */
[----:B------:R-:W-:Y:S02]  /*9fa0*/  ISETP.GE.AND P4, PT, R5, RZ, PT ;  /* 0x000000ff0500720c */ /* 0x000fe40003f86270 */
[----:B------:R-:W3:Y:S01]  /*9fb0*/  LDL.LU R5, [R1+0x10b8] ;  /* 0x0010b80001057983 */ /* 0x000ee20000300800 */
[----:B--2---:R-:W-:Y:S01]  /*9fc0*/  ISETP.GE.AND P2, PT, R15, RZ, PT ;  /* 0x000000ff0f00720c */ /* 0x004fe20003f46270 */
[----:B------:R-:W-:-:S02]  /*9fd0*/  IMAD.MOV.U32 R15, RZ, RZ, R13 ;  /* 0x000000ffff0f7224 */ /* 0x000fc400078e000d */
[----:B------:R-:W2:Y:S01]  /*9fe0*/  LDL.LU R13, [R1+0x82c] ;  /* 0x00082c00010d7983 */ /* 0x000ea20000300800 */
[----:B------:R-:W-:Y:S02]  /*9ff0*/  @!P3 IMAD.MOV R14, RZ, RZ, -R14 ;  /* 0x000000ffff0eb224 */ /* 0x000fe400078e0a0e */
[----:B------:R-:W-:Y:S01]  /*a000*/  @!P0 IMAD.MOV R15, RZ, RZ, -R15 ;  /* 0x000000ffff0f8224 */ /* 0x000fe200078e0a0f */
[----:B------:R-:W-:Y:S02]  /*a010*/  ISETP.GE.AND P0, PT, R6, RZ, PT ;  /* 0x000000ff0600720c */ /* 0x000fe40003f06270 */
[----:B------:R-:W-:-:S11]  /*a020*/  PRMT R51, RZ, 0x7610, R51 ;  /* 0x00007610ff337816 */ /* 0x000fd60000000033 */
[----:B------:R-:W-:Y:S01]  /*a030*/  @!P0 IMAD.MOV R9, RZ, RZ, -R9 ;  /* 0x000000ffff098224 */ /* 0x000fe200078e0a09 */
[----:B------:R-:W-:Y:S02]  /*a040*/  ISETP.GE.AND P0, PT, R55, RZ, PT ;  /* 0x000000ff3700720c */ /* 0x000fe40003f06270 */
[----:B--2---:R-:W-:Y:S01]  /*a050*/  ISETP.GE.AND P3, PT, R13, RZ, PT ;  /* 0x000000ff0d00720c */ /* 0x004fe20003f66270 */
[----:B------:R-:W-:Y:S02]  /*a060*/  IMAD.MOV.U32 R13, RZ, RZ, R12 ;  /* 0x000000ffff0d7224 */ /* 0x000fe400078e000c */
[----:B------:R-:W-:Y:S02]  /*a070*/  IMAD.MOV.U32 R12, RZ, RZ, R11 ;  /* 0x000000ffff0c7224 */ /* 0x000fe400078e000b */
[----:B------:R-:W-:Y:S01]  /*a080*/  @!P4 IMAD.MOV R13, RZ, RZ, -R13 ;  /* 0x000000ffff0dc224 */ /* 0x000fe200078e0a0d */
[----:B------:R-:W-:Y:S01]  /*a090*/  ISETP.GE.AND P4, PT, R0, RZ, PT ;  /* 0x000000ff0000720c */ /* 0x000fe20003f86270 */
[----:B------:R-:W-:Y:S01]  /*a0a0*/  @!P2 IMAD.MOV R12, RZ, RZ, -R12 ;  /* 0x000000ffff0ca224 */ /* 0x000fe200078e0a0c */
[----:B------:R-:W-:Y:S01]  /*a0b0*/  ISETP.GE.AND P2, PT, R3, RZ, PT ;  /* 0x000000ff0300720c */ /* 0x000fe20003f46270 */
[----:B------:R-:W-:-:S02]  /*a0c0*/  IMAD.MOV.U32 R11, RZ, RZ, R10 ;  /* 0x000000ffff0b7224 */ /* 0x000fc400078e000a */
[----:B------:R-:W-:Y:S02]  /*a0d0*/  IMAD.MOV.U32 R10, RZ, RZ, R8 ;  /* 0x000000ffff0a7224 */ /* 0x000fe400078e0008 */
[----:B------:R-:W-:-:S06]  /*a0e0*/  IMAD.MOV.U32 R8, RZ, RZ, R7 ;  /* 0x000000ffff087224 */ /* 0x000fcc00078e0007 */
[----:B------:R-:W-:Y:S01]  /*a0f0*/  @!P4 IMAD.MOV R10, RZ, RZ, -R10 ;  /* 0x000000ffff0ac224 */ /* 0x000fe200078e0a0a */
[----:B---3--:R-:W-:Y:S01]  /*a100*/  ISETP.GE.AND P4, PT, R57, RZ, PT ;  /* 0x000000ff3900720c */ /* 0x008fe20003f86270 */
[----:B------:R-:W-:Y:S01]  /*a110*/  @!P2 IMAD.MOV R8, RZ, RZ, -R8 ;  /* 0x000000ffff08a224 */ /* 0x000fe200078e0a08 */
[----:B----4-:R-:W-:Y:S01]  /*a120*/  ISETP.GE.AND P2, PT, R56, RZ, PT ;  /* 0x000000ff3800720c */ /* 0x010fe20003f46270 */
[----:B------:R-:W-:-:S04]  /*a130*/  IMAD.WIDE R56, R54, 0x2, R84 ;  /* 0x0000000236387825 */ /* 0x000fc800078e0254 */
[----:B------:R-:W-:-:S05]  /*a140*/  IMAD.WIDE R54, R54, 0x2, R82 ;  /* 0x0000000236367825 */ /* 0x000fca00078e0252 */
[----:B------:R-:W2:Y:S01]  /*a150*/  @!P5 LDG.E.U16 R51, desc[UR16][R54.64] ;  /* 0x000000103633d981 */ /* 0x000ea2000c1e1500 */
[----:B------:R-:W-:Y:S01]  /*a160*/  @!P3 IMAD.MOV R11, RZ, RZ, -R11 ;  /* 0x000000ffff0bb224 */ /* 0x000fe200078e0a0b */
[----:B------:R-:W-:Y:S02]  /*a170*/  ISETP.GE.AND P3, PT, R21, RZ, PT ;  /* 0x000000ff1500720c */ /* 0x000fe40003f66270 */
[----:B------:R-:W-:Y:S01]  /*a180*/  SHF.R.S32.HI R0, RZ, 0x6, R80 ;  /* 0x00000006ff007819 */ /* 0x000fe20000011450 */
[----:B------:R-:W-:-:S03]  /*a190*/  VIADD R21, R58, 0xffffffe8 ;  /* 0xffffffe83a157836 */ /* 0x000fc60000000000 */
[----:B------:R-:W-:Y:S01]  /*a1a0*/  SGXT R0, R0, 0x1 ;  /* 0x000000010000781a */ /* 0x000fe20000000200 */
[----:B------:R-:W-:-:S03]  /*a1b0*/  IMAD.MOV.U32 R7, RZ, RZ, R59 ;  /* 0x000000ffff077224 */ /* 0x000fc600078e003b */
[----:B------:R-:W-:Y:S01]  /*a1c0*/  LOP3.LUT R0, R4, 0x90, R0, 0x78, !PT ;  /* 0x0000009004007812 */ /* 0x000fe200078e7800 */
[----:B------:R-:W-:Y:S02]  /*a1d0*/  IMAD.MOV.U32 R4, RZ, RZ, R60 ;  /* 0x000000ffff047224 */ /* 0x000fe400078e003c */
[----:B------:R-:W-:Y:S01]  /*a1e0*/  @!P3 IMAD.MOV R7, RZ, RZ, -R7 ;  /* 0x000000ffff07b224 */ /* 0x000fe200078e0a07 */
[----:B------:R-:W-:Y:S01]  /*a1f0*/  ISETP.GE.U32.AND P3, PT, R21, 0x7fffffa9, PT ;  /* 0x7fffffa91500780c */ /* 0x000fe20003f66070 */
[----:B------:R-:W-:Y:S02]  /*a200*/  VIADD R3, R58, 0xffffffe0 ;  /* 0xffffffe03a037836 */ /* 0x000fe40000000000 */
[----:B------:R-:W-:Y:S02]  /*a210*/  IMAD.MOV.U32 R6, RZ, RZ, R61 ;  /* 0x000000ffff067224 */ /* 0x000fe400078e003d */
[----:B------:R-:W-:Y:S01]  /*a220*/  @!P4 IMAD.MOV R4, RZ, RZ, -R4 ;  /* 0x000000ffff04c224 */ /* 0x000fe200078e0a04 */
[----:B------:R-:W-:Y:S01]  /*a230*/  ISETP.NE.AND P4, PT, R5, RZ, PT ;  /* 0x000000ff0500720c */ /* 0x000fe20003f85270 */
[----:B------:R-:W-:Y:S01]  /*a240*/  STL [R1+0x1034], R0 ;  /* 0x0010340001007387 */ /* 0x000fe20000100800 */
[----:B------:R-:W-:Y:S01]  /*a250*/  LOP3.LUT R5, RZ, R5, RZ, 0x33, !PT ;  /* 0x00000005ff057212 */ /* 0x000fe200078e33ff */
[----:B------:R-:W-:Y:S01]  /*a260*/  @!P0 IMAD.MOV R6, RZ, RZ, -R6 ;  /* 0x000000ffff068224 */ /* 0x000fe200078e0a06 */
[----:B------:R-:W-:Y:S01]  /*a270*/  ISETP.GE.U32.AND P0, PT, R3, 0x7fffffa1, PT ;  /* 0x7fffffa10300780c */ /* 0x000fe20003f06070 */
[----:B------:R-:W-:Y:S01]  /*a280*/  IMAD R21, R90, 0x17, RZ ;  /* 0x000000175a157824 */ /* 0x000fe200078e02ff */
[----:B------:R-:W-:Y:S01]  /*a290*/  STL.64 [R1+0xd0], R56 ;  /* 0x0000d03801007387 */ /* 0x000fe20000100a00 */
[----:B------:R-:W-:Y:S01]  /*a2a0*/  IMAD.MOV.U32 R3, RZ, RZ, R62 ;  /* 0x000000ffff037224 */ /* 0x000fe200078e003e */
[----:B------:R-:W-:-:S02]  /*a2b0*/  PRMT R47, RZ, 0x7610, R47 ;  /* 0x00007610ff2f7816 */ /* 0x000fc4000000002f */
[----:B------:R-:W-:Y:S01]  /*a2c0*/  STL.64 [R1+0xc8], R54 ;  /* 0x0000c83601007387 */ /* 0x000fe20000100a00 */
[----:B------:R-:W-:-:S03]  /*a2d0*/  SEL R62, R5, R50, !P4 ;  /* 0x00000032053e7207 */ /* 0x000fc60006000000 */
[----:B--2---:R0:W-:Y:S02]  /*a2e0*/  STL [R1+0x740], R51 ;  /* 0x0007403301007387 */ /* 0x0041e40000100800 */
[----:B0-----:R-:W-:-:S05]  /*a2f0*/  IMAD.WIDE R50, R21, 0x2, R86 ;  /* 0x0000000215327825 */ /* 0x001fca00078e0256 */
[----:B------:R0:W2:Y:S01]  /*a300*/  @!P3 LDG.E.U16 R47, desc[UR16][R50.64] ;  /* 0x00000010322fb981 */ /* 0x0000a2000c1e1500 */
[----:B------:R-:W-:Y:S02]  /*a310*/  PRMT R44, RZ, 0x7610, R44 ;  /* 0x00007610ff2c7816 */ /* 0x000fe4000000002c */
[----:B------:R-:W-:Y:S01]  /*a320*/  SEL R60, R5, R46, !P4 ;  /* 0x0000002e053c7207 */ /* 0x000fe20006000000 */
[----:B------:R0:W-:Y:S01]  /*a330*/  STL.64 [R1+0xc0], R50 ;  /* 0x0000c03201007387 */ /* 0x0001e20000100a00 */
[----:B------:R-:W-:Y:S02]  /*a340*/  PRMT R31, RZ, 0x7610, R31 ;  /* 0x00007610ff1f7816 */ /* 0x000fe4000000001f */
[----:B------:R-:W-:Y:S02]  /*a350*/  PRMT R53, RZ, 0x7610, R53 ;  /* 0x00007610ff357816 */ /* 0x000fe40000000035 */
[----:B------:R-:W-:-:S04]  /*a360*/  PRMT R0, RZ, 0x7610, R0 ;  /* 0x00007610ff007816 */ /* 0x000fc80000000000 */
[----:B------:R-:W3:Y:S01]  /*a370*/  @!P5 LDG.E.U16 R53, desc[UR16][R56.64] ;  /* 0x000000103835d981 */ /* 0x000ee2000c1e1500 */
[----:B0-----:R-:W-:-:S05]  /*a380*/  IMAD.WIDE R50, R21, 0x2, R82 ;  /* 0x0000000215327825 */ /* 0x001fca00078e0252 */
[----:B------:R-:W4:Y:S04]  /*a390*/  @!P3 LDG.E.U16 R0, desc[UR16][R50.64] ;  /* 0x000000103200b981 */ /* 0x000f28000c1e1500 */
[----:B--2---:R0:W-:Y:S02]  /*a3a0*/  STL [R1+0x748], R47 ;  /* 0x0007482f01007387 */ /* 0x0041e40000100800 */
[----:B0-----:R-:W-:-:S05]  /*a3b0*/  IMAD.WIDE R46, R21, 0x2, R88 ;  /* 0x00000002152e7825 */ /* 0x001fca00078e0258 */
[----:B------:R0:W-:Y:S04]  /*a3c0*/  STL.64 [R1+0xb8], R46 ;  /* 0x0000b82e01007387 */ /* 0x0001e80000100a00 */
[----:B------:R0:W2:Y:S02]  /*a3d0*/  @!P3 LDG.E.U16 R44, desc[UR16][R46.64] ;  /* 0x000000102e2cb981 */ /* 0x0000a4000c1e1500 */
[----:B0-----:R-:W-:-:S05]  /*a3e0*/  IMAD.WIDE R46, R21, 0x2, R84 ;  /* 0x00000002152e7825 */ /* 0x001fca00078e0254 */
[----:B------:R-:W3:Y:S01]  /*a3f0*/  @!P3 LDG.E.U16 R31, desc[UR16][R46.64] ;  /* 0x000000102e1fb981 */ /* 0x000ee2000c1e1500 */
[----:B------:R-:W-:Y:S02]  /*a400*/  PRMT R70, RZ, 0x7610, R70 ;  /* 0x00007610ff467816 */ /* 0x000fe40000000046 */
[C---:B------:R-:W-:Y:S01]  /*a410*/  SEL R55, R5.reuse, R93, !P4 ;  /* 0x0000005d05377207 */ /* 0x040fe20006000000 */
[----:B------:R-:W-:Y:S01]  /*a420*/  IMAD R93, R90, 0x1f, RZ ;  /* 0x0000001f5a5d7824 */ /* 0x000fe200078e02ff */
[C---:B------:R-:W-:Y:S02]  /*a430*/  SEL R56, R5.reuse, R33, !P4 ;  /* 0x0000002105387207 */ /* 0x040fe40006000000 */
[----:B------:R-:W-:Y:S01]  /*a440*/  PRMT R37, RZ, 0x7610, R37 ;  /* 0x00007610ff257816 */ /* 0x000fe20000000025 */
[----:B------:R0:W4:Y:S01]  /*a450*/  @!P6 LDG.E.U16 R70, desc[UR16][R22.64] ;  /* 0x000000101646e981 */ /* 0x000122000c1e1500 */
[C---:B------:R-:W-:Y:S02]  /*a460*/  SEL R33, R5.reuse, R16, !P4 ;  /* 0x0000001005217207 */ /* 0x040fe40006000000 */
[----:B0-----:R-:W-:Y:S01]  /*a470*/  PRMT R23, RZ, 0x7610, R23 ;  /* 0x00007610ff177816 */ /* 0x001fe20000000017 */
[----:B--2---:R0:W-:Y:S04]  /*a480*/  STL [R1+0x750], R44 ;  /* 0x0007502c01007387 */ /* 0x0041e80000100800 */
[----:B------:R-:W-:Y:S01]  /*a490*/  STL.64 [R1+0xb0], R46 ;  /* 0x0000b02e01007387 */ /* 0x000fe20000100a00 */
[----:B0-----:R-:W-:-:S03]  /*a4a0*/  SEL R44, R5, R35, !P4 ;  /* 0x00000023052c7207 */ /* 0x001fc60006000000 */
[----:B---3--:R-:W-:Y:S01]  /*a4b0*/  STL [R1+0x754], R31 ;  /* 0x0007541f01007387 */ /* 0x008fe20000100800 */
[----:B------:R-:W-:-:S03]  /*a4c0*/  SEL R35, R5, R12, !P4 ;  /* 0x0000000c05237207 */ /* 0x000fc60006000000 */
[----:B------:R0:W-:Y:S04]  /*a4d0*/  STL [R1+0x744], R53 ;  /* 0x0007443501007387 */ /* 0x0001e80000100800 */
[----:B------:R-:W-:Y:S04]  /*a4e0*/  STL.64 [R1+0xa8], R50 ;  /* 0x0000a83201007387 */ /* 0x000fe80000100a00 */
[----:B----4-:R1:W-:Y:S01]  /*a4f0*/  STL [R1+0x75c], R0 ;  /* 0x00075c0001007387 */ /* 0x0103e20000100800 */
[----:B0-----:R-:W-:Y:S01]  /*a500*/  SEL R53, R5, R17, !P4 ;  /* 0x0000001105357207 */ /* 0x001fe20006000000 */
[----:B------:R-:W-:-:S05]  /*a510*/  IMAD.WIDE R16, R93, 0x2, R86 ;  /* 0x000000025d107825 */ /* 0x000fca00078e0256 */
[----:B------:R-:W2:Y:S01]  /*a520*/  @!P0 LDG.E.U16 R37, desc[UR16][R16.64] ;  /* 0x0000001010258981 */ /* 0x000ea2000c1e1500 */
[----:B-1----:R-:W-:Y:S01]  /*a530*/  SEL R0, R5, R13, !P4 ;  /* 0x0000000d05007207 */ /* 0x002fe20006000000 */
[----:B------:R-:W-:-:S05]  /*a540*/  IMAD.WIDE R12, R93, 0x2, R88 ;  /* 0x000000025d0c7825 */ /* 0x000fca00078e0258 */
[----:B------:R-:W3:Y:S01]  /*a550*/  @!P0 LDG.E.U16 R23, desc[UR16][R12.64] ;  /* 0x000000100c178981 */ /* 0x000ee2000c1e1500 */
[C---:B------:R-:W-:Y:S02]  /*a560*/  SEL R46, R5.reuse, R92, !P4 ;  /* 0x0000005c052e7207 */ /* 0x040fe40006000000 */
[----:B------:R-:W0:Y:S01]  /*a570*/  LDC R92, c[0x0][0x3a0] ;  /* 0x0000e800ff5c7b82 */ /* 0x000e220000000800 */
[----:B------:R-:W-:Y:S01]  /*a580*/  @!P2 IMAD.MOV R3, RZ, RZ, -R3 ;  /* 0x000000ffff03a224 */ /* 0x000fe200078e0a03 */
[----:B------:R-:W-:Y:S01]  /*a590*/  STL.64 [R1+0xa0], R16 ;  /* 0x0000a01001007387 */ /* 0x000fe20000100a00 */
[C---:B------:R-:W-:Y:S02]  /*a5a0*/  SEL R47, R5.reuse, R6, !P4 ;  /* 0x00000006052f7207 */ /* 0x040fe40006000000 */
[C---:B------:R-:W-:Y:S02]  /*a5b0*/  SEL R58, R5.reuse, R45, !P4 ;  /* 0x0000002d053a7207 */ /* 0x040fe40006000000 */
[----:B------:R-:W-:-:S02]  /*a5c0*/  SEL R61, R5, R52, !P4 ;  /* 0x00000034053d7207 */ /* 0x000fc40006000000 */
[C---:B------:R-:W-:Y:S02]  /*a5d0*/  SEL R59, R5.reuse, R48, !P4 ;  /* 0x00000030053b7207 */ /* 0x040fe40006000000 */
[C---:B------:R-:W-:Y:S02]  /*a5e0*/  SEL R57, R5.reuse, R39, !P4 ;  /* 0x0000002705397207 */ /* 0x040fe40006000000 */
[C---:B------:R-:W-:Y:S02]  /*a5f0*/  SEL R45, R5.reuse, R3, !P4 ;  /* 0x00000003052d7207 */ /* 0x040fe40006000000 */
[C---:B------:R-:W-:Y:S02]  /*a600*/  SEL R25, R5.reuse, R25, !P4 ;  /* 0x0000001905197207 */ /* 0x040fe40006000000 */
[C---:B------:R-:W-:Y:S02]  /*a610*/  SEL R49, R5.reuse, R49, !P4 ;  /* 0x0000003105317207 */ /* 0x040fe40006000000 */
[----:B------:R-:W-:-:S02]  /*a620*/  SEL R27, R5, R27, !P4 ;  /* 0x0000001b051b7207 */ /* 0x000fc40006000000 */
[C---:B------:R-:W-:Y:S01]  /*a630*/  SEL R42, R5.reuse, R42, !P4 ;  /* 0x0000002a052a7207 */ /* 0x040fe20006000000 */
[C---:B0-----:R-:W-:Y:S01]  /*a640*/  VIADD R6, R92.reuse, 0xffffffd8 ;  /* 0xffffffd85c067836 */ /* 0x041fe20000000000 */
[C---:B------:R-:W-:Y:S01]  /*a650*/  SEL R29, R5.reuse, R29, !P4 ;  /* 0x0000001d051d7207 */ /* 0x040fe20006000000 */
[----:B------:R-:W-:Y:S01]  /*a660*/  VIADD R3, R92, 0xffffffc0 ;  /* 0xffffffc05c037836 */ /* 0x000fe20000000000 */
[C---:B------:R-:W-:Y:S02]  /*a670*/  SEL R31, R5.reuse, R19, !P4 ;  /* 0x00000013051f7207 */ /* 0x040fe40006000000 */
[C---:B------:R-:W-:Y:S02]  /*a680*/  SEL R54, R5.reuse, R18, !P4 ;  /* 0x0000001205367207 */ /* 0x040fe40006000000 */
[C---:B------:R-:W-:Y:S02]  /*a690*/  SEL R48, R5.reuse, R14, !P4 ;  /* 0x0000000e05307207 */ /* 0x040fe40006000000 */
[----:B------:R-:W-:-:S02]  /*a6a0*/  SEL R52, R5, R15, !P4 ;  /* 0x0000000f05347207 */ /* 0x000fc40006000000 */
[C---:B------:R-:W-:Y:S02]  /*a6b0*/  SEL R21, R5.reuse, R11, !P4 ;  /* 0x0000000b05157207 */ /* 0x040fe40006000000 */
[C---:B------:R-:W-:Y:S02]  /*a6c0*/  SEL R51, R5.reuse, R9, !P4 ;  /* 0x0000000905337207 */ /* 0x040fe40006000000 */
[C---:B------:R-:W-:Y:S02]  /*a6d0*/  SEL R50, R5.reuse, R10, !P4 ;  /* 0x0000000a05327207 */ /* 0x040fe40006000000 */
[C---:B------:R-:W-:Y:S02]  /*a6e0*/  SEL R39, R5.reuse, R7, !P4 ;  /* 0x0000000705277207 */ /* 0x040fe40006000000 */
[----:B------:R-:W-:Y:S02]  /*a6f0*/  SEL R41, R5, R41, !P4 ;  /* 0x0000002905297207 */ /* 0x000fe40006000000 */
[----:B------:R-:W-:-:S02]  /*a700*/  ISETP.GE.U32.AND P2, PT, R6, 0x7fffff99, PT ;  /* 0x7fffff990600780c */ /* 0x000fc40003f46070 */
[----:B------:R-:W-:Y:S01]  /*a710*/  ISETP.GE.U32.AND P5, PT, R3, 0x7fffff81, PT ;  /* 0x7fffff810300780c */ /* 0x000fe20003fa6070 */
[----:B------:R-:W-:Y:S01]  /*a720*/  IMAD R3, R90, 0x27, RZ ;  /* 0x000000275a037824 */ /* 0x000fe200078e02ff */
[----:B------:R-:W-:Y:S02]  /*a730*/  PRMT R19, RZ, 0x7610, R19 ;  /* 0x00007610ff137816 */ /* 0x000fe40000000013 */
[----:B------:R-:W-:Y:S01]  /*a740*/  PRMT R9, RZ, 0x7610, R9 ;  /* 0x00007610ff097816 */ /* 0x000fe20000000009 */
[----:B------:R-:W-:Y:S01]  /*a750*/  IMAD.WIDE R14, R3, 0x2, R88 ;  /* 0x00000002030e7825 */ /* 0x000fe200078e0258 */
[----:B------:R-:W-:-:S05]  /*a760*/  PRMT R7, RZ, 0x7610, R7 ;  /* 0x00007610ff077816 */ /* 0x000fca0000000007 */
[----:B------:R-:W4:Y:S04]  /*a770*/  @!P2 LDG.E.U16 R9, desc[UR16][R14.64] ;  /* 0x000000100e09a981 */ /* 0x000f28000c1e1500 */
[----:B--2---:R0:W-:Y:S04]  /*a780*/  STL [R1+0x764], R37 ;  /* 0x0007642501007387 */ /* 0x0041e80000100800 */
[----:B------:R-:W-:Y:S04]  /*a790*/  STL.64 [R1+0x98], R12 ;  /* 0x0000980c01007387 */ /* 0x000fe80000100a00 */
[----:B---3--:R1:W-:Y:S01]  /*a7a0*/  STL [R1+0x76c], R23 ;  /* 0x00076c1701007387 */ /* 0x0083e20000100800 */
[----:B0-----:R-:W-:-:S02]  /*a7b0*/  SEL R37, R5, R8, !P4 ;  /* 0x0000000805257207 */ /* 0x001fc40006000000 */
[----:B-1----:R-:W-:Y:S01]  /*a7c0*/  SEL R23, R5, R4, !P4 ;  /* 0x0000000405177207 */ /* 0x002fe20006000000 */
[C---:B------:R-:W-:Y:S02]  /*a7d0*/  VIADD R5, R92.reuse, 0xffffffd0 ;  /* 0xffffffd05c057836 */ /* 0x040fe40000000000 */
[----:B------:R-:W-:-:S03]  /*a7e0*/  VIADD R4, R92, 0xffffffc8 ;  /* 0xffffffc85c047836 */ /* 0x000fc60000000000 */
[----:B------:R-:W-:Y:S02]  /*a7f0*/  ISETP.GE.U32.AND P3, PT, R5, 0x7fffff91, PT ;  /* 0x7fffff910500780c */ /* 0x000fe40003f66070 */
[----:B------:R-:W-:Y:S01]  /*a800*/  ISETP.GE.U32.AND P4, PT, R4, 0x7fffff89, PT ;  /* 0x7fffff890400780c */ /* 0x000fe20003f86070 */
[----:B------:R-:W-:Y:S01]  /*a810*/  IMAD.WIDE R4, R93, 0x2, R84 ;  /* 0x000000025d047825 */ /* 0x000fe200078e0254 */
[----:B------:R-:W-:-:S03]  /*a820*/  PRMT R8, RZ, 0x7610, R8 ;  /* 0x00007610ff087816 */ /* 0x000fc60000000008 */
[C---:B------:R-:W-:Y:S01]  /*a830*/  IMAD.WIDE R12, R3.reuse, 0x2, R84 ;  /* 0x00000002030c7825 */ /* 0x040fe200078e0254 */
[----:B------:R0:W-:Y:S04]  /*a840*/  STL.64 [R1+0x90], R4 ;  /* 0x0000900401007387 */ /* 0x0001e80000100a00 */
[----:B------:R0:W2:Y:S04]  /*a850*/  @!P0 LDG.E.U16 R19, desc[UR16][R4.64] ;  /* 0x0000001004138981 */ /* 0x0000a8000c1e1500 */
[----:B------:R-:W3:Y:S01]  /*a860*/  @!P2 LDG.E.U16 R8, desc[UR16][R12.64] ;  /* 0x000000100c08a981 */ /* 0x000ee2000c1e1500 */
[----:B0-----:R-:W-:-:S05]  /*a870*/  IMAD.WIDE R4, R3, 0x2, R82 ;  /* 0x0000000203047825 */ /* 0x001fca00078e0252 */
[----:B------:R-:W2:Y:S01]  /*a880*/  @!P2 LDG.E.U16 R7, desc[UR16][R4.64] ;  /* 0x000000100407a981 */ /* 0x000ea2000c1e1500 */
[----:B------:R-:W-:-:S04]  /*a890*/  IMAD.WIDE R16, R3, 0x2, R86 ;  /* 0x0000000203107825 */ /* 0x000fc800078e0256 */
[----:B------:R-:W-:Y:S01]  /*a8a0*/  IMAD.WIDE R92, R93, 0x2, R82 ;  /* 0x000000025d5c7825 */ /* 0x000fe200078e0252 */
[----:B------:R-:W-:Y:S04]  /*a8b0*/  STL.64 [R1+0x80], R16 ;  /* 0x0000801001007387 */ /* 0x000fe80000100a00 */
[----:B------:R-:W-:Y:S01]  /*a8c0*/  STL.64 [R1+0x88], R92 ;  /* 0x0000885c01007387 */ /* 0x000fe20000100a00 */
[----:B------:R-:W-:-:S03]  /*a8d0*/  IMAD R3, R90, 0x2f, RZ ;  /* 0x0000002f5a037824 */ /* 0x000fc600078e02ff */
[----:B------:R-:W-:Y:S01]  /*a8e0*/  STL.64 [R1+0x78], R14 ;  /* 0x0000780e01007387 */ /* 0x000fe20000100a00 */
[----:B------:R-:W-:-:S03]  /*a8f0*/  PRMT R20, RZ, 0x7610, R20 ;  /* 0x00007610ff147816 */ /* 0x000fc60000000014 */
[----:B------:R-:W-:Y:S04]  /*a900*/  STL.64 [R1+0x70], R12 ;  /* 0x0000700c01007387 */ /* 0x000fe80000100a00 */
[----:B------:R-:W-:Y:S01]  /*a910*/  STL.64 [R1+0x68], R4 ;  /* 0x0000680401007387 */ /* 0x000fe20000100a00 */
[----:B------:R-:W-:Y:S02]  /*a920*/  PRMT R22, RZ, 0x7610, R22 ;  /* 0x00007610ff167816 */ /* 0x000fe40000000016 */
[----:B------:R-:W-:-:S06]  /*a930*/  PRMT R18, RZ, 0x7610, R18 ;  /* 0x00007610ff127816 */ /* 0x000fcc0000000012 */
[----:B------:R-:W2:Y:S04]  /*a940*/  @!P0 LDG.E.U16 R18, desc[UR16][R92.64] ;  /* 0x000000105c128981 */ /* 0x000ea8000c1e1500 */
[----:B---3--:R-:W-:Y:S04]  /*a950*/  STL [R1+0x734], R8 ;  /* 0x0007340801007387 */ /* 0x008fe80000100800 */
[----:B----4-:R0:W-:Y:S04]  /*a960*/  STL [R1+0x730], R9 ;  /* 0x0007300901007387 */ /* 0x0101e80000100800 */
[----:B--2---:R1:W-:Y:S01]  /*a970*/  STL [R1+0x738], R7 ;  /* 0x0007380701007387 */ /* 0x0043e20000100800 */
[----:B0-----:R-:W-:-:S05]  /*a980*/  IMAD.WIDE R8, R3, 0x2, R88 ;  /* 0x0000000203087825 */ /* 0x001fca00078e0258 */
[----:B------:R-:W2:Y:S01]  /*a990*/  @!P3 LDG.E.U16 R20, desc[UR16][R8.64] ;  /* 0x000000100814b981 */ /* 0x000ea2000c1e1500 */
[----:B-1----:R-:W-:-:S05]  /*a9a0*/  IMAD.WIDE R6, R3, 0x2, R84 ;  /* 0x0000000203067825 */ /* 0x002fca00078e0254 */
[----:B------:R-:W3:Y:S01]  /*a9b0*/  @!P3 LDG.E.U16 R22, desc[UR16][R6.64] ;  /* 0x000000100616b981 */ /* 0x000ee2000c1e1500 */
[----:B------:R-:W-:Y:S01]  /*a9c0*/  IMAD.WIDE R12, R3, 0x2, R86 ;  /* 0x00000002030c7825 */ /* 0x000fe200078e0256 */
[----:B------:R-:W-:-:S03]  /*a9d0*/  PRMT R10, RZ, 0x7610, R10 ;  /* 0x00007610ff0a7816 */ /* 0x000fc6000000000a */
[----:B------:R-:W-:Y:S01]  /*a9e0*/  IMAD.WIDE R4, R3, 0x2, R82 ;  /* 0x0000000203047825 */ /* 0x000fe200078e0252 */
[----:B------:R0:W-:Y:S04]  /*a9f0*/  STL.64 [R1+0x60], R12 ;  /* 0x0000600c01007387 */ /* 0x0001e80000100a00 */
[----:B------:R-:W-:Y:S04]  /*aa00*/  STL.64 [R1+0x58], R8 ;  /* 0x0000580801007387 */ /* 0x000fe80000100a00 */
[----:B------:R-:W-:Y:S01]  /*aa10*/  STL.64 [R1+0x50], R6 ;  /* 0x0000500601007387 */ /* 0x000fe20000100a00 */
[----:B------:R-:W-:-:S03]  /*aa20*/  PRMT R11, RZ, 0x7610, R11 ;  /* 0x00007610ff0b7816 */ /* 0x000fc6000000000b */
[----:B------:R0:W4:Y:S01]  /*aa30*/  @!P3 LDG.E.U16 R10, desc[UR16][R12.64] ;  /* 0x000000100c0ab981 */ /* 0x000122000c1e1500 */
[----:B------:R-:W-:Y:S02]  /*aa40*/  PRMT R24, RZ, 0x7610, R24 ;  /* 0x00007610ff187816 */ /* 0x000fe40000000018 */
[----:B------:R-:W-:Y:S01]  /*aa50*/  PRMT R26, RZ, 0x7610, R26 ;  /* 0x00007610ff1a7816 */ /* 0x000fe2000000001a */
[----:B------:R1:W4:Y:S01]  /*aa60*/  @!P2 LDG.E.U16 R11, desc[UR16][R16.64] ;  /* 0x00000010100ba981 */ /* 0x000322000c1e1500 */
[----:B------:R-:W-:-:S03]  /*aa70*/  PRMT R28, RZ, 0x7610, R28 ;  /* 0x00007610ff1c7816 */ /* 0x000fc6000000001c */
[----:B------:R-:W4:Y:S01]  /*aa80*/  @!P3 LDG.E.U16 R24, desc[UR16][R4.64] ;  /* 0x000000100418b981 */ /* 0x000f22000c1e1500 */
[----:B0-----:R-:W-:-:S04]  /*aa90*/  IMAD R12, R90, 0x37, RZ ;  /* 0x000000375a0c7824 */ /* 0x001fc800078e02ff */
[----:B-1----:R-:W-:-:S05]  /*aaa0*/  IMAD.WIDE R16, R12, 0x2, R88 ;  /* 0x000000020c107825 */ /* 0x002fca00078e0258 */
[----:B------:R-:W4:Y:S04]  /*aab0*/  @!P4 LDG.E.U16 R28, desc[UR16][R16.64] ;  /* 0x00000010101cc981 */ /* 0x000f28000c1e1500 */
[----:B--2---:R-:W-:Y:S04]  /*aac0*/  STL [R1+0x103c], R20 ;  /* 0x00103c1401007387 */ /* 0x004fe80000100800 */
[----:B------:R-:W-:Y:S04]  /*aad0*/  STL.64 [R1+0x48], R4 ;  /* 0x0000480401007387 */ /* 0x000fe80000100a00 */
[----:B---3--:R0:W-:Y:S04]  /*aae0*/  STL [R1+0x1044], R22 ;  /* 0x0010441601007387 */ /* 0x0081e80000100800 */
[----:B------:R-:W-:Y:S04]  /*aaf0*/  STL [R1+0x724], R19 ;  /* 0x0007241301007387 */ /* 0x000fe80000100800 */
[----:B0-----:R-:W2:Y:S04]  /*ab00*/  LDL.LU R22, [R1+0x6f0] ;  /* 0x0006f00001167983 */ /* 0x001ea80000300800 */
[----:B------:R-:W3:Y:S04]  /*ab10*/  LDL.LU R20, [R1+0x6ec] ;  /* 0x0006ec0001147983 */ /* 0x000ee80000300800 */
[----:B------:R-:W2:Y:S04]  /*ab20*/  LDL.LU R3, [R1+0x6e8] ;  /* 0x0006e80001037983 */ /* 0x000ea80000300800 */
[----:B------:R0:W-:Y:S04]  /*ab30*/  STL [R1+0x728], R18 ;  /* 0x0007281201007387 */ /* 0x0001e80000100800 */
[----:B------:R-:W2:Y:S04]  /*ab40*/  LDL.LU R92, [R1+0x6e4] ;  /* 0x0006e400015c7983 */ /* 0x000ea80000300800 */
[----:B------:R-:W2:Y:S01]  /*ab50*/  LDL.LU R93, [R1+0x6e0] ;  /* 0x0006e000015d7983 */ /* 0x000ea20000300800 */
[----:B0-----:R-:W-:-:S05]  /*ab60*/  IMAD.WIDE R18, R12, 0x2, R86 ;  /* 0x000000020c127825 */ /* 0x001fca00078e0256 */
[----:B------:R-:W2:Y:S04]  /*ab70*/  @!P4 LDG.E.U16 R26, desc[UR16][R18.64] ;  /* 0x00000010121ac981 */ /* 0x000ea8000c1e1500 */
[----:B----4-:R-:W-:Y:S04]  /*ab80*/  STL [R1+0x72c], R11 ;  /* 0x00072c0b01007387 */ /* 0x010fe80000100800 */
[----:B------:R0:W-:Y:S04]  /*ab90*/  STL [R1+0x104c], R24 ;  /* 0x00104c1801007387 */ /* 0x0001e80000100800 */
[----:B0-----:R-:W4:Y:S01]  /*aba0*/  LDL.LU R24, [R1+0x6f4] ;  /* 0x0006f40001187983 */ /* 0x001f220000300800 */
[----:B------:R-:W-:Y:S01]  /*abb0*/  PRMT R30, RZ, 0x7610, R30 ;  /* 0x00007610ff1e7816 */ /* 0x000fe2000000001e */
[----:B------:R-:W-:Y:S01]  /*abc0*/  IMAD.WIDE R14, R12, 0x2, R84 ;  /* 0x000000020c0e7825 */ /* 0x000fe200078e0254 */
[----:B------:R-:W-:-:S03]  /*abd0*/  PRMT R32, RZ, 0x7610, R32 ;  /* 0x00007610ff207816 */ /* 0x000fc60000000020 */
[----:B------:R-:W-:Y:S01]  /*abe0*/  IMAD.WIDE R12, R12, 0x2, R82 ;  /* 0x000000020c0c7825 */ /* 0x000fe200078e0252 */
[----:B------:R-:W3:Y:S04]  /*abf0*/  @!P4 LDG.E.U16 R30, desc[UR16][R14.64] ;  /* 0x000000100e1ec981 */ /* 0x000ee8000c1e1500 */
[----:B------:R-:W3:Y:S04]  /*ac00*/  @!P4 LDG.E.U16 R32, desc[UR16][R12.64] ;  /* 0x000000100c20c981 */ /* 0x000ee8000c1e1500 */
[----:B--2---:R0:W-:Y:S04]  /*ac10*/  STL [R1+0x1064], R26 ;  /* 0x0010641a01007387 */ /* 0x0041e80000100800 */
[----:B0-----:R-:W2:Y:S04]  /*ac20*/  LDL.LU R26, [R1+0x6f8] ;  /* 0x0006f800011a7983 */ /* 0x001ea80000300800 */
[----:B------:R0:W-:Y:S04]  /*ac30*/  STL [R1+0x105c], R18 ;  /* 0x00105c1201007387 */ /* 0x0001e80000100800 */
[----:B0-----:R-:W2:Y:S04]  /*ac40*/  LDL.LU R18, [R1+0x6fc] ;  /* 0x0006fc0001127983 */ /* 0x001ea80000300800 */
[----:B------:R0:W-:Y:S04]  /*ac50*/  STL [R1+0x1054], R19 ;  /* 0x0010541301007387 */ /* 0x0001e80000100800 */
[----:B0-----:R-:W2:Y:S04]  /*ac60*/  LDL.LU R19, [R1+0x700] ;  /* 0x0007000001137983 */ /* 0x001ea80000300800 */
[----:B------:R-:W-:Y:S04]  /*ac70*/  STL [R1+0x73c], R10 ;  /* 0x00073c0a01007387 */ /* 0x000fe80000100800 */
[----:B------:R0:W-:Y:S04]  /*ac80*/  STL [R1+0x107c], R28 ;  /* 0x00107c1c01007387 */ /* 0x0001e80000100800 */
[----:B0-----:R-:W2:Y:S04]  /*ac90*/  LDL.LU R28, [R1+0x704] ;  /* 0x00070400011c7983 */ /* 0x001ea80000300800 */
[----:B------:R0:W-:Y:S04]  /*aca0*/  STL [R1+0x1074], R16 ;  /* 0x0010741001007387 */ /* 0x0001e80000100800 */
[----:B0-----:R-:W2:Y:S04]  /*acb0*/  LDL.LU R16, [R1+0x720] ;  /* 0x0007200001107983 */ /* 0x001ea80000300800 */
[----:B------:R-:W-:Y:S04]  /*acc0*/  STL [R1+0x106c], R17 ;  /* 0x00106c1101007387 */ /* 0x000fe80000100800 */
[----:B---3--:R-:W-:Y:S04]  /*acd0*/  STL [R1+0x1094], R30 ;  /* 0x0010941e01007387 */ /* 0x008fe80000100800 */
[----:B------:R-:W-:Y:S04]  /*ace0*/  STL [R1+0x108c], R14 ;  /* 0x00108c0e01007387 */ /* 0x000fe80000100800 */
[----:B------:R-:W-:Y:S04]  /*acf0*/  STL [R1+0x1084], R15 ;  /* 0x0010840f01007387 */ /* 0x000fe80000100800 */
[----:B------:R-:W-:Y:S04]  /*ad00*/  STL [R1+0x10a8], R32 ;  /* 0x0010a82001007387 */ /* 0x000fe80000100800 */
[----:B------:R-:W-:Y:S04]  /*ad10*/  STL [R1+0x10a4], R12 ;  /* 0x0010a40c01007387 */ /* 0x000fe80000100800 */
[----:B------:R-:W-:Y:S04]  /*ad20*/  STL [R1+0x10a0], R13 ;  /* 0x0010a00d01007387 */ /* 0x000fe80000100800 */
[----:B------:R-:W-:Y:S04]  /*ad30*/  STL [R1+0x10ac], R90 ;  /* 0x0010ac5a01007387 */ /* 0x000fe80000100800 */
[----:B--2---:R-:W-:Y:S04]  /*ad40*/  STS.U16 [R69+UR5+0xc700], R16 ;  /* 0x00c7001045007988 */ /* 0x004fe80008000405 */
        /* <DEDUP_REMOVED lines=10> */
[----:B------:R0:W-:Y:S04]  /*adf0*/  STS.U16 [R69+UR5+0x9300], R2 ;  /* 0x0093000245007988 */ /* 0x0001e80008000405 */
[----:B------:R1:W-:Y:S04]  /*ae00*/  STS.U16 [R69+UR5+0xd300], R91 ;  /* 0x00d3005b45007988 */ /* 0x0003e80008000405 */
[----:B0-----:R-:W2:Y:S04]  /*ae10*/  LDL.LU R2, [R1+0x10b4] ;  /* 0x0010b40001027983 */ /* 0x001ea80000300800 */
[----:B-1----:R-:W3:Y:S01]  /*ae20*/  LDL.LU R91, [R1+0x10b0] ;  /* 0x0010b000015b7983 */ /* 0x002ee20000300800 */
[----:B------:R-:W-:Y:S01]  /*ae30*/  LOP3.LUT R12, R80, 0x3f, RZ, 0xc0, !PT ;  /* 0x0000003f500c7812 */ /* 0x000fe200078ec0ff */
[----:B------:R-:W-:-:S02]  /*ae40*/  IMAD R93, R62, UR4, RZ ;  /* 0x000000043e5d7c24 */ /* 0x000fc4000f8e02ff */
[----:B------:R-:W-:Y:S01]  /*ae50*/  STS.U16 [R69+UR5+0x1700], R81 ;  /* 0x0017005145007988 */ /* 0x000fe20008000405 */
[----:B------:R-:W-:-:S03]  /*ae60*/  IMAD R18, R61, UR4, RZ ;  /* 0x000000043d127c24 */ /* 0x000fc6000f8e02ff */
[----:B------:R-:W-:Y:S04]  /*ae70*/  STS.U16 [R69+UR5+0x5700], R79 ;  /* 0x0057004f45007988 */ /* 0x000fe80008000405 */
[----:B------:R-:W-:Y:S01]  /*ae80*/  STS.U16 [R69+UR5+0x9700], R78 ;  /* 0x0097004e45007988 */ /* 0x000fe20008000405 */
[----:B------:R-:W-:-:S03]  /*ae90*/  IMAD R32, R45, UR30, RZ ;  /* 0x0000001e2d207c24 */ /* 0x000fc6000f8e02ff */
[----:B------:R-:W-:Y:S01]  /*aea0*/  STS.U16 [R69+UR5+0xd700], R77 ;  /* 0x00d7004d45007988 */ /* 0x000fe20008000405 */
[----:B------:R-:W-:-:S03]  /*aeb0*/  IMAD R25, R25, UR4, RZ ;  /* 0x0000000419197c24 */ /* 0x000fc6000f8e02ff */
[----:B------:R-:W-:Y:S01]  /*aec0*/  STS.U16 [R69+UR5+0x1b00], R76 ;  /* 0x001b004c45007988 */ /* 0x000fe20008000405 */
[----:B------:R-:W-:-:S03]  /*aed0*/  IMAD R49, R49, UR4, RZ ;  /* 0x0000000431317c24 */ /* 0x000fc6000f8e02ff */
        /* <DEDUP_REMOVED lines=11> */
[----:B------:R0:W-:Y:S01]  /*af90*/  STS.U16 [R69+UR5+0xdf00], R43 ;  /* 0x00df002b45007988 */ /* 0x0001e20008000405 */
[----:B------:R-:W-:Y:S02]  /*afa0*/  IMAD R42, R42, UR4, RZ ;  /* 0x000000042a2a7c24 */ /* 0x000fe4000f8e02ff */
[----:B------:R-:W-:Y:S02]  /*afb0*/  IMAD R14, R58, UR4, RZ ;  /* 0x000000043a0e7c24 */ /* 0x000fe4000f8e02ff */
[----:B------:R-:W-:Y:S02]  /*afc0*/  IMAD R24, R57, UR4, RZ ;  /* 0x0000000439187c24 */ /* 0x000fe4000f8e02ff */
[----:B------:R-:W-:Y:S02]  /*afd0*/  IMAD R29, R29, UR4, RZ ;  /* 0x000000041d1d7c24 */ /* 0x000fe4000f8e02ff */
[----:B------:R-:W-:Y:S02]  /*afe0*/  IMAD R44, R44, UR4, RZ ;  /* 0x000000042c2c7c24 */ /* 0x000fe4000f8e02ff */
[----:B------:R-:W-:-:S02]  /*aff0*/  IMAD R22, R55, UR9, RZ ;  /* 0x0000000937167c24 */ /* 0x000fc4000f8e02ff */
        /* <DEDUP_REMOVED lines=12> */
[----:B------:R-:W-:Y:S02]  /*b0c0*/  IMAD R4, R90, 0x3f, RZ ;  /* 0x0000003f5a047824 */ /* 0x000fe400078e02ff */
[----:B------:R-:W-:Y:S01]  /*b0d0*/  IMAD R37, R37, UR26, RZ ;  /* 0x0000001a25257c24 */ /* 0x000fe2000f8e02ff */
[----:B------:R-:W-:Y:S01]  /*b0e0*/  PRMT R34, RZ, 0x7610, R34 ;  /* 0x00007610ff227816 */ /* 0x000fe20000000022 */
[C---:B------:R-:W-:Y:S01]  /*b0f0*/  IMAD.WIDE R10, R4.reuse, 0x2, R86 ;  /* 0x00000002040a7825 */ /* 0x040fe200078e0256 */
[----:B------:R-:W-:Y:S02]  /*b100*/  PRMT R36, RZ, 0x7610, R36 ;  /* 0x00007610ff247816 */ /* 0x000fe40000000024 */
[----:B------:R-:W-:Y:S01]  /*b110*/  PRMT R38, RZ, 0x7610, R38 ;  /* 0x00007610ff267816 */ /* 0x000fe20000000026 */
[C---:B------:R-:W-:Y:S01]  /*b120*/  IMAD.WIDE R8, R4.reuse, 0x2, R88 ;  /* 0x0000000204087825 */ /* 0x040fe200078e0258 */
[----:B------:R-:W-:Y:S01]  /*b130*/  PRMT R40, RZ, 0x7610, R40 ;  /* 0x00007610ff287816 */ /* 0x000fe20000000028 */
[----:B------:R-:W4:Y:S02]  /*b140*/  @!P5 LDG.E.U16 R34, desc[UR16][R10.64] ;  /* 0x000000100a22d981 */ /* 0x000f24000c1e1500 */
[----:B------:R-:W-:-:S02]  /*b150*/  IMAD.WIDE R6, R4, 0x2, R84 ;  /* 0x0000000204067825 */ /* 0x000fc400078e0254 */
[----:B------:R-:W4:Y:S02]  /*b160*/  @!P5 LDG.E.U16 R36, desc[UR16][R8.64] ;  /* 0x000000100824d981 */ /* 0x000f24000c1e1500 */
[----:B------:R-:W-:Y:S02]  /*b170*/  IMAD R39, R39, UR27, RZ ;  /* 0x0000001b27277c24 */ /* 0x000fe4000f8e02ff */
[----:B------:R-:W-:Y:S01]  /*b180*/  IMAD.WIDE R4, R4, 0x2, R82 ;  /* 0x0000000204047825 */ /* 0x000fe200078e0252 */
[----:B------:R-:W4:Y:S03]  /*b190*/  @!P5 LDG.E.U16 R38, desc[UR16][R6.64] ;  /* 0x000000100626d981 */ /* 0x000f26000c1e1500 */
[----:B------:R-:W-:Y:S01]  /*b1a0*/  IMAD R23, R23, UR29, RZ ;  /* 0x0000001d17177c24 */ /* 0x000fe2000f8e02ff */
[----:B------:R-:W4:Y:S01]  /*b1b0*/  @!P5 LDG.E.U16 R40, desc[UR16][R4.64] ;  /* 0x000000100428d981 */ /* 0x000f22000c1e1500 */
[----:B---3--:R-:W-:-:S05]  /*b1c0*/  IMAD R92, R12, R91, RZ ;  /* 0x0000005b0c5c7224 */ /* 0x008fca00078e02ff */
[C---:B------:R-:W-:Y:S01]  /*b1d0*/  LEA R3, P0, R92.reuse, UR14, 0x1 ;  /* 0x0000000e5c037c11 */ /* 0x040fe2000f8008ff */
[----:B------:R-:W1:Y:S03]  /*b1e0*/  LDCU UR14, c[0x0][0x3b0] ;  /* 0x00007600ff0e77ac */ /* 0x000e660008000800 */
[----:B------:R-:W-:Y:S02]  /*b1f0*/  LEA.HI.X.SX32 R92, R92, UR15, 0x1, P0 ;  /* 0x0000000f5c5c7c11 */ /* 0x000fe400080f0eff */
[CC--:B------:R-:W-:Y:S02]  /*b200*/  LEA R45, P0, R93.reuse, R3.reuse, 0x1 ;  /* 0x000000035d2d7211 */ /* 0x0c0fe400078008ff */
[----:B------:R-:W-:Y:S02]  /*b210*/  LEA R61, P2, R18, R3, 0x1 ;  /* 0x00000003123d7211 */ /* 0x000fe400078408ff */
[----:B------:R-:W-:-:S02]  /*b220*/  LEA.HI.X.SX32 R93, R93, R92, 0x1, P0 ;  /* 0x0000005c5d5d7211 */ /* 0x000fc400000f0eff */
[-C--:B------:R-:W-:Y:S02]  /*b230*/  LEA.HI.X.SX32 R18, R18, R92.reuse, 0x1, P2 ;  /* 0x0000005c12127211 */ /* 0x080fe400010f0eff */
[-C--:B0-----:R-:W-:Y:S01]  /*b240*/  LEA R69, P0, R25, R3.reuse, 0x1 ;  /* 0x0000000319457211 */ /* 0x081fe200078008ff */
[----:B------:R-:W-:Y:S01]  /*b250*/  STL [R1+0x9d4], R45 ;  /* 0x0009d42d01007387 */ /* 0x000fe20000100800 */
[----:B--2---:R-:W-:Y:S01]  /*b260*/  LOP3.LUT R43, R2, 0x70, RZ, 0x3c, !PT ;  /* 0x00000070022b7812 */ /* 0x004fe200078e3cff */
[----:B-1----:R-:W-:Y:S01]  /*b270*/  IMAD R56, R41, UR14, RZ ;  /* 0x0000000e29387c24 */ /* 0x002fe2000f8e02ff */
[-C--:B------:R-:W-:Y:S01]  /*b280*/  LEA R41, P2, R49, R3.reuse, 0x1 ;  /* 0x0000000331297211 */ /* 0x080fe200078408ff */
[----:B------:R-:W-:Y:S01]  /*b290*/  STL [R1+0x9dc], R61 ;  /* 0x0009dc3d01007387 */ /* 0x000fe20000100800 */
[----:B------:R-:W-:Y:S02]  /*b2a0*/  LEA R47, P3, R30, R3, 0x1 ;  /* 0x000000031e2f7211 */ /* 0x000fe400078608ff */
[-C--:B------:R-:W-:Y:S01]  /*b2b0*/  LEA.HI.X.SX32 R25, R25, R92.reuse, 0x1, P0 ;  /* 0x0000005c19197211 */ /* 0x080fe200000f0eff */
[----:B------:R-:W-:Y:S01]  /*b2c0*/  STL [R1+0x9d0], R93 ;  /* 0x0009d05d01007387 */ /* 0x000fe20000100800 */
[----:B------:R-:W-:-:S02]  /*b2d0*/  LEA.HI.X.SX32 R77, R49, R92, 0x1, P2 ;  /* 0x0000005c314d7211 */ /* 0x000fc400010f0eff */
[-C--:B------:R-:W-:Y:S01]  /*b2e0*/  LEA R62, P0, R19, R3.reuse, 0x1 ;  /* 0x00000003133e7211 */ /* 0x080fe200078008ff */
[----:B------:R-:W-:Y:S01]  /*b2f0*/  STL [R1+0x9d8], R18 ;  /* 0x0009d81201007387 */ /* 0x000fe20000100800 */
[----:B------:R-:W-:Y:S02]  /*b300*/  LEA.HI.X.SX32 R30, R30, R92, 0x1, P3 ;  /* 0x0000005c1e1e7211 */ /* 0x000fe400018f0eff */
[-C--:B------:R-:W-:Y:S01]  /*b310*/  LEA R70, P2, R27, R3.reuse, 0x1 ;  /* 0x000000031b467211 */ /* 0x080fe200078408ff */
[----:B------:R-:W-:Y:S01]  /*b320*/  STL [R1+0x9e4], R69 ;  /* 0x0009e44501007387 */ /* 0x000fe20000100800 */
[----:B------:R-:W-:-:S03]  /*b330*/  LEA R78, P3, R42, R3, 0x1 ;  /* 0x000000032a4e7211 */ /* 0x000fc600078608ff */
[----:B------:R-:W-:Y:S01]  /*b340*/  STS.U16 [R43+UR5+0x380], R68 ;  /* 0x000380442b007988 */ /* 0x000fe20008000405 */
[----:B------:R-:W-:-:S03]  /*b350*/  LEA.HI.X.SX32 R19, R19, R92, 0x1, P0 ;  /* 0x0000005c13137211 */ /* 0x000fc600000f0eff */
[----:B------:R-:W-:Y:S01]  /*b360*/  STL [R1+0x9f4], R47 ;  /* 0x0009f42f01007387 */ /* 0x000fe20000100800 */
[----:B------:R-:W-:-:S03]  /*b370*/  LEA.HI.X.SX32 R27, R27, R92, 0x1, P2 ;  /* 0x0000005c1b1b7211 */ /* 0x000fc600010f0eff */
[----:B------:R-:W-:Y:S01]  /*b380*/  STS.U16 [R43+UR5+0x4380], R67 ;  /* 0x004380432b007988 */ /* 0x000fe20008000405 */
[----:B------:R-:W-:-:S03]  /*b390*/  LEA R49, P0, R14, R3, 0x1 ;  /* 0x000000030e317211 */ /* 0x000fc600078008ff */
[----:B------:R-:W-:Y:S01]  /*b3a0*/  STL [R1+0x9ec], R41 ;  /* 0x0009ec2901007387 */ /* 0x000fe20000100800 */
[----:B------:R-:W-:-:S03]  /*b3b0*/  LEA.HI.X.SX32 R42, R42, R92, 0x1, P3 ;  /* 0x0000005c2a2a7211 */ /* 0x000fc600018f0eff */
[----:B------:R-:W-:Y:S04]  /*b3c0*/  STS.U16 [R43+UR5+0x8380], R66 ;  /* 0x008380422b007988 */ /* 0x000fe80008000405 */
[----:B------:R-:W-:Y:S04]  /*b3d0*/  STL [R1+0x9e0], R25 ;  /* 0x0009e01901007387 */ /* 0x000fe80000100800 */
[----:B------:R-:W-:Y:S04]  /*b3e0*/  STS.U16 [R43+UR5+0xc380], R65 ;  /* 0x00c380412b007988 */ /* 0x000fe80008000405 */
[----:B------:R-:W-:Y:S01]  /*b3f0*/  STL [R1+0x9e8], R77 ;  /* 0x0009e84d01007387 */ /* 0x000fe20000100800 */
[----:B------:R-:W-:-:S03]  /*b400*/  LEA R71, P3, R29, R3, 0x1 ;  /* 0x000000031d477211 */ /* 0x000fc600078608ff */
[----:B------:R-:W-:Y:S04]  /*b410*/  STS.U16 [R43+UR5+0x780], R64 ;  /* 0x000780402b007988 */ /* 0x000fe80008000405 */
[----:B------:R-:W-:Y:S01]  /*b420*/  STL [R1+0x9f0], R30 ;  /* 0x0009f01e01007387 */ /* 0x000fe20000100800 */
[----:B------:R-:W-:-:S03]  /*b430*/  LEA.HI.X.SX32 R14, R14, R92, 0x1, P0 ;  /* 0x0000005c0e0e7211 */ /* 0x000fc600000f0eff */
[----:B------:R0:W-:Y:S04]  /*b440*/  STS.U16 [R43+UR5+0x4780], R63 ;  /* 0x0047803f2b007988 */ /* 0x0001e80008000405 */
[----:B------:R-:W-:Y:S04]  /*b450*/  STL [R1+0x9fc], R62 ;  /* 0x0009fc3e01007387 */ /* 0x000fe80000100800 */
[----:B------:R-:W-:Y:S01]  /*b460*/  STL [R1+0xa04], R70 ;  /* 0x000a044601007387 */ /* 0x000fe20000100800 */
[----:B0-----:R-:W-:-:S03]  /*b470*/  LEA R63, P2, R24, R3, 0x1 ;  /* 0x00000003183f7211 */ /* 0x001fc600078408ff */
[----:B------:R-:W-:Y:S01]  /*b480*/  STL [R1+0x9f8], R19 ;  /* 0x0009f81301007387 */ /* 0x000fe20000100800 */
[----:B------:R-:W-:-:S03]  /*b490*/  LEA.HI.X.SX32 R29, R29, R92, 0x1, P3 ;  /* 0x0000005c1d1d7211 */ /* 0x000fc600018f0eff */
[----:B------:R-:W-:Y:S01]  /*b4a0*/  STL [R1+0xa0c], R78 ;  /* 0x000a0c4e01007387 */ /* 0x000fe20000100800 */
[----:B------:R-:W-:-:S03]  /*b4b0*/  LEA.HI.X.SX32 R24, R24, R92, 0x1, P2 ;  /* 0x0000005c18187211 */ /* 0x000fc600010f0eff */
[----:B------:R-:W-:Y:S01]  /*b4c0*/  STL [R1+0xa00], R27 ;  /* 0x000a001b01007387 */ /* 0x000fe20000100800 */
[----:B------:R-:W-:-:S03]  /*b4d0*/  LEA R79, P0, R44, R3, 0x1 ;  /* 0x000000032c4f7211 */ /* 0x000fc600078008ff */
[----:B------:R-:W-:Y:S01]  /*b4e0*/  STL [R1+0xa08], R42 ;  /* 0x000a082a01007387 */ /* 0x000fe20000100800 */
[----:B------:R-:W-:-:S03]  /*b4f0*/  LEA R52, P2, R15, R3, 0x1 ;  /* 0x000000030f347211 */ /* 0x000fc600078408ff */
[----:B------:R-:W-:Y:S01]  /*b500*/  STL [R1+0xa14], R49 ;  /* 0x000a143101007387 */ /* 0x000fe20000100800 */
[----:B------:R-:W-:-:S03]  /*b510*/  LEA R64, P3, R22, R3, 0x1 ;  /* 0x0000000316407211 */ /* 0x000fc600078608ff */
[----:B------:R-:W-:Y:S01]  /*b520*/  STL [R1+0xa1c], R63 ;  /* 0x000a1c3f01007387 */ /* 0x000fe20000100800 */
[----:B------:R-:W-:-:S03]  /*b530*/  LEA.HI.X.SX32 R44, R44, R92, 0x1, P0 ;  /* 0x0000005c2c2c7211 */ /* 0x000fc600000f0eff */
        /* <DEDUP_REMOVED lines=15> */
[----:B------:R-:W-:-:S03]  /*b630*/  LEA R65, P0, R20, R3, 0x1 ;  /* 0x0000000314417211 */ /* 0x000fc600078008ff */
[----:B------:R-:W-:Y:S01]  /*b640*/  STL [R1+0xa30], R15 ;  /* 0x000a300f01007387 */ /* 0x000fe20000100800 */
[----:B------:R-:W-:-:S03]  /*b650*/  LEA.HI.X.SX32 R28, R28, R92, 0x1, P3 ;  /* 0x0000005c1c1c7211 */ /* 0x000fc600018f0eff */
        /* <DEDUP_REMOVED lines=44> */
[----:B------:R-:W2:Y:S01]  /*b920*/  LDL.LU R13, [R1+0x744] ;  /* 0x00074400010d7983 */ /* 0x000ea20000300800 */
[----:B------:R-:W-:-:S03]  /*b930*/  LEA.HI.X.SX32 R37, R37, R92, 0x1, P0 ;  /* 0x0000005c25257211 */ /* 0x000fc600000f0eff */
[----:B------:R-:W-:Y:S01]  /*b940*/  STL [R1+0xa94], R50 ;  /* 0x000a943201007387 */ /* 0x000fe20000100800 */
[----:B------:R-:W-:-:S03]  /*b950*/  LEA R57, P6, R56, R3, 0x1 ;  /* 0x0000000338397211 */ /* 0x000fc600078c08ff */
[----:B------:R-:W-:Y:S01]  /*b960*/  STL [R1+0xa9c], R17 ;  /* 0x000a9c1101007387 */ /* 0x000fe20000100800 */
[----:B------:R-:W-:-:S03]  /*b970*/  LEA.HI.X.SX32 R26, R26, R92, 0x1, P3 ;  /* 0x0000005c1a1a7211 */ /* 0x000fc600018f0eff */
[----:B------:R-:W-:Y:S01]  /*b980*/  STL [R1+0xaa4], R21 ;  /* 0x000aa41501007387 */ /* 0x000fe20000100800 */
[----:B------:R-:W-:-:S03]  /*b990*/  LEA.HI.X.SX32 R53, R39, R92, 0x1, P2 ;  /* 0x0000005c27357211 */ /* 0x000fc600010f0eff */
[----:B------:R-:W-:Y:S04]  /*b9a0*/  STL [R1+0xab0], R75 ;  /* 0x000ab04b01007387 */ /* 0x000fe80000100800 */
[----:B------:R-:W-:Y:S04]  /*b9b0*/  STL [R1+0xac0], R60 ;  /* 0x000ac03c01007387 */ /* 0x000fe80000100800 */
[----:B------:R-:W-:Y:S04]  /*b9c0*/  STL [R1+0xab8], R54 ;  /* 0x000ab83601007387 */ /* 0x000fe80000100800 */
[----:B------:R-:W-:Y:S04]  /*b9d0*/  STL [R1+0xac8], R68 ;  /* 0x000ac84401007387 */ /* 0x000fe80000100800 */
[----:B------:R-:W-:Y:S01]  /*b9e0*/  STL [R1+0xad0], R76 ;  /* 0x000ad04c01007387 */ /* 0x000fe20000100800 */
[----:B------:R-:W-:-:S03]  /*b9f0*/  LEA.HI.X.SX32 R23, R23, R92, 0x1, P4 ;  /* 0x0000005c17177211 */ /* 0x000fc600020f0eff */
[----:B------:R-:W-:Y:S01]  /*ba00*/  STL [R1+0xaac], R37 ;  /* 0x000aac2501007387 */ /* 0x000fe20000100800 */
[-C--:B------:R-:W-:Y:S02]  /*ba10*/  LEA.HI.X.SX32 R39, R32, R92.reuse, 0x1, P5 ;  /* 0x0000005c20277211 */ /* 0x080fe400028f0eff */
[----:B------:R-:W-:Y:S01]  /*ba20*/  LEA.HI.X.SX32 R56, R56, R92, 0x1, P6 ;  /* 0x0000005c38387211 */ /* 0x000fe200030f0eff */
[----:B------:R-:W-:Y:S01]  /*ba30*/  STL [R1+0xad8], R57 ;  /* 0x000ad83901007387 */ /* 0x000fe20000100800 */
[----:B------:R-:W0:Y:S03]  /*ba40*/  LDC R32, c[0x0][0x3a0] ;  /* 0x0000e800ff207b82 */ /* 0x000e260000000800 */
[----:B------:R-:W-:Y:S04]  /*ba50*/  STL [R1+0xabc], R26 ;  /* 0x000abc1a01007387 */ /* 0x000fe80000100800 */
[----:B------:R-:W-:Y:S04]  /*ba60*/  STL [R1+0xab4], R53 ;  /* 0x000ab43501007387 */ /* 0x000fe80000100800 */
[----:B------:R-:W3:Y:S01]  /*ba70*/  LDL.LU R92, [R1+0x740] ;  /* 0x00074000015c7983 */ /* 0x000ee20000300800 */
[----:B0-----:R-:W-:-:S05]  /*ba80*/  VIADD R90, R32, 0x3f ;  /* 0x0000003f205a7836 */ /* 0x001fca0000000000 */
[----:B------:R-:W-:-:S04]  /*ba90*/  ISETP.GT.AND P0, PT, R90, 0x3f, PT ;  /* 0x0000003f5a00780c */ /* 0x000fc80003f04270 */
[----:B------:R-:W-:Y:S01]  /*baa0*/  ISETP.LT.AND P0, PT, R12, R32, P0 ;  /* 0x000000200c00720c */ /* 0x000fe20000701270 */
[----:B------:R-:W-:Y:S01]  /*bab0*/  STL [R1+0xac4], R23 ;  /* 0x000ac41701007387 */ /* 0x000fe20000100800 */
[----:B------:R-:W-:-:S03]  /*bac0*/  PRMT R3, RZ, 0x7610, R3 ;  /* 0x00007610ff037816 */ /* 0x000fc60000000003 */
[----:B------:R-:W4:Y:S04]  /*bad0*/  LDL.LU R90, [R1+0x10ac] ;  /* 0x0010ac00015a7983 */ /* 0x000f280000300800 */
[----:B------:R-:W-:Y:S04]  /*bae0*/  STL [R1+0xacc], R39 ;  /* 0x000acc2701007387 */ /* 0x000fe80000100800 */
[----:B------:R-:W4:Y:S04]  /*baf0*/  LDL.LU R32, [R1+0x10a8] ;  /* 0x0010a80001207983 */ /* 0x000f280000300800 */
[----:B------:R-:W5:Y:S04]  /*bb00*/  LDL.LU R12, [R1+0x10a4] ;  /* 0x0010a400010c7983 */ /* 0x000f680000300800 */
[----:B------:R-:W-:Y:S04]  /*bb10*/  STL [R1+0xad4], R56 ;  /* 0x000ad43801007387 */ /* 0x000fe80000100800 */
[----:B--2---:R0:W-:Y:S04]  /*bb20*/  STS.U16 [R43+UR5+0x8780], R13 ;  /* 0x0087800d2b007988 */ /* 0x0041e80008000405 */
[----:B0-----:R-:W5:Y:S04]  /*bb30*/  LDL.LU R13, [R1+0x10a0] ;  /* 0x0010a000010d7983 */ /* 0x001f680000300800 */
[----:B---3--:R0:W-:Y:S02]  /*bb40*/  STS.U16 [R43+UR5+0xc780], R92 ;  /* 0x00c7805c2b007988 */ /* 0x0081e40008000405 */
[----:B0-----:R-:W-:-:S02]  /*bb50*/  @P0 IMAD.MOV.U32 R92, RZ, RZ, R45 ;  /* 0x000000ffff5c0224 */ /* 0x001fc400078e002d */
[----:B------:R-:W2:Y:S04]  /*bb60*/  LDL.LU R43, [R1+0x109c] ;  /* 0x00109c00012b7983 */ /* 0x000ea80000300800 */
[----:B------:R-:W3:Y:S04]  /*bb70*/  LDL.LU R45, [R1+0x1098] ;  /* 0x00109800012d7983 */ /* 0x000ee80000300800 */
[----:B------:R0:W3:Y:S04]  /*bb80*/  @P0 LDG.E.U16 R3, desc[UR16][R92.64] ;  /* 0x000000105c030981 */ /* 0x0000e8000c1e1500 */
[----:B------:R-:W3:Y:S01]  /*bb90*/  LDL.LU R93, [R1+0x748] ;  /* 0x00074800015d7983 */ /* 0x000ee20000300800 */
[----:B0-----:R-:W-:-:S02]  /*bba0*/  LOP3.LUT R92, R2, 0x70, RZ, 0x3c, !PT ;  /* 0x00000070025c7812 */ /* 0x001fc400078e3cff */
[----:B--2---:R-:W-:-:S03]  /*bbb0*/  PRMT R43, RZ, 0x7610, R43 ;  /* 0x00007610ff2b7816 */ /* 0x004fc6000000002b */
[----:B---3--:R0:W-:Y:S02]  /*bbc0*/  STS.U16 [R92+UR5+0xb80], R93 ;  /* 0x000b805d5c007988 */ /* 0x0081e40008000405 */
[----:B0-----:R-:W-:Y:S02]  /*bbd0*/  @P0 IMAD.MOV.U32 R92, RZ, RZ, R47 ;  /* 0x000000ffff5c0224 */ /* 0x001fe400078e002f */
[----:B------:R-:W-:Y:S02]  /*bbe0*/  @P0 IMAD.MOV.U32 R93, RZ, RZ, R30 ;  /* 0x000000ffff5d0224 */ /* 0x000fe400078e001e */
[----:B------:R-:W2:Y:S04]  /*bbf0*/  LDL.LU R30, [R1+0x1094] ;  /* 0x00109400011e7983 */ /* 0x000ea80000300800 */
[----:B------:R-:W3:Y:S04]  /*bc00*/  LDL.LU R47, [R1+0x1090] ;  /* 0x00109000012f7983 */ /* 0x000ee80000300800 */
[----:B------:R0:W2:Y:S04]  /*bc10*/  @P0 LDG.E.U16 R43, desc[UR16][R92.64] ;  /* 0x000000105c2b0981 */ /* 0x0000a8000c1e1500 */
[----:B------:R-:W2:Y:S01]  /*bc20*/  LDL.LU R93, [R1+0x750] ;  /* 0x00075000015d7983 */ /* 0x000ea20000300800 */
[----:B0-----:R-:W-:-:S02]  /*bc30*/  LOP3.LUT R92, R2, 0x70, RZ, 0x3c, !PT ;  /* 0x00000070025c7812 */ /* 0x001fc400078e3cff */
[----:B------:R-:W-:-:S03]  /*bc40*/  PRMT R45, RZ, 0x7610, R45 ;  /* 0x00007610ff2d7816 */ /* 0x000fc6000000002d */
[----:B--2---:R0:W-:Y:S02]  /*bc50*/  STS.U16 [R92+UR5+0x4b80], R93 ;  /* 0x004b805d5c007988 */ /* 0x0041e40008000405 */
[----:B0-----:R-:W-:Y:S02]  /*bc60*/  @P0 IMAD.MOV.U32 R92, RZ, RZ, R49 ;  /* 0x000000ffff5c0224 */ /* 0x001fe400078e0031 */
[----:B------:R-:W-:Y:S02]  /*bc70*/  @P0 IMAD.MOV.U32 R93, RZ, RZ, R14 ;  /* 0x000000ffff5d0224 */ /* 0x000fe400078e000e */
[----:B------:R-:W5:Y:S04]  /*bc80*/  LDL.LU R14, [R1+0x108c] ;  /* 0x00108c00010e7983 */ /* 0x000f680000300800 */
[----:B------:R-:W2:Y:S04]  /*bc90*/  LDL.LU R49, [R1+0x1088] ;  /* 0x0010880001317983 */ /* 0x000ea80000300800 */
[----:B------:R0:W2:Y:S04]  /*bca0*/  @P0 LDG.E.U16 R45, desc[UR16][R92.64] ;  /* 0x000000105c2d0981 */ /* 0x0000a8000c1e1500 */
[----:B------:R-:W2:Y:S01]  /*bcb0*/  LDL.LU R93, [R1+0x754] ;  /* 0x00075400015d7983 */ /* 0x000ea20000300800 */
[----:B0-----:R-:W-:-:S02]  /*bcc0*/  LOP3.LUT R92, R2, 0x70, RZ, 0x3c, !PT ;  /* 0x00000070025c7812 */ /* 0x001fc400078e3cff */
[----:B---3--:R-:W-:-:S03]  /*bcd0*/  PRMT R47, RZ, 0x7610, R47 ;  /* 0x00007610ff2f7816 */ /* 0x008fc6000000002f */
[----:B--2---:R0:W-:Y:S02]  /*bce0*/  STS.U16 [R92+UR5+0x8b80], R93 ;  /* 0x008b805d5c007988 */ /* 0x0041e40008000405 */
[----:B0-----:R-:W-:Y:S02]  /*bcf0*/  @P0 IMAD.MOV.U32 R92, RZ, RZ, R52 ;  /* 0x000000ffff5c0224 */ /* 0x001fe400078e0034 */
[----:B------:R-:W-:Y:S02]  /*bd00*/  @P0 IMAD.MOV.U32 R93, RZ, RZ, R15 ;  /* 0x000000ffff5d0224 */ /* 0x000fe400078e000f */
[----:B------:R-:W5:Y:S04]  /*bd10*/  LDL.LU R15, [R1+0x1084] ;  /* 0x00108400010f7983 */ /* 0x000f680000300800 */
[----:B------:R-:W2:Y:S04]  /*bd20*/  LDL.LU R52, [R1+0x1080] ;  /* 0x0010800001347983 */ /* 0x000ea80000300800 */
[----:B------:R0:W3:Y:S04]  /*bd30*/  @P0 LDG.E.U16 R47, desc[UR16][R92.64] ;  /* 0x000000105c2f0981 */ /* 0x0000e8000c1e1500 */
[----:B------:R-:W2:Y:S01]  /*bd40*/  LDL.LU R93, [R1+0x75c] ;  /* 0x00075c00015d7983 */ /* 0x000ea20000300800 */
[----:B0-----:R-:W-:-:S02]  /*bd50*/  LOP3.LUT R92, R2, 0x70, RZ, 0x3c, !PT ;  /* 0x00000070025c7812 */ /* 0x001fc400078e3cff */
[----:B------:R-:W-:-:S03]  /*bd60*/  PRMT R49, RZ, 0x7610, R49 ;  /* 0x00007610ff317816 */ /* 0x000fc60000000031 */
[----:B--2---:R0:W-:Y:S02]  /*bd70*/  STS.U16 [R92+UR5+0xcb80], R93 ;  /* 0x00cb805d5c007988 */ /* 0x0041e40008000405 */
[----:B0-----:R-:W-:Y:S02]  /*bd80*/  @P0 IMAD.MOV.U32 R92, RZ, RZ, R55 ;  /* 0x000000ffff5c0224 */ /* 0x001fe400078e0037 */
[----:B------:R-:W-:Y:S02]  /*bd90*/  @P0 IMAD.MOV.U32 R93, RZ, RZ, R28 ;  /* 0x000000ffff5d0224 */ /* 0x000fe400078e001c */
[----:B------:R-:W2:Y:S04]  /*bda0*/  LDL.LU R28, [R1+0x107c] ;  /* 0x00107c00011c7983 */ /* 0x000ea80000300800 */
[----:B------:R-:W2:Y:S04]  /*bdb0*/  LDL.LU R55, [R1+0x1078] ;  /* 0x0010780001377983 */ /* 0x000ea80000300800 */
        /* <DEDUP_REMOVED lines=78> */
[----:B------:R-:W-:Y:S01]  /*c2a0*/  @P0 IMAD.MOV.U32 R92, RZ, RZ, R66 ;  /* 0x000000ffff5c0224 */ /* 0x000fe200078e0042 */
[----:B------:R-:W2:Y:S04]  /*c2b0*/  LDL.LU R0, [R1+0x1034] ;  /* 0x0010340001007983 */ /* 0x000ea80000300800 */
[----:B------:R-:W2:Y:S04]  /*c2c0*/  LDL.LU R66, [R1+0x1030] ;  /* 0x0010300001427983 */ /* 0x000ea80000300800 */
[----:B------:R0:W3:Y:S01]  /*c2d0*/  @P0 LDG.E.U16 R64, desc[UR16][R92.64] ;  /* 0x000000105c400981 */ /* 0x0000e2000c1e1500 */
[----:B------:R-:W-:-:S02]  /*c2e0*/  PRMT R65, RZ, 0x7610, R65 ;  /* 0x00007610ff417816 */ /* 0x000fc40000000041 */
[----:B0-----:R-:W-:Y:S01]  /*c2f0*/  LOP3.LUT R93, R2, 0x70, RZ, 0x3c, !PT ;  /* 0x00000070025d7812 */ /* 0x001fe200078e3cff */
[----:B------:R-:W-:-:S04]  /*c300*/  @P0 IMAD.MOV.U32 R92, RZ, RZ, R67 ;  /* 0x000000ffff5c0224 */ /* 0x000fc800078e0043 */
[----:B------:R0:W-:Y:S04]  /*c310*/  STS.U16 [R93+UR5+0x5780], R20 ;  /* 0x005780145d007988 */ /* 0x0001e80008000405 */
[----:B0-----:R-:W5:Y:S01]  /*c320*/  LDL.LU R20, [R1+0x102c] ;  /* 0x00102c0001147983 */ /* 0x001f620000300800 */
[----:B------:R-:W-:-:S03]  /*c330*/  @P0 IMAD.MOV.U32 R93, RZ, RZ, R21 ;  /* 0x000000ffff5d0224 */ /* 0x000fc600078e0015 */
[----:B------:R-:W5:Y:S04]  /*c340*/  LDL.LU R21, [R1+0x1028] ;  /* 0x0010280001157983 */ /* 0x000f680000300800 */
[----:B------:R-:W3:Y:S04]  /*c350*/  LDL.LU R67, [R1+0x1024] ;  /* 0x0010240001437983 */ /* 0x000ee80000300800 */
[----:B------:R0:W4:Y:S02]  /*c360*/  @P0 LDG.E.U16 R65, desc[UR16][R92.64] ;  /* 0x000000105c410981 */ /* 0x000124000c1e1500 */
[----:B0-----:R-:W-:Y:S01]  /*c370*/  LOP3.LUT R93, R2, 0x70, RZ, 0x3c, !PT ;  /* 0x00000070025d7812 */ /* 0x001fe200078e3cff */
[----:B------:R-:W-:-:S04]  /*c380*/  @P0 IMAD.MOV.U32 R92, RZ, RZ, R68 ;  /* 0x000000ffff5c0224 */ /* 0x000fc800078e0044 */
[----:B------:R0:W-:Y:S04]  /*c390*/  STS.U16 [R93+UR5+0x9780], R22 ;  /* 0x009780165d007988 */ /* 0x0001e80008000405 */
[----:B0-----:R-:W5:Y:S01]  /*c3a0*/  LDL.LU R22, [R1+0x1020] ;  /* 0x0010200001167983 */ /* 0x001f620000300800 */
[----:B------:R-:W-:-:S03]  /*c3b0*/  @P0 IMAD.MOV.U32 R93, RZ, RZ, R23 ;  /* 0x000000ffff5d0224 */ /* 0x000fc600078e0017 */
[----:B------:R-:W5:Y:S04]  /*c3c0*/  LDL.LU R23, [R1+0x101c] ;  /* 0x00101c0001177983 */ /* 0x000f680000300800 */
[----:B------:R-:W4:Y:S01]  /*c3d0*/  LDL.LU R68, [R1+0x1018] ;  /* 0x0010180001447983 */ /* 0x000f220000300800 */
[----:B--2---:R-:W-:-:S06]  /*c3e0*/  PRMT R66, RZ, 0x7610, R66 ;  /* 0x00007610ff427816 */ /* 0x004fcc0000000042 */
[----:B------:R0:W2:Y:S02]  /*c3f0*/  @P0 LDG.E.U16 R66, desc[UR16][R92.64] ;  /* 0x000000105c420981 */ /* 0x0000a4000c1e1500 */
[----:B0-----:R-:W-:Y:S01]  /*c400*/  LOP3.LUT R93, R2, 0x70, RZ, 0x3c, !PT ;  /* 0x00000070025d7812 */ /* 0x001fe200078e3cff */
[----:B------:R-:W-:-:S04]  /*c410*/  @P0 IMAD.MOV.U32 R92, RZ, RZ, R69 ;  /* 0x000000ffff5c0224 */ /* 0x000fc800078e0045 */
[----:B------:R0:W-:Y:S04]  /*c420*/  STS.U16 [R93+UR5+0xd780], R24 ;  /* 0x00d780185d007988 */ /* 0x0001e80008000405 */
[----:B0-----:R-:W5:Y:S01]  /*c430*/  LDL.LU R24, [R1+0x1014] ;  /* 0x0010140001187983 */ /* 0x001f620000300800 */
[----:B------:R-:W-:-:S03]  /*c440*/  @P0 IMAD.MOV.U32 R93, RZ, RZ, R25 ;  /* 0x000000ffff5d0224 */ /* 0x000fc600078e0019 */
[----:B------:R-:W5:Y:S04]  /*c450*/  LDL.LU R25, [R1+0x1010] ;  /* 0x0010100001197983 */ /* 0x000f680000300800 */
[----:B------:R-:W2:Y:S01]  /*c460*/  LDL.LU R69, [R1+0x100c] ;  /* 0x00100c0001457983 */ /* 0x000ea20000300800 */
[----:B---3--:R-:W-:-:S06]  /*c470*/  PRMT R67, RZ, 0x7610, R67 ;  /* 0x00007610ff437816 */ /* 0x008fcc0000000043 */
[----:B------:R0:W3:Y:S02]  /*c480*/  @P0 LDG.E.U16 R67, desc[UR16][R92.64] ;  /* 0x000000105c430981 */ /* 0x0000e4000c1e1500 */
[----:B0-----:R-:W-:Y:S01]  /*c490*/  LOP3.LUT R93, R2, 0x70, RZ, 0x3c, !PT ;  /* 0x00000070025d7812 */ /* 0x001fe200078e3cff */
[----:B------:R-:W-:-:S04]  /*c4a0*/  @P0 IMAD.MOV.U32 R92, RZ, RZ, R70 ;  /* 0x000000ffff5c0224 */ /* 0x000fc800078e0046 */
[----:B------:R0:W-:Y:S04]  /*c4b0*/  STS.U16 [R93+UR5+0x1b80], R26 ;  /* 0x001b801a5d007988 */ /* 0x0001e80008000405 */
[----:B0-----:R-:W5:Y:S01]  /*c4c0*/  LDL.LU R26, [R1+0x1008] ;  /* 0x00100800011a7983 */ /* 0x001f620000300800 */
[----:B------:R-:W-:Y:S01]  /*c4d0*/  @P0 IMAD.MOV.U32 R93, RZ, RZ, R27 ;  /* 0x000000ffff5d0224 */ /* 0x000fe200078e001b */
[----:B----4-:R-:W-:Y:S02]  /*c4e0*/  PRMT R68, RZ, 0x7610, R68 ;  /* 0x00007610ff447816 */ /* 0x010fe40000000044 */
[----:B------:R-:W5:Y:S04]  /*c4f0*/  LDL.LU R27, [R1+0x1004] ;  /* 0x00100400011b7983 */ /* 0x000f680000300800 */
[----:B------:R-:W4:Y:S04]  /*c500*/  LDL.LU R70, [R1+0x1000] ;  /* 0x0010000001467983 */ /* 0x000f280000300800 */
[----:B------:R0:W3:Y:S02]  /*c510*/  @P0 LDG.E.U16 R68, desc[UR16][R92.64] ;  /* 0x000000105c440981 */ /* 0x0000e4000c1e1500 */
[----:B0-----:R-:W-:Y:S01]  /*c520*/  LOP3.LUT R93, R2, 0x70, RZ, 0x3c, !PT ;  /* 0x00000070025d7812 */ /* 0x001fe200078e3cff */
[----:B------:R-:W-:-:S04]  /*c530*/  @P0 IMAD.MOV.U32 R92, RZ, RZ, R71 ;  /* 0x000000ffff5c0224 */ /* 0x000fc800078e0047 */
[----:B------:R0:W-:Y:S04]  /*c540*/  STS.U16 [R93+UR5+0x5b80], R28 ;  /* 0x005b801c5d007988 */ /* 0x0001e80008000405 */
[----:B0-----:R-:W5:Y:S01]  /*c550*/  LDL.LU R28, [R1+0xffc] ;  /* 0x000ffc00011c7983 */ /* 0x001f620000300800 */
[----:B------:R-:W-:-:S03]  /*c560*/  @P0 IMAD.MOV.U32 R93, RZ, RZ, R29 ;  /* 0x000000ffff5d0224 */ /* 0x000fc600078e001d */
[----:B------:R-:W5:Y:S04]  /*c570*/  LDL.LU R29, [R1+0xff8] ;  /* 0x000ff800011d7983 */ /* 0x000f680000300800 */
[----:B------:R-:W3:Y:S01]  /*c580*/  LDL.LU R71, [R1+0xff4] ;  /* 0x000ff40001477983 */ /* 0x000ee20000300800 */
        /* <DEDUP_REMOVED lines=9> */
[----:B----4-:R-:W-:-:S06]  /*c620*/  PRMT R70, RZ, 0x7610, R70 ;  /* 0x00007610ff467816 */ /* 0x010fcc0000000046 */
[----:B------:R0:W4:Y:S02]  /*c630*/  @P0 LDG.E.U16 R70, desc[UR16][R92.64] ;  /* 0x000000105c460981 */ /* 0x000124000c1e1500 */
[----:B0-----:R-:W-:Y:S01]  /*c640*/  LOP3.LUT R93, R2, 0x70, RZ, 0x3c, !PT ;  /* 0x00000070025d7812 */ /* 0x001fe200078e3cff */
[----:B------:R-:W-:-:S04]  /*c650*/  @P0 IMAD.MOV.U32 R92, RZ, RZ, R73 ;  /* 0x000000ffff5c0224 */ /* 0x000fc800078e0049 */
[----:B------:R0:W-:Y:S04]  /*c660*/  STS.U16 [R93+UR5+0xdb80], R32 ;  /* 0x00db80205d007988 */ /* 0x0001e80008000405 */
[----:B0-----:R-:W5:Y:S01]  /*c670*/  LDL.LU R32, [R1+0xfe4] ;  /* 0x000fe40001207983 */ /* 0x001f620000300800 */
[----:B------:R-:W-:-:S03]  /*c680*/  @P0 IMAD.MOV.U32 R93, RZ, RZ, R33 ;  /* 0x000000ffff5d0224 */ /* 0x000fc600078e0021 */
[----:B------:R-:W5:Y:S01]  /*c690*/  LDL.LU R33, [R1+0xfe0] ;  /* 0x000fe00001217983 */ /* 0x000f620000300800 */
[----:B---3--:R-:W-:-:S03]  /*c6a0*/  PRMT R71, RZ, 0x7610, R71 ;  /* 0x00007610ff477816 */ /* 0x008fc60000000047 */
        /* <DEDUP_REMOVED lines=22> */
[----:B------:R0:W-:Y:S02]  /*c810*/  STS.U16 [R93+UR5+0x9f80], R38 ;  /* 0x009f80265d007988 */ /* 0x0001e40008000405 */
[----:B0-----:R-:W-:Y:S02]  /*c820*/  @P0 IMAD.MOV.U32 R93, RZ, RZ, R39 ;  /* 0x000000ffff5d0224 */ /* 0x001fe400078e0027 */
[----:B------:R-:W5:Y:S04]  /*c830*/  LDL.LU R38, [R1+0xfc0] ;  /* 0x000fc00001267983 */ /* 0x000f680000300800 */
[----:B------:R-:W5:Y:S01]  /*c840*/  LDL.LU R39, [R1+0xfbc] ;  /* 0x000fbc0001277983 */ /* 0x000f620000300800 */
[----:B----4-:R-:W-:-:S03]  /*c850*/  PRMT R74, RZ, 0x7610, R74 ;  /* 0x00007610ff4a7816 */ /* 0x010fc6000000004a */
[----:B------:R-:W4:Y:S04]  /*c860*/  LDL.LU R76, [R1+0xfb8] ;  /* 0x000fb800014c7983 */ /* 0x000f280000300800 */
[----:B------:R0:W3:Y:S02]  /*c870*/  @P0 LDG.E.U16 R74, desc[UR16][R92.64] ;  /* 0x000000105c4a0981 */ /* 0x0000e4000c1e1500 */
[----:B0-----:R-:W-:Y:S01]  /*c880*/  LOP3.LUT R93, R2, 0x70, RZ, 0x3c, !PT ;  /* 0x00000070025d7812 */ /* 0x001fe200078e3cff */
[----:B------:R-:W-:-:S04]  /*c890*/  @P0 IMAD.MOV.U32 R92, RZ, RZ, R41 ;  /* 0x000000ffff5c0224 */ /* 0x000fc800078e0029 */
[----:B------:R0:W-:Y:S02]  /*c8a0*/  STS.U16 [R93+UR5+0xdf80], R40 ;  /* 0x00df80285d007988 */ /* 0x0001e40008000405 */
[----:B0-----:R-:W-:Y:S02]  /*c8b0*/  @P0 IMAD.MOV.U32 R93, RZ, RZ, R77 ;  /* 0x000000ffff5d0224 */ /* 0x001fe400078e004d */
[----:B------:R-:W5:Y:S04]  /*c8c0*/  LDL.LU R40, [R1+0xfb4] ;  /* 0x000fb40001287983 */ /* 0x000f680000300800 */
[----:B------:R-:W3:Y:S04]  /*c8d0*/  LDL.LU R77, [R1+0xfb0] ;  /* 0x000fb000014d7983 */ /* 0x000ee80000300800 */
[----:B------:R-:W5:Y:S01]  /*c8e0*/  LDL.LU R41, [R1+0xfac] ;  /* 0x000fac0001297983 */ /* 0x000f620000300800 */
[----:B--2---:R-:W-:-:S06]  /*c8f0*/  PRMT R75, RZ, 0x7610, R75 ;  /* 0x00007610ff4b7816 */ /* 0x004fcc000000004b */
[----:B------:R0:W2:Y:S02]  /*c900*/  @P0 LDG.E.U16 R75, desc[UR16][R92.64] ;  /* 0x000000105c4b0981 */ /* 0x0000a4000c1e1500 */
[----:B0-----:R-:W-:Y:S02]  /*c910*/  @P0 IMAD.MOV.U32 R93, RZ, RZ, R42 ;  /* 0x000000ffff5d0224 */ /* 0x001fe400078e002a */
[----:B------:R-:W-:Y:S01]  /*c920*/  @P0 IMAD.MOV.U32 R92, RZ, RZ, R78 ;  /* 0x000000ffff5c0224 */ /* 0x000fe200078e004e */
[----:B------:R-:W5:Y:S04]  /*c930*/  LDL.LU R42, [R1+0xfa8] ;  /* 0x000fa800012a7983 */ /* 0x000f680000300800 */
[----:B------:R-:W2:Y:S04]  /*c940*/  LDL.LU R78, [R1+0xfa4] ;  /* 0x000fa400014e7983 */ /* 0x000ea80000300800 */
[----:B------:R0:W-:Y:S01]  /*c950*/  STS.U16 [R0+UR5+0x20400], R43 ;  /* 0x0204002b00007988 */ /* 0x0001e20008000405 */
[----:B----4-:R-:W-:-:S03]  /*c960*/  PRMT R76, RZ, 0x7610, R76 ;  /* 0x00007610ff4c7816 */ /* 0x010fc6000000004c */
[----:B0-----:R-:W5:Y:S04]  /*c970*/  LDL.LU R43, [R1+0xfa0] ;  /* 0x000fa000012b7983 */ /* 0x001f680000300800 */
[----:B------:R0:W4:Y:S04]  /*c980*/  @P0 LDG.E.U16 R76, desc[UR16][R92.64] ;  /* 0x000000105c4c0981 */ /* 0x000128000c1e1500 */
[----:B------:R1:W-:Y:S01]  /*c990*/  STS.U16 [R0+UR5+0x20800], R45 ;  /* 0x0208002d00007988 */ /* 0x0003e20008000405 */
[----:B0-----:R-:W-:Y:S02]  /*c9a0*/  @P0 IMAD.MOV.U32 R92, RZ, RZ, R79 ;  /* 0x000000ffff5c0224 */ /* 0x001fe400078e004f */
[----:B------:R-:W-:-:S02]  /*c9b0*/  @P0 IMAD.MOV.U32 R93, RZ, RZ, R44 ;  /* 0x000000ffff5d0224 */ /* 0x000fc400078e002c */
[----:B------:R-:W5:Y:S04]  /*c9c0*/  LDL.LU R44, [R1+0xf9c] ;  /* 0x000f9c00012c7983 */ /* 0x000f680000300800 */
[----:B------:R-:W4:Y:S04]  /*c9d0*/  LDL.LU R79, [R1+0xf98] ;  /* 0x000f9800014f7983 */ /* 0x000f280000300800 */
[----:B-1----:R-:W5:Y:S01]  /*c9e0*/  LDL.LU R45, [R1+0xf94] ;  /* 0x000f9400012d7983 */ /* 0x002f620000300800 */
[----:B---3--:R-:W-:-:S06]  /*c9f0*/  PRMT R77, RZ, 0x7610, R77 ;  /* 0x00007610ff4d7816 */ /* 0x008fcc000000004d */
[----:B------:R0:W3:Y:S04]  /*ca00*/  @P0 LDG.E.U16 R77, desc[UR16][R92.64] ;  /* 0x000000105c4d0981 */ /* 0x0000e8000c1e1500 */
[----:B------:R1:W-:Y:S01]  /*ca10*/  STS.U16 [R0+UR5+0x20c00], R47 ;  /* 0x020c002f00007988 */ /* 0x0003e20008000405 */
[----:B0-----:R-:W-:Y:S02]  /*ca20*/  @P0 IMAD.MOV.U32 R92, RZ, RZ, R80 ;  /* 0x000000ffff5c0224 */ /* 0x001fe400078e0050 */
[----:B------:R-:W-:Y:S02]  /*ca30*/  @P0 IMAD.MOV.U32 R93, RZ, RZ, R46 ;  /* 0x000000ffff5d0224 */ /* 0x000fe400078e002e */
[----:B------:R-:W5:Y:S04]  /*ca40*/  LDL.LU R46, [R1+0xf90] ;  /* 0x000f9000012e7983 */ /* 0x000f680000300800 */
[----:B------:R-:W3:Y:S04]  /*ca50*/  LDL.LU R80, [R1+0xf8c] ;  /* 0x000f8c0001507983 */ /* 0x000ee80000300800 */
[----:B-1----:R-:W5:Y:S01]  /*ca60*/  LDL.LU R47, [R1+0xf88] ;  /* 0x000f8800012f7983 */ /* 0x002f620000300800 */
[----:B--2---:R-:W-:-:S06]  /*ca70*/  PRMT R78, RZ, 0x7610, R78 ;  /* 0x00007610ff4e7816 */ /* 0x004fcc000000004e */
[----:B------:R0:W2:Y:S02]  /*ca80*/  @P0 LDG.E.U16 R78, desc[UR16][R92.64] ;  /* 0x000000105c4e0981 */ /* 0x0000a4000c1e1500 */
[----:B0-----:R-:W-:Y:S02]  /*ca90*/  @P0 IMAD.MOV.U32 R93, RZ, RZ, R48 ;  /* 0x000000ffff5d0224 */ /* 0x001fe400078e0030 */
[----:B------:R-:W-:Y:S01]  /*caa0*/  @P0 IMAD.MOV.U32 R92, RZ, RZ, R81 ;  /* 0x000000ffff5c0224 */ /* 0x000fe200078e0051 */
[----:B------:R-:W5:Y:S04]  /*cab0*/  LDL.LU R48, [R1+0xf84] ;  /* 0x000f840001307983 */ /* 0x000f680000300800 */
[----:B------:R-:W2:Y:S01]  /*cac0*/  LDL.LU R81, [R1+0xf80] ;  /* 0x000f800001517983 */ /* 0x000ea20000300800 */
[----:B----4-:R-:W-:-:S06]  /*cad0*/  PRMT R79, RZ, 0x7610, R79 ;  /* 0x00007610ff4f7816 */ /* 0x010fcc000000004f */
[----:B------:R0:W4:Y:S02]  /*cae0*/  @P0 LDG.E.U16 R79, desc[UR16][R92.64] ;  /* 0x000000105c4f0981 */ /* 0x000124000c1e1500 */
[----:B0-----:R-:W-:Y:S02]  /*caf0*/  @P0 IMAD.MOV.U32 R92, RZ, RZ, R51 ;  /* 0x000000ffff5c0224 */ /* 0x001fe400078e0033 */
[----:B------:R-:W-:Y:S01]  /*cb00*/  @P0 IMAD.MOV.U32 R93, RZ, RZ, R50 ;  /* 0x000000ffff5d0224 */ /* 0x000fe200078e0032 */
[----:B------:R0:W-:Y:S01]  /*cb10*/  STS.U16 [R0+UR5+0x20000], R3 ;  /* 0x0200000300007988 */ /* 0x0001e20008000405 */
[----:B---3--:R-:W-:-:S06]  /*cb20*/  PRMT R80, RZ, 0x7610, R80 ;  /* 0x00007610ff507816 */ /* 0x008fcc0000000050 */
[----:B------:R1:W3:Y:S01]  /*cb30*/  @P0 LDG.E.U16 R80, desc[UR16][R92.64] ;  /* 0x000000105c500981 */ /* 0x0002e2000c1e1500 */
[----:B0-----:R-:W-:Y:S01]  /*cb40*/  PRMT R3, RZ, 0x7610, R3 ;  /* 0x00007610ff037816 */ /* 0x001fe20000000003 */
[----:B-1----:R-:W-:Y:S02]  /*cb50*/  @P0 IMAD.MOV.U32 R92, RZ, RZ, R54 ;  /* 0x000000ffff5c0224 */ /* 0x002fe400078e0036 */
[----:B------:R-:W-:Y:S01]  /*cb60*/  @P0 IMAD.MOV.U32 R93, RZ, RZ, R53 ;  /* 0x000000ffff5d0224 */ /* 0x000fe200078e0035 */
[----:B--2---:R-:W-:-:S06]  /*cb70*/  PRMT R81, RZ, 0x7610, R81 ;  /* 0x00007610ff517816 */ /* 0x004fcc0000000051 */
[----:B------:R0:W2:Y:S02]  /*cb80*/  @P0 LDG.E.U16 R81, desc[UR16][R92.64] ;  /* 0x000000105c510981 */ /* 0x0000a4000c1e1500 */
[----:B0-----:R-:W-:Y:S02]  /*cb90*/  @P0 IMAD.MOV.U32 R92, RZ, RZ, R57 ;  /* 0x000000ffff5c0224 */ /* 0x001fe400078e0039 */
[----:B------:R-:W-:-:S05]  /*cba0*/  @P0 IMAD.MOV.U32 R93, RZ, RZ, R56 ;  /* 0x000000ffff5d0224 */ /* 0x000fca00078e0038 */
[----:B------:R0:W2:Y:S02]  /*cbb0*/  @P0 LDG.E.U16 R3, desc[UR16][R92.64] ;  /* 0x000000105c030981 */ /* 0x0000a4000c1e1500 */
[----:B0-----:R-:W0:Y:S01]  /*cbc0*/  S2R R93, SR_TID.X ;  /* 0x00000000005d7919 */ /* 0x001e220000002100 */
[----:B------:R-:W-:Y:S01]  /*cbd0*/  LOP3.LUT R92, R0, 0x20, RZ, 0x3c, !PT ;  /* 0x00000020005c7812 */ /* 0x000fe200078e3cff */
[----:B------:R1:W-:Y:S04]  /*cbe0*/  STS.U16 [R0+UR5+0x21000], R49 ;  /* 0x0210003100007988 */ /* 0x0003e80008000405 */
[----:B------:R-:W-:Y:S04]  /*cbf0*/  STS.U16 [R0+UR5+0x21400], R52 ;  /* 0x0214003400007988 */ /* 0x000fe80008000405 */
[----:B------:R-:W-:Y:S04]  /*cc00*/  STS.U16 [R0+UR5+0x21800], R55 ;  /* 0x0218003700007988 */ /* 0x000fe80008000405 */
[----:B------:R-:W-:Y:S04]  /*cc10*/  STS.U16 [R0+UR5+0x21c00], R58 ;  /* 0x021c003a00007988 */ /* 0x000fe80008000405 */
[----:B------:R-:W-:Y:S04]  /*cc20*/  STS.U16 [R92+UR5+0x20100], R59 ;  /* 0x0201003b5c007988 */ /* 0x000fe80008000405 */
[----:B------:R-:W-:Y:S04]  /*cc30*/  STS.U16 [R92+UR5+0x20500], R60 ;  /* 0x0205003c5c007988 */ /* 0x000fe80008000405 */
[----:B------:R-:W-:Y:S01]  /*cc40*/  STS.U16 [R92+UR5+0x20900], R61 ;  /* 0x0209003d5c007988 */ /* 0x000fe20008000405 */
[----:B0-----:R-:W-:-:S03]  /*cc50*/  SHF.R.U32.HI R93, RZ, 0x5, R93 ;  /* 0x00000005ff5d7819 */ /* 0x001fc6000001165d */
[----:B------:R-:W-:Y:S04]  /*cc60*/  STS.U16 [R92+UR5+0x20d00], R62 ;  /* 0x020d003e5c007988 */ /* 0x000fe80008000405 */
[----:B------:R-:W-:Y:S01]  /*cc70*/  STS.U16 [R92+UR5+0x21100], R63 ;  /* 0x0211003f5c007988 */ /* 0x000fe20008000405 */
[----:B------:R-:W-:Y:S02]  /*cc80*/  ISETP.NE.U32.AND P0, PT, R93, RZ, PT ;  /* 0x000000ff5d00720c */ /* 0x000fe40003f05070 */
[----:B------:R-:W0:Y:S01]  /*cc90*/  LDC R93, c[0x0][0x3a0] ;  /* 0x0000e800ff5d7b82 */ /* 0x000e220000000800 */
[----:B------:R-:W-:Y:S04]  /*cca0*/  STS.U16 [R92+UR5+0x21500], R64 ;  /* 0x021500405c007988 */ /* 0x000fe80008000405 */
[----:B------:R-:W-:Y:S04]  /*ccb0*/  STS.U16 [R92+UR5+0x21900], R65 ;  /* 0x021900415c007988 */ /* 0x000fe80008000405 */
[----:B------:R3:W-:Y:S04]  /*ccc0*/  STS.U16 [R92+UR5+0x21d00], R66 ;  /* 0x021d00425c007988 */ /* 0x0007e80008000405 */
[----:B-1----:R1:W5:Y:S04]  /*ccd0*/  LDL.LU R49, [R1+0xf7c] ;  /* 0x000f7c0001317983 */ /* 0x0023680000300800 */
[----:B------:R1:W5:Y:S01]  /*cce0*/  LDL.LU R50, [R1+0xf78] ;  /* 0x000f780001327983 */ /* 0x0003620000300800 */
[----:B---3--:R-:W-:-:S03]  /*ccf0*/  LOP3.LUT R92, R0, 0x40, RZ, 0x3c, !PT ;  /* 0x00000040005c7812 */ /* 0x008fc600078e3cff */
[----:B------:R1:W5:Y:S04]  /*cd00*/  LDL.LU R51, [R1+0xf74] ;  /* 0x000f740001337983 */ /* 0x0003680000300800 */
[----:B------:R-:W-:Y:S04]  /*cd10*/  STS.U16 [R92+UR5+0x20200], R67 ;  /* 0x020200435c007988 */ /* 0x000fe80008000405 */
[----:B------:R-:W-:Y:S04]  /*cd20*/  STS.U16 [R92+UR5+0x20600], R68 ;  /* 0x020600445c007988 */ /* 0x000fe80008000405 */
[----:B------:R-:W-:Y:S04]  /*cd30*/  STS.U16 [R92+UR5+0x20a00], R69 ;  /* 0x020a00455c007988 */ /* 0x000fe80008000405 */
[----:B------:R-:W-:Y:S04]  /*cd40*/  STS.U16 [R92+UR5+0x20e00], R70 ;  /* 0x020e00465c007988 */ /* 0x000fe80008000405 */
[----:B------:R-:W-:Y:S04]  /*cd50*/  STS.U16 [R92+UR5+0x21200], R71 ;  /* 0x021200475c007988 */ /* 0x000fe80008000405 */
[----:B------:R-:W-:Y:S04]  /*cd60*/  STS.U16 [R92+UR5+0x21600], R72 ;  /* 0x021600485c007988 */ /* 0x000fe80008000405 */
[----:B------:R-:W-:Y:S04]  /*cd70*/  STS.U16 [R92+UR5+0x21a00], R73 ;  /* 0x021a00495c007988 */ /* 0x000fe80008000405 */
[----:B------:R3:W-:Y:S01]  /*cd80*/  STS.U16 [R92+UR5+0x21e00], R74 ;  /* 0x021e004a5c007988 */ /* 0x0007e20008000405 */
[----:B0-----:R-:W-:-:S03]  /*cd90*/  VIADD R93, R93, 0x3f ;  /* 0x0000003f5d5d7836 */ /* 0x001fc60000000000 */
[----:B------:R1:W5:Y:S04]  /*cda0*/  LDL.LU R52, [R1+0xf70] ;  /* 0x000f700001347983 */ /* 0x0003680000300800 */
[----:B------:R1:W5:Y:S01]  /*cdb0*/  LDL.LU R53, [R1+0xf6c] ;  /* 0x000f6c0001357983 */ /* 0x0003620000300800 */
[----:B---3--:R-:W-:-:S03]  /*cdc0*/  LOP3.LUT R92, R0, 0x60, RZ, 0x3c, !PT ;  /* 0x00000060005c7812 */ /* 0x008fc600078e3cff */
[----:B------:R1:W5:Y:S04]  /*cdd0*/  LDL.LU R54, [R1+0xf68] ;  /* 0x000f680001367983 */ /* 0x0003680000300800 */
[----:B------:R0:W-:Y:S04]  /*cde0*/  STS.U16 [R92+UR5+0x20300], R75 ;  /* 0x0203004b5c007988 */ /* 0x0001e80008000405 */
[----:B------:R3:W-:Y:S04]  /*cdf0*/  STS.U16 [R92+UR5+0x20700], R76 ;  /* 0x0207004c5c007988 */ /* 0x0007e80008000405 */
[----:B------:R0:W-:Y:S04]  /*ce00*/  STS.U16 [R92+UR5+0x20b00], R77 ;  /* 0x020b004d5c007988 */ /* 0x0001e80008000405 */
[----:B------:R0:W-:Y:S04]  /*ce10*/  STS.U16 [R92+UR5+0x20f00], R78 ;  /* 0x020f004e5c007988 */ /* 0x0001e80008000405 */
[----:B----4-:R4:W-:Y:S04]  /*ce20*/  STS.U16 [R92+UR5+0x21300], R79 ;  /* 0x0213004f5c007988 */ /* 0x0109e80008000405 */
[----:B------:R0:W-:Y:S04]  /*ce30*/  STS.U16 [R92+UR5+0x21700], R80 ;  /* 0x021700505c007988 */ /* 0x0001e80008000405 */
[----:B------:R1:W5:Y:S04]  /*ce40*/  LDL.LU R55, [R1+0xf64] ;  /* 0x000f640001377983 */ /* 0x0003680000300800 */
[----:B------:R1:W5:Y:S04]  /*ce50*/  LDL.LU R56, [R1+0xf60] ;  /* 0x000f600001387983 */ /* 0x0003680000300800 */
[----:B------:R1:W5:Y:S04]  /*ce60*/  LDL.LU R57, [R1+0xf5c] ;  /* 0x000f5c0001397983 */ /* 0x0003680000300800 */
[----:B------:R1:W5:Y:S04]  /*ce70*/  LDL.LU R58, [R1+0xf58] ;  /* 0x000f5800013a7983 */ /* 0x0003680000300800 */
[----:B------:R1:W5:Y:S04]  /*ce80*/  LDL.LU R59, [R1+0xf54] ;  /* 0x000f5400013b7983 */ /* 0x0003680000300800 */
[----:B------:R1:W5:Y:S01]  /*ce90*/  LDL.LU R60, [R1+0xf50] ;  /* 0x000f5000013c7983 */ /* 0x0003620000300800 */
[----:B------:R-:W-:-:S03]  /*cea0*/  UIADD3 UR4, UPT, UPT, UR5, 0x10000, URZ ;  /* 0x0001000005047890 */ /* 0x000fc6000fffe0ff */
[----:B------:R1:W5:Y:S01]  /*ceb0*/  LDL.LU R61, [R1+0xf4c] ;  /* 0x000f4c00013d7983 */ /* 0x0003620000300800 */
[----:B------:R-:W-:-:S03]  /*cec0*/  UIADD3 UR9, UPT, UPT, UR5, 0x22000, URZ ;  /* 0x0002200005097890 */ /* 0x000fc6000fffe0ff */
[----:B------:R1:W5:Y:S04]  /*ced0*/  LDL.LU R62, [R1+0xf48] ;  /* 0x000f4800013e7983 */ /* 0x0003680000300800 */
[----:B------:R1:W5:Y:S04]  /*cee0*/  LDL.LU R63, [R1+0xf44] ;  /* 0x000f4400013f7983 */ /* 0x0003680000300800 */
[----:B------:R1:W5:Y:S01]  /*cef0*/  LDL.LU R64, [R1+0xf40] ;  /* 0x000f400001407983 */ /* 0x0003620000300800 */
[----:B------:R-:W-:-:S03]  /*cf00*/  ISETP.LT.OR P2, PT, R93, 0x40, P0 ;  /* 0x000000405d00780c */ /* 0x000fc60000741670 */
[----:B------:R1:W5:Y:S01]  /*cf10*/  LDL.LU R65, [R1+0xf3c] ;  /* 0x000f3c0001417983 */ /* 0x0003620000300800 */
[----:B------:R-:W-:-:S03]  /*cf20*/  USHF.R.U32.HI UR4, URZ, 0x4, UR4 ;  /* 0x00000004ff047899 */ /* 0x000fc60008011604 */
[----:B------:R1:W5:Y:S01]  /*cf30*/  LDL.LU R66, [R1+0xf38] ;  /* 0x000f380001427983 */ /* 0x0003620000300800 */
[----:B------:R-:W-:-:S03]  /*cf40*/  USHF.R.U32.HI UR10, URZ, 0x4, UR9 ;  /* 0x00000004ff0a7899 */ /* 0x000fc60008011609 */
[----:B------:R1:W5:Y:S04]  /*cf50*/  LDL.LU R67, [R1+0xf34] ;  /* 0x000f340001437983 */ /* 0x0003680000300800 */
[----:B------:R1:W5:Y:S01]  /*cf60*/  LDL.LU R68, [R1+0xf30] ;  /* 0x000f300001447983 */ /* 0x0003620000300800 */
[----:B------:R-:W-:-:S03]  /*cf70*/  USGXT.U32 UR9, UR4, 0xe ;  /* 0x0000000e0409789a */ /* 0x000fc60008000000 */
[----:B------:R1:W5:Y:S01]  /*cf80*/  LDL.LU R69, [R1+0xf2c] ;  /* 0x000f2c0001457983 */ /* 0x0003620000300800 */
[----:B------:R-:W-:-:S03]  /*cf90*/  USGXT.U32 UR10, UR10, 0xe ;  /* 0x0000000e0a0a789a */ /* 0x000fc60008000000 */
[----:B------:R1:W5:Y:S04]  /*cfa0*/  LDL.LU R70, [R1+0xf28] ;  /* 0x000f280001467983 */ /* 0x0003680000300800 */
[----:B------:R1:W5:Y:S04]  /*cfb0*/  LDL.LU R71, [R1+0xf24] ;  /* 0x000f240001477983 */ /* 0x0003680000300800 */
[----:B------:R1:W5:Y:S01]  /*cfc0*/  LDL.LU R72, [R1+0xf20] ;  /* 0x000f200001487983 */ /* 0x0003620000300800 */
[----:B------:R-:W-:-:S03]  /*cfd0*/  UIADD3 UR12, UP1, UPT, UR9, 0x2000080, URZ ;  /* 0x02000080090c7890 */ /* 0x000fc6000ff3e0ff */
[----:B------:R1:W5:Y:S01]  /*cfe0*/  LDL.LU R73, [R1+0xf1c] ;  /* 0x000f1c0001497983 */ /* 0x0003620000300800 */
[----:B------:R-:W-:-:S03]  /*cff0*/  UIADD3 UR14, UP2, UPT, UR10, 0x2, URZ ;  /* 0x000000020a0e7890 */ /* 0x000fc6000ff5e0ff */
[----:B------:R1:W5:Y:S01]  /*d000*/  LDL.LU R74, [R1+0xf18] ;  /* 0x000f1800014a7983 */ /* 0x0003620000300800 */
[----:B------:R-:W-:-:S03]  /*d010*/  UMOV UR13, URZ ;  /* 0x000000ff000d7c82 */ /* 0x000fc60008000000 */
[----:B0-----:R1:W5:Y:S01]  /*d020*/  LDL.LU R75, [R1+0xf14] ;  /* 0x000f1400014b7983 */ /* 0x0013620000300800 */
[----:B------:R-:W-:-:S03]  /*d030*/  UMOV UR15, URZ ;  /* 0x000000ff000f7c82 */ /* 0x000fc60008000000 */
[----:B---3--:R1:W5:Y:S01]  /*d040*/  LDL.LU R76, [R1+0xf10] ;  /* 0x000f1000014c7983 */ /* 0x0083620000300800 */
[----:B------:R-:W-:-:S03]  /*d050*/  UIADD3.X UR13, UPT, UPT, UR13, 0x40004040, URZ, UP1, !UPT ;  /* 0x400040400d0d7890 */ /* 0x000fc60008ffe4ff */
[----:B------:R1:W5:Y:S01]  /*d060*/  LDL.LU R77, [R1+0xf0c] ;  /* 0x000f0c00014d7983 */ /* 0x0003620000300800 */
[----:B------:R-:W-:-:S03]  /*d070*/  UIADD3.X UR15, UPT, UPT, UR15, 0x40004040, URZ, UP2, !UPT ;  /* 0x400040400f0f7890 */ /* 0x000fc600097fe4ff */
[----:B------:R1:W5:Y:S01]  /*d080*/  LDL.LU R78, [R1+0xf08] ;  /* 0x000f0800014e7983 */ /* 0x0003620000300800 */
[----:B------:R-:W-:-:S03]  /*d090*/  UMOV UR4, URZ ;  /* 0x000000ff00047c82 */ /* 0x000fc60008000000 */
[----:B----4-:R1:W5:Y:S01]  /*d0a0*/  LDL.LU R79, [R1+0xf04] ;  /* 0x000f0400014f7983 */ /* 0x0103620000300800 */
[----:B------:R-:W-:-:S03]  /*d0b0*/  IMAD.SHL.U32 R91, R91, 0x40, RZ ;  /* 0x000000405b5b7824 */ /* 0x000fc600078e00ff */
[----:B------:R1:W5:Y:S04]  /*d0c0*/  LDL.LU R80, [R1+0xf00] ;  /* 0x000f000001507983 */ /* 0x0003680000300800 */
[----:B--2---:R0:W-:Y:S04]  /*d0d0*/  STS.U16 [R92+UR5+0x21b00], R81 ;  /* 0x021b00515c007988 */ /* 0x0041e80008000405 */
[----:B0-----:R1:W5:Y:S04]  /*d0e0*/  LDL.LU R81, [R1+0xefc] ;  /* 0x000efc0001517983 */ /* 0x0013680000300800 */
[----:B------:R0:W-:Y:S01]  /*d0f0*/  STS.U16 [R92+UR5+0x21f00], R3 ;  /* 0x021f00035c007988 */ /* 0x0001e20008000405 */
[----:B------:R2:W-:Y:S06]  /*d100*/  MEMBAR.ALL.CTA ;  /* 0x0000000000007992 */ /* 0x0005ec0000008000 */
[----:B--2---:R-:W2:Y:S01]  /*d110*/  FENCE.VIEW.ASYNC.S ;  /* 0x00000000000073c6 */ /* 0x004ea20000000000 */
[----:B0-----:R-:W-:-:S04]  /*d120*/  SHF.R.S32.HI R3, RZ, 0x1f, R93 ;  /* 0x0000001fff037819 */ /* 0x001fc8000001145d */
[----:B------:R-:W-:-:S04]  /*d130*/  LEA.HI R3, R3, R93, RZ, 0x6 ;  /* 0x0000005d03037211 */ /* 0x000fc800078f30ff */
[----:B------:R-:W-:-:S04]  /*d140*/  SHF.R.S32.HI R3, RZ, 0x6, R3 ;  /* 0x00000006ff037819 */ /* 0x000fc80000011403 */
[----:B------:R-:W-:-:S05]  /*d150*/  VIMNMX R3, PT, PT, R3, 0x1, !PT ;  /* 0x0000000103037848 */ /* 0x000fca0007fe0100 */
[----:B------:R-:W-:-:S05]  /*d160*/  VIADD R92, R3, 0xffffffff ;  /* 0xffffffff035c7836 */ /* 0x000fca0000000000 */
[----:B------:R0:W-:Y:S01]  /*d170*/  STL [R1+0xeec], R92 ;  /* 0x000eec5c01007387 */ /* 0x0001e20000100800 */
[----:B--2---:R-:W-:Y:S01]  /*d180*/  BAR.SYNC.DEFER_BLOCKING 0x0 ;  /* 0x0000000000007b1d */ /* 0x004fe20000010000 */
[----:B------:R-:W-:Y:S01]  /*d190*/  ISETP.NE.U32.AND P3, PT, R92, RZ, PT ;  /* 0x000000ff5c00720c */ /* 0x000fe20003f65070 */
[----:B0-----:R-:W-:-:S04]  /*d1a0*/  IMAD.SHL.U32 R92, R90, 0x40, RZ ;  /* 0x000000405a5c7824 */ /* 0x001fc800078e00ff */
[----:B-1----:R-:W-:Y:S08]  /*d1b0*/  @P2 BRA `(.L_x_6) ;  /* 0x00000004007c2947 */ /* 0x002ff00003800000 */
[----:B------:R-:W-:Y:S02]  /*d1c0*/  USHF.R.U32.HI UR58, URZ, 0x4, UR5 ;  /* 0x00000004ff3a7899 */ /* 0x000fe40008011605 */
[----:B------:R-:W-:Y:S02]  /*d1d0*/  UIADD3 UR50, UPT, UPT, UR5, 0x20000, URZ ;  /* 0x0002000005327890 */ /* 0x000fe4000fffe0ff */
[----:B------:R-:W-:Y:S02]  /*d1e0*/  USGXT.U32 UR58, UR58, 0xe ;  /* 0x0000000e3a3a789a */ /* 0x000fe40008000000 */
[----:B------:R-:W-:Y:S02]  /*d1f0*/  USHF.R.U32.HI UR50, URZ, 0x4, UR50 ;  /* 0x00000004ff327899 */ /* 0x000fe40008011632 */
[----:B------:R-:W-:Y:S02]  /*d200*/  UIADD3 UR52, UP1, UPT, UR58, 0x2000080, URZ ;  /* 0x020000803a347890 */ /* 0x000fe4000ff3e0ff */
[----:B------:R-:W-:Y:S01]  /*d210*/  USGXT.U32 UR50, UR50, 0xe ;  /* 0x0000000e3232789a */ /* 0x000fe20008000000 */
[----:B------:R-:W-:Y:S01]  /*d220*/  UMOV UR11, URZ ;  /* 0x000000ff000b7c82 */ /* 0x000fe20008000000 */
[----:B------:R-:W-:Y:S01]  /*d230*/  UMOV UR56, UR8 ;  /* 0x0000000800387c82 */ /* 0x000fe20008000000 */
[----:B------:R-:W-:Y:S01]  /*d240*/  UMOV UR57, URZ ;  /* 0x000000ff00397c82 */ /* 0x000fe20008000000 */
[----:B------:R-:W-:-:S02]  /*d250*/  UIADD3 UR54, UP2, UPT, UR50, 0x2, URZ ;  /* 0x0000000232367890 */ /* 0x000fc4000ff5e0ff */
[----:B------:R-:W-:Y:S01]  /*d260*/  UIADD3.X UR53, UPT, UPT, UR11, 0x40004040, URZ, UP1, !UPT ;  /* 0x400040400b357890 */ /* 0x000fe20008ffe4ff */
[----:B------:R-:W-:Y:S02]  /*d270*/  UMOV UR51, URZ ;  /* 0x000000ff00337c82 */ /* 0x000fe40008000000 */
[----:B------:R-:W-:Y:S01]  /*d280*/  UMOV UR11, UR56 ;  /* 0x00000038000b7c82 */ /* 0x000fe20008000000 */
[----:B------:R-:W-:Y:S02]  /*d290*/  ULOP3.LUT UR56, UR58, 0x2000000, URZ, 0xfc, !UPT ;  /* 0x020000003a387892 */ /* 0x000fe4000f8efcff */
[----:B------:R-:W-:Y:S02]  /*d2a0*/  UIADD3.X UR55, UPT, UPT, UR51, 0x40004040, URZ, UP2, !UPT ;  /* 0x4000404033377890 */ /* 0x000fe400097fe4ff */
[----:B------:R-:W-:Y:S02]  /*d2b0*/  UIADD3.64 UR58, UPT, UPT, UR52, 0x80, URZ ;  /* 0x00000080343a7897 */ /* 0x000fe4000fffe0ff */
[----:B------:R-:W-:Y:S01]  /*d2c0*/  UIADD3.64 UR60, UPT, UPT, UR54, 0x2, URZ ;  /* 0x00000002363c7897 */ /* 0x000fe2000fffe0ff */
[----:B------:R-:W-:Y:S01]  /*d2d0*/  UMOV UR20, 0x0 ;  /* 0x0000000000147882 */ /* 0x000fe20000000000 */
[----:B------:R-:W-:Y:S01]  /*d2e0*/  UMOV UR21, 0x8108010 ;  /* 0x0810801000157882 */ /* 0x000fe20000000000 */
[----:B------:R-:W-:Y:S01]  /*d2f0*/  UMOV UR51, 0x40004040 ;  /* 0x4000404000337882 */ /* 0x000fe20000000000 */
[----:B------:R-:W-:Y:S01]  /*d300*/  UMOV UR57, 0x40004040 ;  /* 0x4000404000397882 */ /* 0x000fe20000000000 */
[----:B------:R-:W-:Y:S01]  /*d310*/  UIADD3.64 UR62, UPT, UPT, UR52, 0x100, URZ ;  /* 0x00000100343e7897 */ /* 0x000fe2000fffe0ff */
[----:B------:R0:W-:Y:S01]  /*d320*/  UTCHMMA gdesc[UR56], gdesc[UR50], tmem[UR6], tmem[UR20], idesc[UR21], !UPT ;  /* 0x00ff1432380075ea */ /* 0x0001e2000f800006 */
[----:B------:R-:W-:-:S02]  /*d330*/  UIADD3.64 UR64, UPT, UPT, UR54, 0x4, URZ ;  /* 0x0000000436407897 */ /* 0x000fc4000fffe0ff */
[----:B------:R-:W-:Y:S01]  /*d340*/  UIADD3 UR74, UPT, UPT, UR6, 0x40, URZ ;  /* 0x00000040064a7890 */ /* 0x000fe2000fffe0ff */
[----:B------:R-:W-:Y:S01]  /*d350*/  UMOV UR28, 0x0 ;  /* 0x00000000001c7882 */ /* 0x000fe20000000000 */
[----:B------:R-:W-:Y:S01]  /*d360*/  UMOV UR29, 0x8108010 ;  /* 0x08108010001d7882 */ /* 0x000fe20000000000 */
[----:B------:R-:W-:Y:S02]  /*d370*/  UIADD3 UR71, UPT, UPT, UR6, 0x40, URZ ;  /* 0x0000004006477890 */ /* 0x000fe4000fffe0ff */
[----:B------:R1:W-:Y:S01]  /*d380*/  UTCHMMA gdesc[UR52], gdesc[UR54], tmem[UR6], tmem[UR28], idesc[UR29], UPT ;  /* 0x00ff1c36340075ea */ /* 0x0003e2000b800006 */
[----:B------:R-:W-:Y:S01]  /*d390*/  UMOV UR44, 0x0 ;  /* 0x00000000002c7882 */ /* 0x000fe20000000000 */
[----:B0-----:R-:W-:Y:S02]  /*d3a0*/  UIADD3.64 UR56, UPT, UPT, UR52, 0x380, URZ ;  /* 0x0000038034387897 */ /* 0x001fe4000fffe0ff */
[----:B------:R-:W-:Y:S01]  /*d3b0*/  UIADD3.64 UR20, UPT, UPT, UR52, 0x400, URZ ;  /* 0x0000040034147897 */ /* 0x000fe2000fffe0ff */
[----:B------:R-:W-:Y:S01]  /*d3c0*/  UMOV UR45, 0x8108010 ;  /* 0x08108010002d7882 */ /* 0x000fe20000000000 */
[----:B------:R-:W-:Y:S01]  /*d3d0*/  UMOV UR40, 0x0 ;  /* 0x0000000000287882 */ /* 0x000fe20000000000 */
[----:B------:R-:W-:Y:S01]  /*d3e0*/  UMOV UR41, 0x8108010 ;  /* 0x0810801000297882 */ /* 0x000fe20000000000 */
[----:B------:R-:W-:-:S02]  /*d3f0*/  UIADD3 UR68, UPT, UPT, UR6, 0x40, URZ ;  /* 0x0000004006447890 */ /* 0x000fc4000fffe0ff */
[----:B------:R0:W-:Y:S01]  /*d400*/  UTCHMMA gdesc[UR58], gdesc[UR60], tmem[UR6], tmem[UR44], idesc[UR45], UPT ;  /* 0x00ff2c3c3a0075ea */ /* 0x0001e2000b800006 */
[----:B-1----:R-:W-:Y:S01]  /*d410*/  UIADD3.64 UR28, UPT, UPT, UR52, 0x480, URZ ;  /* 0x00000480341c7897 */ /* 0x002fe2000fffe0ff */
[----:B------:R1:W-:Y:S01]  /*d420*/  UTCHMMA gdesc[UR62], gdesc[UR64], tmem[UR6], tmem[UR40], idesc[UR41], UPT ;  /* 0x00ff28403e0075ea */ /* 0x0003e2000b800006 */
[----:B------:R-:W-:Y:S01]  /*d430*/  UIADD3 UR77, UPT, UPT, UR6, 0x40, URZ ;  /* 0x00000040064d7890 */ /* 0x000fe2000fffe0ff */
[----:B------:R-:W-:Y:S01]  /*d440*/  UMOV UR34, 0x0 ;  /* 0x0000000000227882 */ /* 0x000fe20000000000 */
[----:B------:R-:W-:Y:S01]  /*d450*/  UMOV UR35, 0x8108010 ;  /* 0x0810801000237882 */ /* 0x000fe20000000000 */
[----:B------:R-:W-:Y:S01]  /*d460*/  UIADD3 UR76, UPT, UPT, UR6, 0x80, URZ ;  /* 0x00000080064c7890 */ /* 0x000fe2000fffe0ff */
[----:B------:R2:W-:Y:S01]  /*d470*/  UTCHMMA gdesc[UR56], gdesc[UR50], tmem[UR74], tmem[UR34], idesc[UR35], !UPT ;  /* 0x00ff2232380075ea */ /* 0x0005e2000f80004a */
[----:B------:R-:W-:Y:S02]  /*d480*/  UIADD3 UR75, UPT, UPT, UR6, 0x80, URZ ;  /* 0x00000080064b7890 */ /* 0x000fe4000fffe0ff */
[----:B0-----:R-:W-:-:S02]  /*d490*/  UIADD3.64 UR58, UPT, UPT, UR52, 0x500, URZ ;  /* 0x00000500343a7897 */ /* 0x001fc4000fffe0ff */
[----:B------:R-:W-:Y:S02]  /*d4a0*/  UIADD3.64 UR44, UPT, UPT, UR52, 0x780, URZ ;  /* 0x00000780342c7897 */ /* 0x000fe4000fffe0ff */
[----:B-1----:R-:W-:Y:S01]  /*d4b0*/  UIADD3.64 UR62, UPT, UPT, UR52, 0x800, URZ ;  /* 0x00000800343e7897 */ /* 0x002fe2000fffe0ff */
[----:B------:R-:W-:Y:S01]  /*d4c0*/  UMOV UR26, 0x0 ;  /* 0x00000000001a7882 */ /* 0x000fe20000000000 */
[----:B------:R-:W-:Y:S01]  /*d4d0*/  UMOV UR27, 0x8108010 ;  /* 0x08108010001b7882 */ /* 0x000fe20000000000 */
[----:B------:R-:W-:Y:S01]  /*d4e0*/  UIADD3 UR73, UPT, UPT, UR6, 0x80, URZ ;  /* 0x0000008006497890 */ /* 0x000fe2000fffe0ff */
[----:B------:R0:W-:Y:S01]  /*d4f0*/  UTCHMMA gdesc[UR20], gdesc[UR54], tmem[UR71], tmem[UR26], idesc[UR27], UPT ;  /* 0x00ff1a36140075ea */ /* 0x0001e2000b800047 */
[----:B------:R-:W-:Y:S02]  /*d500*/  UIADD3.64 UR40, UPT, UPT, UR52, 0x880, URZ ;  /* 0x0000088034287897 */ /* 0x000fe4000fffe0ff */
[----:B------:R-:W-:Y:S02]  /*d510*/  UIADD3 UR72, UPT, UPT, UR6, 0x80, URZ ;  /* 0x0000008006487890 */ /* 0x000fe4000fffe0ff */
[----:B--2---:R-:W-:-:S02]  /*d520*/  UIADD3.64 UR56, UPT, UPT, UR52, 0x900, URZ ;  /* 0x0000090034387897 */ /* 0x004fc4000fffe0ff */
[----:B------:R-:W-:Y:S02]  /*d530*/  UIADD3 UR70, UPT, UPT, UR6, 0xc0, URZ ;  /* 0x000000c006467890 */ /* 0x000fe4000fffe0ff */
[----:B------:R-:W-:Y:S01]  /*d540*/  UIADD3.64 UR34, UPT, UPT, UR52, 0xb80, URZ ;  /* 0x00000b8034227897 */ /* 0x000fe2000fffe0ff */
[----:B------:R-:W-:Y:S01]  /*d550*/  UMOV UR18, 0x0 ;  /* 0x0000000000127882 */ /* 0x000fe20000000000 */
[----:B------:R-:W-:Y:S01]  /*d560*/  UMOV UR19, 0x8108010 ;  /* 0x0810801000137882 */ /* 0x000fe20000000000 */
[----:B------:R-:W-:Y:S01]  /*d570*/  UIADD3 UR69, UPT, UPT, UR6, 0xc0, URZ ;  /* 0x000000c006457890 */ /* 0x000fe2000fffe0ff */
[----:B------:R1:W-:Y:S01]  /*d580*/  UTCHMMA gdesc[UR28], gdesc[UR60], tmem[UR68], tmem[UR18], idesc[UR19], UPT ;  /* 0x00ff123c1c0075ea */ /* 0x0003e2000b800044 */
[----:B0-----:R-:W-:Y:S01]  /*d590*/  UIADD3.64 UR26, UPT, UPT, UR52, 0xc00, URZ ;  /* 0x00000c00341a7897 */ /* 0x001fe2000fffe0ff */
[----:B------:R-:W-:Y:S01]  /*d5a0*/  UMOV UR46, 0x0 ;  /* 0x00000000002e7882 */ /* 0x000fe20000000000 */
[----:B------:R-:W-:Y:S01]  /*d5b0*/  UMOV UR47, 0x8108010 ;  /* 0x08108010002f7882 */ /* 0x000fe20000000000 */
[----:B------:R-:W-:Y:S01]  /*d5c0*/  UIADD3 UR67, UPT, UPT, UR6, 0xc0, URZ ;  /* 0x000000c006437890 */ /* 0x000fe2000fffe0ff */
[----:B------:R1:W-:Y:S01]  /*d5d0*/  UTCHMMA gdesc[UR58], gdesc[UR64], tmem[UR77], tmem[UR46], idesc[UR47], UPT ;  /* 0x00ff2e403a0075ea */ /* 0x0003e2000b80004d */
[----:B------:R-:W-:Y:S01]  /*d5e0*/  UIADD3.64 UR20, UPT, UPT, UR52, 0xc80, URZ ;  /* 0x00000c8034147897 */ /* 0x000fe2000fffe0ff */
[----:B------:R-:W-:Y:S01]  /*d5f0*/  UMOV UR42, 0x0 ;  /* 0x00000000002a7882 */ /* 0x000fe20000000000 */
[----:B------:R-:W-:Y:S01]  /*d600*/  UMOV UR43, 0x8108010 ;  /* 0x08108010002b7882 */ /* 0x000fe20000000000 */
[----:B------:R-:W-:Y:S01]  /*d610*/  UIADD3 UR66, UPT, UPT, UR6, 0xc0, URZ ;  /* 0x000000c006427890 */ /* 0x000fe2000fffe0ff */
[----:B------:R1:W-:Y:S01]  /*d620*/  UTCHMMA gdesc[UR44], gdesc[UR50], tmem[UR76], tmem[UR42], idesc[UR43], !UPT ;  /* 0x00ff2a322c0075ea */ /* 0x0003e2000f80004c */
[----:B------:R-:W-:Y:S01]  /*d630*/  UIADD3.64 UR52, UPT, UPT, UR52, 0xd00, URZ ;  /* 0x00000d0034347897 */ /* 0x000fe2000fffe0ff */
[----:B------:R-:W-:Y:S01]  /*d640*/  UMOV UR38, 0x0 ;  /* 0x0000000000267882 */ /* 0x000fe20000000000 */
[----:B------:R-:W-:Y:S01]  /*d650*/  UMOV UR39, 0x8108010 ;  /* 0x0810801000277882 */ /* 0x000fe20000000000 */
[----:B------:R-:W-:Y:S01]  /*d660*/  UMOV UR36, 0x0 ;  /* 0x0000000000247882 */ /* 0x000fe20000000000 */
[----:B------:R-:W-:Y:S01]  /*d670*/  UMOV UR37, 0x8108010 ;  /* 0x0810801000257882 */ /* 0x000fe20000000000 */
[----:B------:R-:W-:Y:S01]  /*d680*/  UMOV UR32, 0x0 ;  /* 0x0000000000207882 */ /* 0x000fe20000000000 */
[----:B------:R-:W-:Y:S01]  /*d690*/  UMOV UR33, 0x8108010 ;  /* 0x0810801000217882 */ /* 0x000fe20000000000 */
[----:B------:R1:W-:Y:S01]  /*d6a0*/  UTCHMMA gdesc[UR62], gdesc[UR54], tmem[UR75], tmem[UR38], idesc[UR39], UPT ;  /* 0x00ff26363e0075ea */ /* 0x0003e2000b80004b */
        /* <DEDUP_REMOVED lines=8> */
[----:B------:R1:W-:Y:S01]  /*d730*/  UTCHMMA gdesc[UR34], gdesc[UR50], tmem[UR70], tmem[UR30], idesc[UR31], !UPT ;  /* 0x00ff1e32220075ea */ /* 0x0003e2000f800046 */
[----:B------:R-:W-:Y:S01]  /*d740*/  UMOV UR48, 0x0 ;  /* 0x0000000000307882 */ /* 0x000fe20000000000 */
[----:B------:R-:W-:Y:S01]  /*d750*/  UMOV UR49, 0x8108010 ;  /* 0x0810801000317882 */ /* 0x000fe20000000000 */
[----:B------:R1:W-:Y:S01]  /*d760*/  UTCHMMA gdesc[UR26], gdesc[UR54], tmem[UR69], tmem[UR24], idesc[UR25], UPT ;  /* 0x00ff18361a0075ea */ /* 0x0003e2000b800045 */
[----:B------:R1:W-:Y:S01]  /*d770*/  UTCHMMA gdesc[UR20], gdesc[UR60], tmem[UR67], tmem[UR22], idesc[UR23], UPT ;  /* 0x00ff163c140075ea */ /* 0x0003e2000b800043 */
[----:B------:R1:W-:Y:S01]  /*d780*/  UTCHMMA gdesc[UR52], gdesc[UR64], tmem[UR66], tmem[UR48], idesc[UR49], UPT ;  /* 0x00ff3040340075ea */ /* 0x0003e2000b800042 */
[----:B------:R1:W-:Y:S01]  /*d790*/  UTCBAR [UR11], URZ ;  /* 0x000000ff0b0073e9 */ /* 0x0003e200080000ff */
[----:B------:R-:W-:Y:S01]  /*d7a0*/  NOP ;  /* 0x0000000000007918 */ /* 0x000fe20000000000 */
.L_x_6:
[----:B-1----:R-:W-:Y:S01]  /*d7b0*/  UMOV UR18, UR14 ;  /* 0x0000000e00127c82 */ /* 0x002fe20008000000 */
[----:B------:R-:W-:Y:S01]  /*d7c0*/  UMOV UR19, UR15 ;  /* 0x0000000f00137c82 */ /* 0x000fe20008000000 */
[----:B------:R-:W-:Y:S01]  /*d7d0*/  IMAD.MOV.U32 R93, RZ, RZ, RZ ;  /* 0x000000ffff5d7224 */ /* 0x000fe200078e00ff */
[----:B------:R-:W-:Y:S06]  /*d7e0*/  @!P3 BRA `(.L_x_7) ;  /* 0x000001540084b947 */ /* 0x000fec0003800000 */
[----:B------:R-:W-:Y:S01]  /*d7f0*/  SHF.R.S32.HI R3, RZ, 0x1f, R91 ;  /* 0x0000001fff037819 */ /* 0x000fe2000001145b */
[C---:B------:R-:W-:Y:S01]  /*d800*/  IMAD.SHL.U32 R90, R91.reuse, 0x2, RZ ;  /* 0x000000025b5a7824 */ /* 0x040fe200078e00ff */
[----:B------:R-:W-:Y:S02]  /*d810*/  ULOP3.LUT UR14, UR9, 0x2000000, URZ, 0xfc, !UPT ;  /* 0x02000000090e7892 */ /* 0x000fe4000f8efcff */
[----:B------:R-:W-:Y:S01]  /*d820*/  SHF.L.U64.HI R3, R91, 0x1, R3 ;  /* 0x000000015b037819 */ /* 0x000fe20000010203 */
[----:B------:R-:W-:Y:S01]  /*d830*/  UIADD3.64 UR20, UPT, UPT, UR12, 0x80, URZ ;  /* 0x000000800c147897 */ /* 0x000fe2000fffe0ff */
[----:B------:R-:W-:Y:S01]  /*d840*/  SHF.R.S32.HI R91, RZ, 0x1f, R92 ;  /* 0x0000001fff5b7819 */ /* 0x000fe2000001145c */
[----:B------:R-:W-:Y:S02]  /*d850*/  UIADD3.64 UR22, UPT, UPT, UR18, 0x2, URZ ;  /* 0x0000000212167897 */ /* 0x000fe4000fffe0ff */
[----:B------:R-:W-:Y:S01]  /*d860*/  UIADD3.64 UR24, UPT, UPT, UR12, 0x100, URZ ;  /* 0x000001000c187897 */ /* 0x000fe2000fffe0ff */
[C---:B------:R-:W-:Y:S01]  /*d870*/  SHF.L.U64.HI R91, R92.reuse, 0x1, R91 ;  /* 0x000000015c5b7819 */ /* 0x040fe2000001025b */
[----:B------:R-:W-:Y:S01]  /*d880*/  IMAD.SHL.U32 R92, R92, 0x2, RZ ;  /* 0x000000025c5c7824 */ /* 0x000fe200078e00ff */
[----:B------:R-:W-:-:S02]  /*d890*/  UIADD3.64 UR26, UPT, UPT, UR18, 0x4, URZ ;  /* 0x00000004121a7897 */ /* 0x000fc4000fffe0ff */
[----:B------:R-:W-:Y:S02]  /*d8a0*/  UIADD3.64 UR28, UPT, UPT, UR12, 0x380, URZ ;  /* 0x000003800c1c7897 */ /* 0x000fe4000fffe0ff */
[----:B------:R-:W-:Y:S02]  /*d8b0*/  UIADD3.64 UR30, UPT, UPT, UR12, 0x400, URZ ;  /* 0x000004000c1e7897 */ /* 0x000fe4000fffe0ff */
[----:B------:R-:W-:Y:S02]  /*d8c0*/  UIADD3.64 UR32, UPT, UPT, UR12, 0x480, URZ ;  /* 0x000004800c207897 */ /* 0x000fe4000fffe0ff */
[----:B------:R-:W-:Y:S02]  /*d8d0*/  UIADD3.64 UR34, UPT, UPT, UR12, 0x500, URZ ;  /* 0x000005000c227897 */ /* 0x000fe4000fffe0ff */
[----:B------:R-:W-:Y:S02]  /*d8e0*/  UIADD3.64 UR36, UPT, UPT, UR12, 0x780, URZ ;  /* 0x000007800c247897 */ /* 0x000fe4000fffe0ff */
[----:B------:R-:W-:-:S02]  /*d8f0*/  UIADD3.64 UR38, UPT, UPT, UR12, 0x800, URZ ;  /* 0x000008000c267897 */ /* 0x000fc4000fffe0ff */
[----:B------:R-:W-:Y:S02]  /*d900*/  UIADD3.64 UR40, UPT, UPT, UR12, 0x880, URZ ;  /* 0x000008800c287897 */ /* 0x000fe4000fffe0ff */
[----:B------:R-:W-:Y:S02]  /*d910*/  UIADD3.64 UR42, UPT, UPT, UR12, 0x900, URZ ;  /* 0x000009000c2a7897 */ /* 0x000fe4000fffe0ff */
[----:B------:R-:W-:Y:S02]  /*d920*/  UIADD3.64 UR44, UPT, UPT, UR12, 0xb80, URZ ;  /* 0x00000b800c2c7897 */ /* 0x000fe4000fffe0ff */
[----:B------:R-:W-:Y:S02]  /*d930*/  UIADD3.64 UR46, UPT, UPT, UR12, 0xc00, URZ ;  /* 0x00000c000c2e7897 */ /* 0x000fe4000fffe0ff */
[----:B------:R-:W-:Y:S02]  /*d940*/  UIADD3.64 UR48, UPT, UPT, UR12, 0xc80, URZ ;  /* 0x00000c800c307897 */ /* 0x000fe4000fffe0ff */
[----:B------:R-:W-:Y:S01]  /*d950*/  UIADD3.64 UR50, UPT, UPT, UR12, 0xd00, URZ ;  /* 0x00000d000c327897 */ /* 0x000fe2000fffe0ff */
[----:B------:R-:W-:Y:S01]  /*d960*/  UMOV UR11, 0x1 ;  /* 0x00000001000b7882 */ /* 0x000fe20000000000 */
[----:B------:R-:W-:Y:S01]  /*d970*/  UMOV UR9, URZ ;  /* 0x000000ff00097c82 */ /* 0x000fe20008000000 */
[----:B------:R-:W-:Y:S01]  /*d980*/  UMOV UR52, UR10 ;  /* 0x0000000a00347c82 */ /* 0x000fe20008000000 */
[----:B------:R-:W-:-:S08]  /*d990*/  UMOV UR53, 0x40004040 ;  /* 0x4000404000357882 */ /* 0x000fd00000000000 */
.L_x_10:
[----:B------:R0:W-:Y:S04]  /*d9a0*/  STL.64 [R1+0xf20], R82 ;  /* 0x000f205201007387 */ /* 0x0001e80000100a00 */
[----:B------:R-:W-:Y:S04]  /*d9b0*/  STL.64 [R1+0xf18], R84 ;  /* 0x000f185401007387 */ /* 0x000fe80000100a00 */
[----:B------:R-:W-:Y:S04]  /*d9c0*/  STL.64 [R1+0xf10], R88 ;  /* 0x000f105801007387 */ /* 0x000fe80000100a00 */
[----:B------:R-:W-:Y:S01]  /*d9d0*/  STL.64 [R1+0xf08], R86 ;  /* 0x000f085601007387 */ /* 0x000fe20000100a00 */
[----:B0-----:R-:W-:-:S03]  /*d9e0*/  IADD3 R82, P4, PT, R8, R92, RZ ;  /* 0x0000005c08527210 */ /* 0x001fc60007f9e0ff */
[----:B------:R0:W-:Y:S02]  /*d9f0*/  STL.64 [R1+0xf00], R2 ;  /* 0x000f000201007387 */ /* 0x0001e40000100a00 */
[-C--:B0-----:R-:W-:Y:S02]  /*da00*/  IADD3 R3, P2, PT, R4, R92.reuse, RZ ;  /* 0x0000005c04037210 */ /* 0x081fe40007f5e0ff */
[----:B------:R-:W-:-:S03]  /*da10*/  IADD3 R2, P3, PT, R6, R92, RZ ;  /* 0x0000005c06027210 */ /* 0x000fc60007f7e0ff */
[----:B------:R0:W-:Y:S02]  /*da20*/  STL [R1+0xea4], R3 ;  /* 0x000ea40301007387 */ /* 0x0001e40000100800 */
[--C-:B------:R-:W-:Y:S02]  /*da30*/  IMAD.X R4, R7, 0x1, R91.reuse, P3 ;  /* 0x0000000107047824 */ /* 0x100fe400018e065b */
[----:B-1----:R1:W-:Y:S04]  /*da40*/  STL [R1+0xea8], R2 ;  /* 0x000ea80201007387 */ /* 0x0023e80000100800 */
[----:B------:R-:W-:Y:S01]  /*da50*/  STL [R1+0xeac], R82 ;  /* 0x000eac5201007387 */ /* 0x000fe20000100800 */
[----:B0-----:R-:W-:Y:S01]  /*da60*/  IADD3 R3, P5, PT, R10, R92, RZ ;  /* 0x0000005c0a037210 */ /* 0x001fe20007fbe0ff */
[----:B-1----:R-:W-:-:S04]  /*da70*/  IMAD.X R2, R5, 0x1, R91, P2 ;  /* 0x0000000105027824 */ /* 0x002fc800010e065b */
[----:B------:R0:W-:Y:S04]  /*da80*/  STL [R1+0xeb0], R3 ;  /* 0x000eb00301007387 */ /* 0x0001e80000100800 */
[----:B------:R1:W-:Y:S04]  /*da90*/  STL [R1+0xe74], R2 ;  /* 0x000e740201007387 */ /* 0x0003e80000100800 */
[----:B------:R2:W-:Y:S01]  /*daa0*/  STL [R1+0xe78], R4 ;  /* 0x000e780401007387 */ /* 0x0005e20000100800 */
[--C-:B0-----:R-:W-:Y:S02]  /*dab0*/  IMAD.X R3, R9, 0x1, R91.reuse, P4 ;  /* 0x0000000109037824 */ /* 0x101fe400020e065b */
[----:B-1----:R-:W-:-:S03]  /*dac0*/  IMAD.X R2, R11, 0x1, R91, P5 ;  /* 0x000000010b027824 */ /* 0x002fc600028e065b */
[----:B------:R0:W-:Y:S01]  /*dad0*/  STL [R1+0xe7c], R3 ;  /* 0x000e7c0301007387 */ /* 0x0001e20000100800 */
[----:B--2--5:R-:W-:-:S03]  /*dae0*/  IADD3 R4, P2, PT, R20, R92, RZ ;  /* 0x0000005c14047210 */ /* 0x024fc60007f5e0ff */
[----:B------:R1:W-:Y:S04]  /*daf0*/  STL [R1+0xe80], R2 ;  /* 0x000e800201007387 */ /* 0x0003e80000100800 */
[----:B------:R2:W-:Y:S01]  /*db00*/  STL [R1+0xeb4], R4 ;  /* 0x000eb40401007387 */ /* 0x0005e20000100800 */
[-C--:B0-----:R-:W-:Y:S02]  /*db10*/  IADD3 R3, P3, PT, R22, R92.reuse, RZ ;  /* 0x0000005c16037210 */ /* 0x081fe40007f7e0ff */
[----:B-1----:R-:W-:-:S03]  /*db20*/  IADD3 R2, P4, PT, R24, R92, RZ ;  /* 0x0000005c18027210 */ /* 0x002fc60007f9e0ff */
[----:B------:R0:W-:Y:S01]  /*db30*/  STL [R1+0xeb8], R3 ;  /* 0x000eb80301007387 */ /* 0x0001e20000100800 */
[----:B--2---:R-:W-:-:S03]  /*db40*/  IADD3 R4, P5, PT, R26, R92, RZ ;  /* 0x0000005c1a047210 */ /* 0x004fc60007fbe0ff */
[----:B------:R1:W-:Y:S04]  /*db50*/  STL [R1+0xebc], R2 ;  /* 0x000ebc0201007387 */ /* 0x0003e80000100800 */
[----:B------:R2:W-:Y:S01]  /*db60*/  STL [R1+0xec0], R4 ;  /* 0x000ec00401007387 */ /* 0x0005e20000100800 */
[--C-:B0-----:R-:W-:Y:S02]  /*db70*/  IMAD.X R3, R21, 0x1, R91.reuse, P2 ;  /* 0x0000000115037824 */ /* 0x101fe400010e065b */
[----:B-1----:R-:W-:-:S03]  /*db80*/  IMAD.X R2, R23, 0x1, R91, P3 ;  /* 0x0000000117027824 */ /* 0x002fc600018e065b */
[----:B------:R0:W-:Y:S01]  /*db90*/  STL [R1+0xe84], R3 ;  /* 0x000e840301007387 */ /* 0x0001e20000100800 */
[----:B--2---:R-:W-:-:S03]  /*dba0*/  IMAD.X R4, R25, 0x1, R91, P4 ;  /* 0x0000000119047824 */ /* 0x004fc600020e065b */
[----:B------:R1:W-:Y:S04]  /*dbb0*/  STL [R1+0xe88], R2 ;  /* 0x000e880201007387 */ /* 0x0003e80000100800 */
[----:B------:R2:W-:Y:S01]  /*dbc0*/  STL [R1+0xe8c], R4 ;  /* 0x000e8c0401007387 */ /* 0x0005e20000100800 */
[----:B0-----:R-:W-:Y:S01]  /*dbd0*/  IMAD.X R3, R27, 0x1, R91, P5 ;  /* 0x000000011b037824 */ /* 0x001fe200028e065b */
[----:B-1----:R-:W-:-:S04]  /*dbe0*/  IADD3 R2, P2, PT, R34, R92, RZ ;  /* 0x0000005c22027210 */ /* 0x002fc80007f5e0ff */
[----:B------:R0:W-:Y:S01]  /*dbf0*/  STL [R1+0xe90], R3 ;  /* 0x000e900301007387 */ /* 0x0001e20000100800 */
[----:B--2---:R-:W-:-:S03]  /*dc00*/  IADD3 R4, P3, PT, R36, R92, RZ ;  /* 0x0000005c24047210 */ /* 0x004fc60007f7e0ff */
[----:B------:R1:W-:Y:S01]  /*dc10*/  STL [R1+0xe14], R2 ;  /* 0x000e140201007387 */ /* 0x0003e20000100800 */
[----:B------:R-:W-:-:S03]  /*dc20*/  IMAD.X R34, R35, 0x1, R91, P2 ;  /* 0x0000000123227824 */ /* 0x000fc600010e065b */
[----:B------:R2:W-:Y:S01]  /*dc30*/  STL [R1+0xe18], R4 ;  /* 0x000e180401007387 */ /* 0x0005e20000100800 */
[----:B------:R-:W-:Y:S01]  /*dc40*/  IMAD.X R36, R37, 0x1, R91, P3 ;  /* 0x0000000125247824 */ /* 0x000fe200018e065b */
[-C--:B0-----:R-:W-:Y:S02]  /*dc50*/  IADD3 R3, P4, PT, R38, R92.reuse, RZ ;  /* 0x0000005c26037210 */ /* 0x081fe40007f9e0ff */
[----:B-1----:R-:W-:-:S03]  /*dc60*/  IADD3 R2, P5, PT, R40, R92, RZ ;  /* 0x0000005c28027210 */ /* 0x002fc60007fbe0ff */
[----:B------:R0:W-:Y:S01]  /*dc70*/  STL [R1+0xe1c], R3 ;  /* 0x000e1c0301007387 */ /* 0x0001e20000100800 */
[--C-:B------:R-:W-:Y:S01]  /*dc80*/  IMAD.X R38, R39, 0x1, R91.reuse, P4 ;  /* 0x0000000127267824 */ /* 0x100fe200020e065b */
[----:B--2---:R-:W-:Y:S02]  /*dc90*/  IADD3 R4, P3, PT, R44, R92, RZ ;  /* 0x0000005c2c047210 */ /* 0x004fe40007f7e0ff */
[----:B------:R-:W-:Y:S01]  /*dca0*/  STL [R1+0xf28], R34 ;  /* 0x000f282201007387 */ /* 0x000fe20000100800 */
[----:B------:R-:W-:-:S03]  /*dcb0*/  IMAD.X R40, R41, 0x1, R91, P5 ;  /* 0x0000000129287824 */ /* 0x000fc600028e065b */
[----:B------:R1:W-:Y:S01]  /*dcc0*/  STL [R1+0xe20], R2 ;  /* 0x000e200201007387 */ /* 0x0003e20000100800 */
[--C-:B------:R-:W-:Y:S01]  /*dcd0*/  IMAD.X R44, R45, 0x1, R91.reuse, P3 ;  /* 0x000000012d2c7824 */ /* 0x100fe200018e065b */
[-C--:B0-----:R-:W-:Y:S02]  /*dce0*/  IADD3 R3, P4, PT, R46, R92.reuse, RZ ;  /* 0x0000005c2e037210 */ /* 0x081fe40007f9e0ff */
[----:B------:R-:W-:Y:S03]  /*dcf0*/  STL [R1+0xf2c], R36 ;  /* 0x000f2c2401007387 */ /* 0x000fe60000100800 */
[----:B------:R-:W-:Y:S01]  /*dd00*/  IMAD.X R46, R47, 0x1, R91, P4 ;  /* 0x000000012f2e7824 */ /* 0x000fe200020e065b */
[----:B------:R-:W-:Y:S01]  /*dd10*/  STL [R1+0xf30], R38 ;  /* 0x000f302601007387 */ /* 0x000fe20000100800 */
[----:B-1----:R-:W-:-:S03]  /*dd20*/  IADD3 R2, P2, PT, R42, R92, RZ ;  /* 0x0000005c2a027210 */ /* 0x002fc60007f5e0ff */
[----:B------:R-:W-:Y:S02]  /*dd30*/  STL [R1+0xf34], R40 ;  /* 0x000f342801007387 */ /* 0x000fe40000100800 */
[----:B------:R-:W-:Y:S02]  /*dd40*/  IMAD.X R42, R43, 0x1, R91, P2 ;  /* 0x000000012b2a7824 */ /* 0x000fe400010e065b */
[----:B------:R0:W-:Y:S04]  /*dd50*/  STL [R1+0xe24], R2 ;  /* 0x000e240201007387 */ /* 0x0001e80000100800 */
[----:B------:R1:W-:Y:S04]  /*dd60*/  STL [R1+0xe28], R4 ;  /* 0x000e280401007387 */ /* 0x0003e80000100800 */
[----:B------:R2:W-:Y:S01]  /*dd70*/  STL [R1+0xe2c], R3 ;  /* 0x000e2c0301007387 */ /* 0x0005e20000100800 */
[----:B0-----:R-:W-:-:S03]  /*dd80*/  IADD3 R2, P5, PT, R48, R92, RZ ;  /* 0x0000005c30027210 */ /* 0x001fc60007fbe0ff */
[----:B------:R-:W-:Y:S01]  /*dd90*/  STL [R1+0xf38], R42 ;  /* 0x000f382a01007387 */ /* 0x000fe20000100800 */
[-C--:B-1----:R-:W-:Y:S01]  /*dda0*/  IADD3 R4, P3, PT, R52, R92.reuse, RZ ;  /* 0x0000005c34047210 */ /* 0x082fe20007f7e0ff */
[--C-:B------:R-:W-:Y:S02]  /*ddb0*/  IMAD.X R48, R49, 0x1, R91.reuse, P5 ;  /* 0x0000000131307824 */ /* 0x100fe400028e065b */
[----:B------:R0:W-:Y:S01]  /*ddc0*/  STL [R1+0xe30], R2 ;  /* 0x000e300201007387 */ /* 0x0001e20000100800 */
[----:B--2---:R-:W-:Y:S01]  /*ddd0*/  IADD3 R3, P4, PT, R54, R92, RZ ;  /* 0x0000005c36037210 */ /* 0x004fe20007f9e0ff */
[--C-:B------:R-:W-:Y:S02]  /*dde0*/  IMAD.X R52, R53, 0x1, R91.reuse, P3 ;  /* 0x0000000135347824 */ /* 0x100fe400018e065b */
[----:B------:R-:W-:Y:S02]  /*ddf0*/  STL [R1+0xf3c], R44 ;  /* 0x000f3c2c01007387 */ /* 0x000fe40000100800 */
[----:B------:R-:W-:-:S02]  /*de00*/  IMAD.X R54, R55, 0x1, R91, P4 ;  /* 0x0000000137367824 */ /* 0x000fc400020e065b */
[----:B------:R-:W-:Y:S01]  /*de10*/  STL [R1+0xf40], R46 ;  /* 0x000f402e01007387 */ /* 0x000fe20000100800 */
[----:B0-----:R-:W-:-:S05]  /*de20*/  IADD3 R2, P2, PT, R50, R92, RZ ;  /* 0x0000005c32027210 */ /* 0x001fca0007f5e0ff */
[----:B------:R0:W-:Y:S01]  /*de30*/  STL [R1+0xe34], R2 ;  /* 0x000e340201007387 */ /* 0x0001e20000100800 */
[----:B------:R-:W-:-:S03]  /*de40*/  IMAD.X R50, R51, 0x1, R91, P2 ;  /* 0x0000000133327824 */ /* 0x000fc600010e065b */
[----:B------:R1:W-:Y:S04]  /*de50*/  STL [R1+0xe38], R4 ;  /* 0x000e380401007387 */ /* 0x0003e80000100800 */
[----:B------:R2:W-:Y:S01]  /*de60*/  STL [R1+0xe3c], R3 ;  /* 0x000e3c0301007387 */ /* 0x0005e20000100800 */
[-C--:B0-----:R-:W-:Y:S02]  /*de70*/  IADD3 R2, P5, PT, R56, R92.reuse, RZ ;  /* 0x0000005c38027210 */ /* 0x081fe40007fbe0ff */
[----:B-1----:R-:W-:-:S03]  /*de80*/  IADD3 R4, P3, PT, R60, R92, RZ ;  /* 0x0000005c3c047210 */ /* 0x002fc60007f7e0ff */
[----:B------:R0:W-:Y:S01]  /*de90*/  STL [R1+0xe40], R2 ;  /* 0x000e400201007387 */ /* 0x0001e20000100800 */
[--C-:B------:R-:W-:Y:S01]  /*dea0*/  IMAD.X R56, R57, 0x1, R91.reuse, P5 ;  /* 0x0000000139387824 */ /* 0x100fe200028e065b */
[----:B--2---:R-:W-:Y:S01]  /*deb0*/  IADD3 R3, P4, PT, R62, R92, RZ ;  /* 0x0000005c3e037210 */ /* 0x004fe20007f9e0ff */
[----:B------:R-:W-:-:S04]  /*dec0*/  IMAD.X R60, R61, 0x1, R91, P3 ;  /* 0x000000013d3c7824 */ /* 0x000fc800018e065b */
[----:B------:R-:W-:Y:S01]  /*ded0*/  IMAD.X R62, R63, 0x1, R91, P4 ;  /* 0x000000013f3e7824 */ /* 0x000fe200020e065b */
        /* <DEDUP_REMOVED lines=8> */
[----:B------:R-:W-:Y:S01]  /*df60*/  IMAD.X R64, R65, 0x1, R91, P5 ;  /* 0x0000000141407824 */ /* 0x000fe200028e065b */
[-C--:B--2---:R-:W-:Y:S02]  /*df70*/  IADD3 R3, P4, PT, R70, R92.reuse, RZ ;  /* 0x0000005c46037210 */ /* 0x084fe40007f9e0ff */
[----:B0-----:R-:W-:-:S05]  /*df80*/  IADD3 R2, P2, PT, R66, R92, RZ ;  /* 0x0000005c42027210 */ /* 0x001fca0007f5e0ff */
[----:B------:R0:W-:Y:S01]  /*df90*/  STL [R1+0xe54], R2 ;  /* 0x000e540201007387 */ /* 0x0001e20000100800 */
[----:B------:R-:W-:-:S03]  /*dfa0*/  IMAD.X R66, R67, 0x1, R91, P2 ;  /* 0x0000000143427824 */ /* 0x000fc600010e065b */
[----:B------:R1:W-:Y:S01]  /*dfb0*/  STL [R1+0xe58], R4 ;  /* 0x000e580401007387 */ /* 0x0003e20000100800 */
[----:B0-----:R-:W-:-:S03]  /*dfc0*/  IADD3 R2, P5, PT, R72, R92, RZ ;  /* 0x0000005c48027210 */ /* 0x001fc60007fbe0ff */
[----:B-1----:R-:W2:Y:S01]  /*dfd0*/  LDL.LU.64 R4, [R1] ;  /* 0x0000000001047983 */ /* 0x002ea20000300a00 */
[--C-:B------:R-:W-:Y:S01]  /*dfe0*/  IMAD.X R68, R69, 0x1, R91.reuse, P3 ;  /* 0x0000000145447824 */ /* 0x100fe200018e065b */
[----:B------:R-:W-:Y:S01]  /*dff0*/  IADD3 R6, P3, PT, R76, R92, RZ ;  /* 0x0000005c4c067210 */ /* 0x000fe20007f7e0ff */
[--C-:B------:R-:W-:Y:S01]  /*e000*/  IMAD.X R70, R71, 0x1, R91.reuse, P4 ;  /* 0x0000000147467824 */ /* 0x100fe200020e065b */
[----:B------:R0:W-:Y:S01]  /*e010*/  STL [R1+0xe5c], R3 ;  /* 0x000e5c0301007387 */ /* 0x0001e20000100800 */
[----:B------:R-:W-:-:S03]  /*e020*/  IMAD.X R72, R73, 0x1, R91, P5 ;  /* 0x0000000149487824 */ /* 0x000fc600028e065b */
[----:B------:R1:W-:Y:S01]  /*e030*/  STL [R1+0xe60], R2 ;  /* 0x000e600201007387 */ /* 0x0003e20000100800 */
[-C--:B0-----:R-:W-:Y:S02]  /*e040*/  IADD3 R3, P4, PT, R78, R92.reuse, RZ ;  /* 0x0000005c4e037210 */ /* 0x081fe40007f9e0ff */
[----:B-1----:R-:W-:-:S05]  /*e050*/  IADD3 R2, P2, PT, R74, R92, RZ ;  /* 0x0000005c4a027210 */ /* 0x002fca0007f5e0ff */
[----:B------:R0:W-:Y:S04]  /*e060*/  STL [R1+0xe64], R2 ;  /* 0x000e640201007387 */ /* 0x0001e80000100800 */
[----:B------:R1:W-:Y:S01]  /*e070*/  STL [R1+0xe68], R6 ;  /* 0x000e680601007387 */ /* 0x0003e20000100800 */
[----:B0-----:R-:W-:-:S03]  /*e080*/  IADD3 R2, P5, PT, R80, R92, RZ ;  /* 0x0000005c50027210 */ /* 0x001fc60007fbe0ff */
[----:B-1----:R-:W3:Y:S04]  /*e090*/  LDL.LU.64 R6, [R1+0x8] ;  /* 0x0000080001067983 */ /* 0x002ee80000300a00 */
[----:B------:R-:W-:Y:S04]  /*e0a0*/  STL [R1+0xe6c], R3 ;  /* 0x000e6c0301007387 */ /* 0x000fe80000100800 */
[----:B------:R-:W4:Y:S04]  /*e0b0*/  LDL.LU.64 R26, [R1+0x10] ;  /* 0x00001000011a7983 */ /* 0x000f280000300a00 */
[----:B------:R0:W-:Y:S04]  /*e0c0*/  STL [R1+0xe70], R2 ;  /* 0x000e700201007387 */ /* 0x0001e80000100800 */
[----:B------:R-:W4:Y:S04]  /*e0d0*/  LDL.LU.64 R8, [R1+0x18] ;  /* 0x0000180001087983 */ /* 0x000f280000300a00 */
[----:B------:R-:W4:Y:S01]  /*e0e0*/  LDL.LU.64 R20, [R1+0x20] ;  /* 0x0000200001147983 */ /* 0x000f220000300a00 */
[--C-:B------:R-:W-:Y:S01]  /*e0f0*/  IMAD.X R74, R75, 0x1, R91.reuse, P2 ;  /* 0x000000014b4a7824 */ /* 0x100fe200010e065b */
[-C--:B0-----:R-:W-:Y:S01]  /*e100*/  IADD3 R2, P2, PT, R12, R92.reuse, RZ ;  /* 0x0000005c0c027210 */ /* 0x081fe20007f5e0ff */
[--C-:B------:R-:W-:Y:S01]  /*e110*/  IMAD.X R76, R77, 0x1, R91.reuse, P3 ;  /* 0x000000014d4c7824 */ /* 0x100fe200018e065b */
[-C--:B------:R-:W-:Y:S01]  /*e120*/  IADD3 R10, P3, PT, R14, R92.reuse, RZ ;  /* 0x0000005c0e0a7210 */ /* 0x080fe20007f7e0ff */
[--C-:B------:R-:W-:Y:S01]  /*e130*/  IMAD.X R78, R79, 0x1, R91.reuse, P4 ;  /* 0x000000014f4e7824 */ /* 0x100fe200020e065b */
[----:B------:R-:W-:Y:S01]  /*e140*/  IADD3 R3, P4, PT, R16, R92, RZ ;  /* 0x0000005c10037210 */ /* 0x000fe20007f9e0ff */
[--C-:B------:R-:W-:Y:S01]  /*e150*/  IMAD.X R80, R81, 0x1, R91.reuse, P5 ;  /* 0x0000000151507824 */ /* 0x100fe200028e065b */
[----:B------:R0:W-:Y:S01]  /*e160*/  STL [R1+0xec4], R2 ;  /* 0x000ec40201007387 */ /* 0x0001e20000100800 */
[----:B------:R-:W-:-:S03]  /*e170*/  IMAD.X R12, R13, 0x1, R91, P2 ;  /* 0x000000010d0c7824 */ /* 0x000fc600010e065b */
[----:B------:R1:W-:Y:S04]  /*e180*/  STL [R1+0xec8], R10 ;  /* 0x000ec80a01007387 */ /* 0x0003e80000100800 */
[----:B------:R-:W-:Y:S01]  /*e190*/  STL [R1+0xecc], R3 ;  /* 0x000ecc0301007387 */ /* 0x000fe20000100800 */
[----:B0-----:R-:W-:Y:S01]  /*e1a0*/  IADD3 R2, P5, PT, R18, R92, RZ ;  /* 0x0000005c12027210 */ /* 0x001fe20007fbe0ff */
[--C-:B------:R-:W-:Y:S02]  /*e1b0*/  IMAD.X R13, R15, 0x1, R91.reuse, P3 ;  /* 0x000000010f0d7824 */ /* 0x100fe400018e065b */
[----:B-1----:R-:W4:Y:S04]  /*e1c0*/  LDL.LU.64 R10, [R1+0x28] ;  /* 0x00002800010a7983 */ /* 0x002f280000300a00 */
[----:B------:R0:W-:Y:S01]  /*e1d0*/  STL [R1+0xed0], R2 ;  /* 0x000ed00201007387 */ /* 0x0001e20000100800 */
[----:B------:R-:W-:-:S03]  /*e1e0*/  IMAD.X R14, R19, 0x1, R91, P5 ;  /* 0x00000001130e7824 */ /* 0x000fc600028e065b */
[----:B0-----:R-:W4:Y:S04]  /*e1f0*/  LDL.LU.64 R2, [R1+0x30] ;  /* 0x0000300001027983 */ /* 0x001f280000300a00 */
[----:B------:R0:W-:Y:S04]  /*e200*/  STL [R1+0xe94], R12 ;  /* 0x000e940c01007387 */ /* 0x0001e80000100800 */
[----:B------:R-:W4:Y:S04]  /*e210*/  LDL.LU.64 R36, [R1+0x38] ;  /* 0x0000380001247983 */ /* 0x000f280000300a00 */
[----:B------:R-:W4:Y:S01]  /*e220*/  LDL.LU.64 R22, [R1+0x40] ;  /* 0x0000400001167983 */ /* 0x000f220000300a00 */
[----:B0-----:R-:W-:-:S03]  /*e230*/  IMAD.X R12, R17, 0x1, R91, P4 ;  /* 0x00000001110c7824 */ /* 0x001fc600020e065b */
[----:B------:R0:W-:Y:S04]  /*e240*/  STL [R1+0xe98], R13 ;  /* 0x000e980d01007387 */ /* 0x0001e80000100800 */
[----:B------:R1:W-:Y:S04]  /*e250*/  STL [R1+0xe9c], R12 ;  /* 0x000e9c0c01007387 */ /* 0x0003e80000100800 */
[----:B------:R1:W-:Y:S01]  /*e260*/  STL [R1+0xea0], R14 ;  /* 0x000ea00e01007387 */ /* 0x0003e20000100800 */
[-C--:B0-----:R-:W-:Y:S02]  /*e270*/  IADD3 R13, P2, PT, R28, R92.reuse, RZ ;  /* 0x0000005c1c0d7210 */ /* 0x081fe40007f5e0ff */
[----:B-1----:R-:W-:Y:S01]  /*e280*/  IADD3 R12, P3, PT, R30, R92, RZ ;  /* 0x0000005c1e0c7210 */ /* 0x002fe20007f7e0ff */
[----:B------:R-:W4:Y:S04]  /*e290*/  LDL.LU.64 R14, [R1+0xd8] ;  /* 0x0000d800010e7983 */ /* 0x000f280000300a00 */
[----:B------:R0:W-:Y:S04]  /*e2a0*/  STL [R1+0x6a8], R13 ;  /* 0x0006a80d01007387 */ /* 0x0001e80000100800 */
[----:B------:R-:W4:Y:S01]  /*e2b0*/  LDL.LU.64 R24, [R1+0xe0] ;  /* 0x0000e00001187983 */ /* 0x000f220000300a00 */
[----:B------:R-:W-:-:S02]  /*e2c0*/  IMAD.X R28, R29, 0x1, R91, P2 ;  /* 0x000000011d1c7824 */ /* 0x000fc400010e065b */
[----:B------:R-:W-:Y:S01]  /*e2d0*/  IMAD.X R30, R31, 0x1, R91, P3 ;  /* 0x000000011f1e7824 */ /* 0x000fe200018e065b */
[----:B------:R2:W-:Y:S01]  /*e2e0*/  STL [R1+0x6ac], R12 ;  /* 0x0006ac0c01007387 */ /* 0x0005e20000100800 */
[----:B0-----:R-:W-:-:S05]  /*e2f0*/  IADD3 R13, P4, PT, R32, R92, RZ ;  /* 0x0000005c200d7210 */ /* 0x001fca0007f9e0ff */
[----:B------:R4:W-:Y:S01]  /*e300*/  STL [R1+0x6b0], R13 ;  /* 0x0006b00d01007387 */ /* 0x0009e20000100800 */
[----:B------:R-:W-:Y:S01]  /*e310*/  IMAD.X R32, R33, 0x1, R91, P4 ;  /* 0x0000000121207824 */ /* 0x000fe200020e065b */
[----:B--2---:R-:W-:-:S05]  /*e320*/  IADD3 R12, P5, PT, R4, R92, RZ ;  /* 0x0000005c040c7210 */ /* 0x004fca0007fbe0ff */
[----:B------:R0:W-:Y:S01]  /*e330*/  STL [R1], R12 ;  /* 0x0000000c01007387 */ /* 0x0001e20000100800 */
[----:B------:R-:W-:Y:S01]  /*e340*/  IMAD.X R5, R5, 0x1, R91, P5 ;  /* 0x0000000105057824 */ /* 0x000fe200028e065b */
[----:B---3--:R-:W-:-:S05]  /*e350*/  IADD3 R4, P2, PT, R6, R92, RZ ;  /* 0x0000005c06047210 */ /* 0x008fca0007f5e0ff */
[----:B------:R1:W-:Y:S01]  /*e360*/  STL [R1+0x8], R4 ;  /* 0x0000080401007387 */ /* 0x0003e20000100800 */
[----:B------:R-:W-:Y:S01]  /*e370*/  IMAD.X R6, R7, 0x1, R91, P2 ;  /* 0x0000000107067824 */ /* 0x000fe200010e065b */
[----:B----4-:R-:W-:-:S05]  /*e380*/  IADD3 R13, P3, PT, R26, R92, RZ ;  /* 0x0000005c1a0d7210 */ /* 0x010fca0007f7e0ff */
[----:B------:R-:W-:Y:S01]  /*e390*/  STL [R1+0x10], R13 ;  /* 0x0000100d01007387 */ /* 0x000fe20000100800 */
[-C--:B0-----:R-:W-:Y:S02]  /*e3a0*/  IADD3 R12, P4, PT, R8, R92.reuse, RZ ;  /* 0x0000005c080c7210 */ /* 0x081fe40007f9e0ff */
[----:B-1----:R-:W-:-:S03]  /*e3b0*/  IADD3 R4, P5, PT, R20, R92, RZ ;  /* 0x0000005c14047210 */ /* 0x002fc60007fbe0ff */
[----:B------:R-:W-:Y:S04]  /*e3c0*/  STL [R1+0x18], R12 ;  /* 0x0000180c01007387 */ /* 0x000fe80000100800 */
[----:B------:R-:W2:Y:S01]  /*e3d0*/  LDL.LU.64 R16, [R1+0xe8] ;  /* 0x0000e80001107983 */ /* 0x000ea20000300a00 */
[--C-:B------:R-:W-:Y:S02]  /*e3e0*/  IMAD.X R7, R27, 0x1, R91.reuse, P3 ;  /* 0x000000011b077824 */ /* 0x100fe400018e065b */
[--C-:B------:R-:W-:Y:S01]  /*e3f0*/  IMAD.X R8, R9, 0x1, R91.reuse, P4 ;  /* 0x0000000109087824 */ /* 0x100fe200020e065b */
[----:B------:R0:W-:Y:S04]  /*e400*/  STL [R1+0x20], R4 ;  /* 0x0000200401007387 */ /* 0x0001e80000100800 */
[----:B------:R-:W3:Y:S01]  /*e410*/  LDL.LU.64 R34, [R1+0xf0] ;  /* 0x0000f00001227983 */ /* 0x000ee20000300a00 */
[----:B------:R-:W-:-:S03]  /*e420*/  IMAD.X R9, R21, 0x1, R91, P5 ;  /* 0x0000000115097824 */ /* 0x000fc600028e065b */
[----:B------:R-:W4:Y:S04]  /*e430*/  LDL.LU.64 R18, [R1+0xf8] ;  /* 0x0000f80001127983 */ /* 0x000f280000300a00 */
[----:B------:R-:W4:Y:S01]  /*e440*/  LDL.LU.64 R26, [R1+0x100] ;  /* 0x00010000011a7983 */ /* 0x000f220000300a00 */
[----:B0-----:R-:W-:-:S03]  /*e450*/  IADD3 R4, P2, PT, R10, R92, RZ ;  /* 0x0000005c0a047210 */ /* 0x001fc60007f5e0ff */
[----:B------:R-:W4:Y:S02]  /*e460*/  LDL.LU.64 R20, [R1+0x108] ;  /* 0x0001080001147983 */ /* 0x000f240000300a00 */
[----:B------:R-:W-:Y:S02]  /*e470*/  IMAD.X R10, R11, 0x1, R91, P2 ;  /* 0x000000010b0a7824 */ /* 0x000fe400010e065b */
[----:B------:R0:W-:Y:S01]  /*e480*/  STL [R1+0x28], R4 ;  /* 0x0000280401007387 */ /* 0x0001e20000100800 */
[----:B------:R-:W-:-:S05]  /*e490*/  IADD3 R13, P3, PT, R2, R92, RZ ;  /* 0x0000005c020d7210 */ /* 0x000fca0007f7e0ff */
[----:B------:R1:W-:Y:S01]  /*e4a0*/  STL [R1+0x30], R13 ;  /* 0x0000300d01007387 */ /* 0x0003e20000100800 */
[----:B------:R-:W-:Y:S01]  /*e4b0*/  IMAD.X R11, R3, 0x1, R91, P3 ;  /* 0x00000001030b7824 */ /* 0x000fe200018e065b */
[-C--:B------:R-:W-:Y:S02]  /*e4c0*/  IADD3 R12, P4, PT, R36, R92.reuse, RZ ;  /* 0x0000005c240c7210 */ /* 0x080fe40007f9e0ff */
[----:B0-----:R-:W-:-:S03]  /*e4d0*/  IADD3 R4, P5, PT, R22, R92, RZ ;  /* 0x0000005c16047210 */ /* 0x001fc60007fbe0ff */
[----:B------:R0:W-:Y:S04]  /*e4e0*/  STL [R1+0x38], R12 ;  /* 0x0000380c01007387 */ /* 0x0001e80000100800 */
[----:B------:R0:W-:Y:S04]  /*e4f0*/  STL [R1+0x40], R4 ;  /* 0x0000400401007387 */ /* 0x0001e80000100800 */
[----:B------:R-:W4:Y:S01]  /*e500*/  LDL.LU.64 R2, [R1+0x110] ;  /* 0x0001100001027983 */ /* 0x000f220000300a00 */
[--C-:B-1----:R-:W-:Y:S02]  /*e510*/  IMAD.X R13, R23, 0x1, R91.reuse, P5 ;  /* 0x00000001170d7824 */ /* 0x102fe400028e065b */
[----:B0-----:R-:W-:Y:S01]  /*e520*/  IMAD.X R12, R37, 0x1, R91, P4 ;  /* 0x00000001250c7824 */ /* 0x001fe200020e065b */
[----:B------:R-:W-:-:S05]  /*e530*/  IADD3 R4, P2, PT, R14, R92, RZ ;  /* 0x0000005c0e047210 */ /* 0x000fca0007f5e0ff */
[----:B------:R3:W-:Y:S01]  /*e540*/  STL [R1+0xd8], R4 ;  /* 0x0000d80401007387 */ /* 0x0007e20000100800 */
[----:B------:R-:W-:Y:S01]  /*e550*/  IMAD.X R14, R15, 0x1, R91, P2 ;  /* 0x000000010f0e7824 */ /* 0x000fe200010e065b */
[----:B------:R-:W-:-:S05]  /*e560*/  IADD3 R23, P3, PT, R24, R92, RZ ;  /* 0x0000005c18177210 */ /* 0x000fca0007f7e0ff */
[----:B------:R-:W-:Y:S01]  /*e570*/  STL [R1+0xe0], R23 ;  /* 0x0000e01701007387 */ /* 0x000fe20000100800 */
[----:B------:R-:W-:Y:S01]  /*e580*/  IMAD.X R15, R25, 0x1, R91, P3 ;  /* 0x00000001190f7824 */ /* 0x000fe200018e065b */
[----:B--2---:R-:W-:-:S05]  /*e590*/  IADD3 R22, P4, PT, R16, R92, RZ ;  /* 0x0000005c10167210 */ /* 0x004fca0007f9e0ff */
[----:B------:R0:W-:Y:S01]  /*e5a0*/  STL [R1+0xe8], R22 ;  /* 0x0000e81601007387 */ /* 0x0001e20000100800 */
[----:B---3--:R-:W-:-:S03]  /*e5b0*/  IADD3 R4, P5, PT, R34, R92, RZ ;  /* 0x0000005c22047210 */ /* 0x008fc60007fbe0ff */
[----:B0-----:R-:W2:Y:S04]  /*e5c0*/  LDL.LU.64 R22, [R1+0x118] ;  /* 0x0001180001167983 */ /* 0x001ea80000300a00 */
[----:B------:R4:W-:Y:S04]  /*e5d0*/  STL [R1+0xf0], R4 ;  /* 0x0000f00401007387 */ /* 0x0009e80000100800 */
[----:B------:R-:W3:Y:S04]  /*e5e0*/  LDL.LU.64 R40, [R1+0x120] ;  /* 0x0001200001287983 */ /* 0x000ee80000300a00 */
[----:B------:R-:W3:Y:S01]  /*e5f0*/  LDL.LU.64 R24, [R1+0x128] ;  /* 0x0001280001187983 */ /* 0x000ee20000300a00 */
[----:B------:R-:W-:-:S03]  /*e600*/  IMAD.X R16, R17, 0x1, R91, P4 ;  /* 0x0000000111107824 */ /* 0x000fc600020e065b */
[----:B------:R-:W3:Y:S01]  /*e610*/  LDL.LU.64 R38, [R1+0x130] ;  /* 0x0001300001267983 */ /* 0x000ee20000300a00 */
[-C--:B----4-:R-:W-:Y:S01]  /*e620*/  IADD3 R4, P2, PT, R18, R92.reuse, RZ ;  /* 0x0000005c12047210 */ /* 0x090fe20007f5e0ff */
[--C-:B------:R-:W-:Y:S01]  /*e630*/  IMAD.X R17, R35, 0x1, R91.reuse, P5 ;  /* 0x0000000123117824 */ /* 0x100fe200028e065b */
[-C--:B------:R-:W-:Y:S02]  /*e640*/  IADD3 R31, P3, PT, R26, R92.reuse, RZ ;  /* 0x0000005c1a1f7210 */ /* 0x080fe40007f7e0ff */
[----:B------:R-:W-:Y:S01]  /*e650*/  IADD3 R29, P4, PT, R20, R92, RZ ;  /* 0x0000005c141d7210 */ /* 0x000fe20007f9e0ff */
[----:B------:R0:W-:Y:S01]  /*e660*/  STL [R1+0xf8], R4 ;  /* 0x0000f80401007387 */ /* 0x0001e20000100800 */
[--C-:B------:R-:W-:Y:S02]  /*e670*/  IMAD.X R18, R19, 0x1, R91.reuse, P2 ;  /* 0x0000000113127824 */ /* 0x100fe400010e065b */
[--C-:B------:R-:W-:Y:S01]  /*e680*/  IMAD.X R19, R27, 0x1, R91.reuse, P3 ;  /* 0x000000011b137824 */ /* 0x100fe200018e065b */
[----:B------:R-:W-:Y:S01]  /*e690*/  STL [R1+0x100], R31 ;  /* 0x0001001f01007387 */ /* 0x000fe20000100800 */
[----:B------:R-:W-:-:S03]  /*e6a0*/  IMAD.X R20, R21, 0x1, R91, P4 ;  /* 0x0000000115147824 */ /* 0x000fc600020e065b */
[----:B------:R-:W-:Y:S01]  /*e6b0*/  STL [R1+0x108], R29 ;  /* 0x0001081d01007387 */ /* 0x000fe20000100800 */
[----:B0-----:R-:W-:-:S05]  /*e6c0*/  IADD3 R4, P5, PT, R2, R92, RZ ;  /* 0x0000005c02047210 */ /* 0x001fca0007fbe0ff */
[----:B------:R2:W-:Y:S04]  /*e6d0*/  STL [R1+0x110], R4 ;  /* 0x0001100401007387 */ /* 0x0005e80000100800 */
[----:B------:R-:W4:Y:S01]  /*e6e0*/  LDL.LU.64 R26, [R1+0x138] ;  /* 0x00013800011a7983 */ /* 0x000f220000300a00 */
[----:B------:R-:W-:-:S03]  /*e6f0*/  IMAD.X R21, R3, 0x1, R91, P5 ;  /* 0x0000000103157824 */ /* 0x000fc600028e065b */
[----:B------:R-:W4:Y:S04]  /*e700*/  LDL.LU.64 R36, [R1+0x140] ;  /* 0x0001400001247983 */ /* 0x000f280000300a00 */
[----:B------:R-:W4:Y:S04]  /*e710*/  LDL.LU.64 R34, [R1+0x148] ;  /* 0x0001480001227983 */ /* 0x000f280000300a00 */
[----:B------:R-:W4:Y:S01]  /*e720*/  LDL.LU.64 R2, [R1+0x150] ;  /* 0x0001500001027983 */ /* 0x000f220000300a00 */
[----:B--2---:R-:W-:-:S05]  /*e730*/  IADD3 R4, P2, PT, R22, R92, RZ ;  /* 0x0000005c16047210 */ /* 0x004fca0007f5e0ff */
[----:B------:R0:W-:Y:S01]  /*e740*/  STL [R1+0x118], R4 ;  /* 0x0001180401007387 */ /* 0x0001e20000100800 */
[----:B------:R-:W-:Y:S01]  /*e750*/  IMAD.X R22, R23, 0x1, R91, P2 ;  /* 0x0000000117167824 */ /* 0x000fe200010e065b */
[-C--:B---3--:R-:W-:Y:S02]  /*e760*/  IADD3 R31, P3, PT, R40, R92.reuse, RZ ;  /* 0x0000005c281f7210 */ /* 0x088fe40007f7e0ff */
[----:B------:R-:W-:-:S03]  /*e770*/  IADD3 R29, P4, PT, R24, R92, RZ ;  /* 0x0000005c181d7210 */ /* 0x000fc60007f9e0ff */
[----:B------:R-:W-:Y:S01]  /*e780*/  STL [R1+0x120], R31 ;  /* 0x0001201f01007387 */ /* 0x000fe20000100800 */
[--C-:B------:R-:W-:Y:S01]  /*e790*/  IMAD.X R23, R41, 0x1, R91.reuse, P3 ;  /* 0x0000000129177824 */ /* 0x100fe200018e065b */
[----:B0-----:R-:W-:Y:S02]  /*e7a0*/  IADD3 R4, P5, PT, R38, R92, RZ ;  /* 0x0000005c26047210 */ /* 0x001fe40007fbe0ff */
[----:B------:R-:W-:Y:S01]  /*e7b0*/  STL [R1+0x128], R29 ;  /* 0x0001281d01007387 */ /* 0x000fe20000100800 */
[----:B------:R-:W-:-:S03]  /*e7c0*/  IMAD.X R24, R25, 0x1, R91, P4 ;  /* 0x0000000119187824 */ /* 0x000fc600020e065b */
[----:B------:R4:W-:Y:S01]  /*e7d0*/  STL [R1+0x130], R4 ;  /* 0x0001300401007387 */ /* 0x0009e20000100800 */
[----:B------:R-:W-:-:S03]  /*e7e0*/  IMAD.X R25, R39, 0x1, R91, P5 ;  /* 0x0000000127197824 */ /* 0x000fc600028e065b */
[----:B------:R-:W2:Y:S04]  /*e7f0*/  LDL.LU.64 R46, [R1+0x48] ;  /* 0x00004800012e7983 */ /* 0x000ea80000300a00 */
[----:B------:R-:W3:Y:S04]  /*e800*/  LDL.LU.64 R44, [R1+0x50] ;  /* 0x00005000012c7983 */ /* 0x000ee80000300a00 */
[----:B------:R-:W3:Y:S04]  /*e810*/  LDL.LU.64 R42, [R1+0x58] ;  /* 0x00005800012a7983 */ /* 0x000ee80000300a00 */
[----:B------:R-:W3:Y:S01]  /*e820*/  LDL.LU.64 R40, [R1+0x60] ;  /* 0x0000600001287983 */ /* 0x000ee20000300a00 */
[----:B----4-:R-:W-:-:S02]  /*e830*/  IADD3 R4, P2, PT, R26, R92, RZ ;  /* 0x0000005c1a047210 */ /* 0x010fc40007f5e0ff */
[----:B------:R-:W-:-:S03]  /*e840*/  IADD3 R31, P3, PT, R36, R92, RZ ;  /* 0x0000005c241f7210 */ /* 0x000fc60007f7e0ff */
[----:B------:R0:W-:Y:S01]  /*e850*/  STL [R1+0x138], R4 ;  /* 0x0001380401007387 */ /* 0x0001e20000100800 */
[--C-:B------:R-:W-:Y:S01]  /*e860*/  IMAD.X R26, R27, 0x1, R91.reuse, P2 ;  /* 0x000000011b1a7824 */ /* 0x100fe200010e065b */
[----:B------:R-:W-:Y:S02]  /*e870*/  IADD3 R29, P4, PT, R34, R92, RZ ;  /* 0x0000005c221d7210 */ /* 0x000fe40007f9e0ff */
[----:B------:R-:W-:Y:S01]  /*e880*/  STL [R1+0x140], R31 ;  /* 0x0001401f01007387 */ /* 0x000fe20000100800 */
[----:B------:R-:W-:-:S03]  /*e890*/  IMAD.X R27, R37, 0x1, R91, P3 ;  /* 0x00000001251b7824 */ /* 0x000fc600018e065b */
[----:B------:R-:W-:Y:S01]  /*e8a0*/  STL [R1+0x6b4], R29 ;  /* 0x0006b41d01007387 */ /* 0x000fe20000100800 */
[----:B0-----:R-:W-:-:S05]  /*e8b0*/  IADD3 R4, P5, PT, R2, R92, RZ ;  /* 0x0000005c02047210 */ /* 0x001fca0007fbe0ff */
[----:B------:R0:W-:Y:S01]  /*e8c0*/  STL [R1+0x708], R4 ;  /* 0x0007080401007387 */ /* 0x0001e20000100800 */
[----:B------:R-:W-:-:S03]  /*e8d0*/  IMAD.X R2, R3, 0x1, R91, P5 ;  /* 0x0000000103027824 */ /* 0x000fc600028e065b */
[----:B------:R-:W4:Y:S01]  /*e8e0*/  LDL.LU.64 R38, [R1+0x158] ;  /* 0x0001580001267983 */ /* 0x000f220000300a00 */
[----:B0-----:R-:W-:-:S05]  /*e8f0*/  IMAD.X R4, R35, 0x1, R91, P4 ;  /* 0x0000000123047824 */ /* 0x001fca00020e065b */
[----:B------:R-:W-:Y:S04]  /*e900*/  STL [R1+0x148], R4 ;  /* 0x0001480401007387 */ /* 0x000fe80000100800 */
[----:B------:R-:W4:Y:S04]  /*e910*/  LDL.LU.64 R36, [R1+0x160] ;  /* 0x0001600001247983 */ /* 0x000f280000300a00 */
[----:B------:R0:W-:Y:S04]  /*e920*/  STL [R1+0x150], R2 ;  /* 0x0001500201007387 */ /* 0x0001e80000100800 */
[----:B------:R-:W4:Y:S04]  /*e930*/  LDL.LU.64 R34, [R1+0x168] ;  /* 0x0001680001227983 */ /* 0x000f280000300a00 */
[----:B0-----:R-:W4:Y:S01]  /*e940*/  LDL.LU.64 R2, [R1+0x170] ;  /* 0x0001700001027983 */ /* 0x001f220000300a00 */
[----:B--2---:R-:W-:-:S02]  /*e950*/  IADD3 R29, P2, PT, R46, R92, RZ ;  /* 0x0000005c2e1d7210 */ /* 0x004fc40007f5e0ff */
[----:B---3--:R-:W-:-:S03]  /*e960*/  IADD3 R4, P3, PT, R44, R92, RZ ;  /* 0x0000005c2c047210 */ /* 0x008fc60007f7e0ff */
[----:B------:R0:W-:Y:S01]  /*e970*/  STL [R1+0x70c], R29 ;  /* 0x00070c1d01007387 */ /* 0x0001e20000100800 */
[----:B------:R-:W-:-:S03]  /*e980*/  IADD3 R31, P4, PT, R42, R92, RZ ;  /* 0x0000005c2a1f7210 */ /* 0x000fc60007f9e0ff */
[----:B------:R1:W-:Y:S01]  /*e990*/  STL [R1+0x710], R4 ;  /* 0x0007100401007387 */ /* 0x0003e20000100800 */
[----:B0-----:R-:W-:-:S03]  /*e9a0*/  IADD3 R29, P5, PT, R40, R92, RZ ;  /* 0x0000005c281d7210 */ /* 0x001fc60007fbe0ff */
[----:B------:R0:W-:Y:S01]  /*e9b0*/  STL [R1+0x714], R31 ;  /* 0x0007141f01007387 */ /* 0x0001e20000100800 */
[----:B-1----:R-:W-:-:S03]  /*e9c0*/  IMAD.X R4, R47, 0x1, R91, P2 ;  /* 0x000000012f047824 */ /* 0x002fc600010e065b */
[----:B------:R1:W-:Y:S01]  /*e9d0*/  STL [R1+0xae0], R29 ;  /* 0x000ae01d01007387 */ /* 0x0003e20000100800 */
[----:B0-----:R-:W-:-:S03]  /*e9e0*/  IMAD.X R31, R45, 0x1, R91, P3 ;  /* 0x000000012d1f7824 */ /* 0x001fc600018e065b */
[----:B------:R0:W-:Y:S01]  /*e9f0*/  STL [R1+0x48], R4 ;  /* 0x0000480401007387 */ /* 0x0001e20000100800 */
[----:B-1----:R-:W-:-:S03]  /*ea00*/  IMAD.X R29, R43, 0x1, R91, P4 ;  /* 0x000000012b1d7824 */ /* 0x002fc600020e065b */
[----:B------:R-:W-:Y:S04]  /*ea10*/  STL [R1+0x50], R31 ;  /* 0x0000501f01007387 */ /* 0x000fe80000100800 */
[----:B------:R-:W2:Y:S01]  /*ea20*/  LDL.LU.64 R46, [R1+0x178] ;  /* 0x00017800012e7983 */ /* 0x000ea20000300a00 */
[----:B0-----:R-:W-:-:S03]  /*ea30*/  IMAD.X R4, R41, 0x1, R91, P5 ;  /* 0x0000000129047824 */ /* 0x001fc600028e065b */
[----:B------:R-:W-:Y:S04]  /*ea40*/  STL [R1+0x58], R29 ;  /* 0x0000581d01007387 */ /* 0x000fe80000100800 */
[----:B------:R-:W3:Y:S04]  /*ea50*/  LDL.LU.64 R44, [R1+0x180] ;  /* 0x00018000012c7983 */ /* 0x000ee80000300a00 */
[----:B------:R4:W-:Y:S04]  /*ea60*/  STL [R1+0x60], R4 ;  /* 0x0000600401007387 */ /* 0x0009e80000100800 */
[----:B------:R-:W3:Y:S04]  /*ea70*/  LDL.LU.64 R42, [R1+0x188] ;  /* 0x00018800012a7983 */ /* 0x000ee80000300a00 */
[----:B------:R-:W3:Y:S01]  /*ea80*/  LDL.LU.64 R40, [R1+0x190] ;  /* 0x0001900001287983 */ /* 0x000ee20000300a00 */
[----:B----4-:R-:W-:-:S02]  /*ea90*/  IADD3 R4, P2, PT, R38, R92, RZ ;  /* 0x0000005c26047210 */ /* 0x010fc40007f5e0ff */
[----:B------:R-:W-:-:S03]  /*eaa0*/  IADD3 R31, P3, PT, R36, R92, RZ ;  /* 0x0000005c241f7210 */ /* 0x000fc60007f7e0ff */
[----:B------:R0:W-:Y:S01]  /*eab0*/  STL [R1+0xae4], R4 ;  /* 0x000ae40401007387 */ /* 0x0001e20000100800 */
[----:B------:R-:W-:-:S03]  /*eac0*/  IADD3 R29, P4, PT, R34, R92, RZ ;  /* 0x0000005c221d7210 */ /* 0x000fc60007f9e0ff */
[----:B------:R1:W-:Y:S01]  /*ead0*/  STL [R1+0xae8], R31 ;  /* 0x000ae81f01007387 */ /* 0x0003e20000100800 */
[----:B0-----:R-:W-:-:S03]  /*eae0*/  IADD3 R4, P5, PT, R2, R92, RZ ;  /* 0x0000005c02047210 */ /* 0x001fc60007fbe0ff */
[----:B------:R0:W-:Y:S01]  /*eaf0*/  STL [R1+0xaec], R29 ;  /* 0x000aec1d01007387 */ /* 0x0001e20000100800 */
[----:B-1----:R-:W-:-:S03]  /*eb00*/  IMAD.X R31, R39, 0x1, R91, P2 ;  /* 0x00000001271f7824 */ /* 0x002fc600010e065b */
[----:B------:R1:W-:Y:S01]  /*eb10*/  STL [R1+0xaf0], R4 ;  /* 0x000af00401007387 */ /* 0x0003e20000100800 */
[--C-:B------:R-:W-:Y:S02]  /*eb20*/  IMAD.X R2, R3, 0x1, R91.reuse, P5 ;  /* 0x0000000103027824 */ /* 0x100fe400028e065b */
[--C-:B0-----:R-:W-:Y:S01]  /*eb30*/  IMAD.X R29, R37, 0x1, R91.reuse, P3 ;  /* 0x00000001251d7824 */ /* 0x101fe200018e065b */
[----:B------:R-:W-:Y:S01]  /*eb40*/  STL [R1+0x158], R31 ;  /* 0x0001581f01007387 */ /* 0x000fe20000100800 */
[----:B-1----:R-:W-:-:S03]  /*eb50*/  IMAD.X R4, R35, 0x1, R91, P4 ;  /* 0x0000000123047824 */ /* 0x002fc600020e065b */
[----:B------:R-:W-:Y:S04]  /*eb60*/  STL [R1+0x160], R29 ;  /* 0x0001601d01007387 */ /* 0x000fe80000100800 */
[----:B------:R-:W4:Y:S04]  /*eb70*/  LDL.LU.64 R38, [R1+0x198] ;  /* 0x0001980001267983 */ /* 0x000f280000300a00 */
[----:B------:R-:W-:Y:S04]  /*eb80*/  STL [R1+0x168], R4 ;  /* 0x0001680401007387 */ /* 0x000fe80000100800 */
[----:B------:R-:W4:Y:S04]  /*eb90*/  LDL.LU.64 R36, [R1+0x1a0] ;  /* 0x0001a00001247983 */ /* 0x000f280000300a00 */
[----:B------:R0:W-:Y:S04]  /*eba0*/  STL [R1+0x170], R2 ;  /* 0x0001700201007387 */ /* 0x0001e80000100800 */
[----:B------:R-:W4:Y:S04]  /*ebb0*/  LDL.LU.64 R34, [R1+0x1a8] ;  /* 0x0001a80001227983 */ /* 0x000f280000300a00 */
[----:B0-----:R-:W4:Y:S01]  /*ebc0*/  LDL.LU.64 R2, [R1+0x1b0] ;  /* 0x0001b00001027983 */ /* 0x001f220000300a00 */
[----:B--2---:R-:W-:-:S05]  /*ebd0*/  IADD3 R29, P2, PT, R46, R92, RZ ;  /* 0x0000005c2e1d7210 */ /* 0x004fca0007f5e0ff */
[----:B------:R0:W-:Y:S01]  /*ebe0*/  STL [R1+0xaf4], R29 ;  /* 0x000af41d01007387 */ /* 0x0001e20000100800 */
[----:B---3--:R-:W-:-:S05]  /*ebf0*/  IADD3 R4, P3, PT, R44, R92, RZ ;  /* 0x0000005c2c047210 */ /* 0x008fca0007f7e0ff */
[----:B------:R1:W-:Y:S01]  /*ec00*/  STL [R1+0xaf8], R4 ;  /* 0x000af80401007387 */ /* 0x0003e20000100800 */
[-C--:B------:R-:W-:Y:S02]  /*ec10*/  IADD3 R31, P4, PT, R42, R92.reuse, RZ ;  /* 0x0000005c2a1f7210 */ /* 0x080fe40007f9e0ff */
        /* <DEDUP_REMOVED lines=55> */
[----:B----4-:R-:W-:-:S05]  /*ef90*/  IADD3 R4, P2, PT, R38, R92, RZ ;  /* 0x0000005c26047210 */ /* 0x010fca0007f5e0ff */
[----:B------:R0:W-:Y:S01]  /*efa0*/  STL [R1+0xb24], R4 ;  /* 0x000b240401007387 */ /* 0x0001e20000100800 */
[-C--:B------:R-:W-:Y:S02]  /*efb0*/  IADD3 R31, P3, PT, R36, R92.reuse, RZ ;  /* 0x0000005c241f7210 */ /* 0x080fe40007f7e0ff */
        /* <DEDUP_REMOVED lines=776> */
[----:B------:R-:W4:Y:S01]  /*12040*/  LDL.LU.64 R82, [R1+0x680] ;  /* 0x0006800001527983 */ /* 0x000f220000300a00 */
[----:B--2---:R-:W-:-:S05]  /*12050*/  IADD3 R2, P2, PT, R46, R92, RZ ;  /* 0x0000005c2e027210 */ /* 0x004fca0007f5e0ff */
[----:B------:R0:W-:Y:S01]  /*12060*/  STL [R1+0xdd4], R2 ;  /* 0x000dd40201007387 */ /* 0x0001e20000100800 */
[----:B---3--:R-:W-:-:S05]  /*12070*/  IADD3 R4, P3, PT, R44, R92, RZ ;  /* 0x0000005c2c047210 */ /* 0x008fca0007f7e0ff */
[----:B------:R-:W-:Y:S01]  /*12080*/  STL [R1+0xdd8], R4 ;  /* 0x000dd80401007387 */ /* 0x000fe20000100800 */
[----:B------:R-:W-:-:S03]  /*12090*/  IADD3 R3, P4, PT, R42, R92, RZ ;  /* 0x0000005c2a037210 */ /* 0x000fc60007f9e0ff */
[----:B------:R-:W2:Y:S01]  /*120a0*/  LDL.LU.64 R84, [R1+0x688] ;  /* 0x0006880001547983 */ /* 0x000ea20000300a00 */
[----:B0-----:R-:W-:-:S03]  /*120b0*/  IADD3 R2, P5, PT, R40, R92, RZ ;  /* 0x0000005c28027210 */ /* 0x001fc60007fbe0ff */
[----:B------:R-:W-:Y:S04]  /*120c0*/  STL [R1+0xddc], R3 ;  /* 0x000ddc0301007387 */ /* 0x000fe80000100800 */
[----:B------:R-:W3:Y:S04]  /*120d0*/  LDL.LU.64 R88, [R1+0x690] ;  /* 0x0006900001587983 */ /* 0x000ee80000300a00 */
[----:B------:R0:W-:Y:S04]  /*120e0*/  STL [R1+0xde0], R2 ;  /* 0x000de00201007387 */ /* 0x0001e80000100800 */
[----:B------:R-:W3:Y:S04]  /*120f0*/  LDL.LU.64 R86, [R1+0x698] ;  /* 0x0006980001567983 */ /* 0x000ee80000300a00 */
[----:B0-----:R-:W3:Y:S01]  /*12100*/  LDL.LU.64 R2, [R1+0x6a0] ;  /* 0x0006a00001027983 */ /* 0x001ee20000300a00 */
[----:B------:R-:W-:-:S02]  /*12110*/  IMAD.X R4, R47, 0x1, R91, P2 ;  /* 0x000000012f047824 */ /* 0x000fc400010e065b */
[--C-:B------:R-:W-:Y:S01]  /*12120*/  IMAD.X R29, R45, 0x1, R91.reuse, P3 ;  /* 0x000000012d1d7824 */ /* 0x100fe200018e065b */
[----:B------:R0:W5:Y:S04]  /*12130*/  LDL.LU R46, [R1+0xf40] ;  /* 0x000f4000012e7983 */ /* 0x0001680000300800 */
[----:B------:R0:W5:Y:S04]  /*12140*/  LDL.LU R44, [R1+0xf3c] ;  /* 0x000f3c00012c7983 */ /* 0x0001680000300800 */
[----:B------:R1:W-:Y:S01]  /*12150*/  STL [R1+0x648], R4 ;  /* 0x0006480401007387 */ /* 0x0003e20000100800 */
[----:B------:R-:W-:-:S03]  /*12160*/  IMAD.X R31, R41, 0x1, R91, P5 ;  /* 0x00000001291f7824 */ /* 0x000fc600028e065b */
[----:B------:R0:W5:Y:S01]  /*12170*/  LDL.LU R42, [R1+0xf38] ;  /* 0x000f3800012a7983 */ /* 0x0001620000300800 */
[----:B-1----:R-:W-:-:S03]  /*12180*/  IMAD.X R4, R43, 0x1, R91, P4 ;  /* 0x000000012b047824 */ /* 0x002fc600020e065b */
[----:B------:R-:W-:Y:S04]  /*12190*/  STL [R1+0x650], R29 ;  /* 0x0006501d01007387 */ /* 0x000fe80000100800 */
[----:B------:R0:W5:Y:S04]  /*121a0*/  LDL.LU R40, [R1+0xf34] ;  /* 0x000f340001287983 */ /* 0x0001680000300800 */
[----:B------:R4:W-:Y:S04]  /*121b0*/  STL [R1+0x658], R4 ;  /* 0x0006580401007387 */ /* 0x0009e80000100800 */
[----:B------:R1:W-:Y:S01]  /*121c0*/  STL [R1+0x660], R31 ;  /* 0x0006601f01007387 */ /* 0x0003e20000100800 */
[----:B----4-:R-:W-:-:S05]  /*121d0*/  IADD3 R4, P2, PT, R38, R92, RZ ;  /* 0x0000005c26047210 */ /* 0x010fca0007f5e0ff */
[----:B------:R4:W-:Y:S01]  /*121e0*/  STL [R1+0xde4], R4 ;  /* 0x000de40401007387 */ /* 0x0009e20000100800 */
[-C--:B------:R-:W-:Y:S02]  /*121f0*/  IADD3 R29, P3, PT, R36, R92.reuse, RZ ;  /* 0x0000005c241d7210 */ /* 0x080fe40007f7e0ff */
[----:B-1----:R-:W-:-:S03]  /*12200*/  IADD3 R31, P4, PT, R34, R92, RZ ;  /* 0x0000005c221f7210 */ /* 0x002fc60007f9e0ff */
[----:B------:R1:W-:Y:S01]  /*12210*/  STL [R1+0xde8], R29 ;  /* 0x000de81d01007387 */ /* 0x0003e20000100800 */
[----:B----4-:R-:W-:-:S03]  /*12220*/  IADD3 R4, P5, PT, R82, R92, RZ ;  /* 0x0000005c52047210 */ /* 0x010fc60007fbe0ff */
[----:B------:R-:W-:Y:S04]  /*12230*/  STL [R1+0xdec], R31 ;  /* 0x000dec1f01007387 */ /* 0x000fe80000100800 */
[----:B------:R0:W5:Y:S01]  /*12240*/  LDL.LU R38, [R1+0xf30] ;  /* 0x000f300001267983 */ /* 0x0001620000300800 */
[----:B-1----:R-:W-:-:S03]  /*12250*/  IMAD.X R29, R39, 0x1, R91, P2 ;  /* 0x00000001271d7824 */ /* 0x002fc600010e065b */
[----:B------:R1:W-:Y:S04]  /*12260*/  STL [R1+0xdf0], R4 ;  /* 0x000df00401007387 */ /* 0x0003e80000100800 */
[----:B------:R0:W5:Y:S04]  /*12270*/  LDL.LU R36, [R1+0xf2c] ;  /* 0x000f2c0001247983 */ /* 0x0001680000300800 */
[----:B------:R4:W-:Y:S01]  /*12280*/  STL [R1+0x668], R29 ;  /* 0x0006681d01007387 */ /* 0x0009e20000100800 */
[----:B-1----:R-:W-:-:S03]  /*12290*/  IMAD.X R4, R37, 0x1, R91, P3 ;  /* 0x0000000125047824 */ /* 0x002fc600018e065b */
[----:B------:R0:W5:Y:S04]  /*122a0*/  LDL.LU R34, [R1+0xf28] ;  /* 0x000f280001227983 */ /* 0x0001680000300800 */
[----:B------:R1:W-:Y:S01]  /*122b0*/  STL [R1+0x670], R4 ;  /* 0x0006700401007387 */ /* 0x0003e20000100800 */
[--C-:B----4-:R-:W-:Y:S02]  /*122c0*/  IMAD.X R29, R35, 0x1, R91.reuse, P4 ;  /* 0x00000001231d7824 */ /* 0x110fe400020e065b */
[----:B-1----:R-:W-:Y:S02]  /*122d0*/  IMAD.X R4, R83, 0x1, R91, P5 ;  /* 0x0000000153047824 */ /* 0x002fe400028e065b */
[----:B------:R-:W4:Y:S04]  /*122e0*/  LDL.LU.64 R82, [R1+0xf20] ;  /* 0x000f200001527983 */ /* 0x000f280000300a00 */
[----:B------:R2:W-:Y:S04]  /*122f0*/  STL [R1+0x678], R29 ;  /* 0x0006781d01007387 */ /* 0x0005e80000100800 */
[----:B------:R1:W-:Y:S01]  /*12300*/  STL [R1+0x680], R4 ;  /* 0x0006800401007387 */ /* 0x0003e20000100800 */
[----:B--2---:R-:W-:-:S05]  /*12310*/  IADD3 R29, P2, PT, R84, R92, RZ ;  /* 0x0000005c541d7210 */ /* 0x004fca0007f5e0ff */
[----:B------:R2:W-:Y:S01]  /*12320*/  STL [R1+0xdf4], R29 ;  /* 0x000df41d01007387 */ /* 0x0005e20000100800 */
[----:B---3--:R-:W-:-:S05]  /*12330*/  IADD3 R31, P3, PT, R88, R92, RZ ;  /* 0x0000005c581f7210 */ /* 0x008fca0007f7e0ff */
[----:B------:R3:W-:Y:S01]  /*12340*/  STL [R1+0xdf8], R31 ;  /* 0x000df81f01007387 */ /* 0x0007e20000100800 */
[----:B-1----:R-:W-:-:S03]  /*12350*/  IADD3 R4, P4, PT, R86, R92, RZ ;  /* 0x0000005c56047210 */ /* 0x002fc60007f9e0ff */
[----:B------:R-:W4:Y:S01]  /*12360*/  LDL.LU R33, [R1+0xad8] ;  /* 0x000ad80001217983 */ /* 0x000f220000300800 */
[----:B--2---:R-:W-:-:S03]  /*12370*/  IADD3 R29, P5, PT, R2, R92, RZ ;  /* 0x0000005c021d7210 */ /* 0x004fc60007fbe0ff */
[----:B------:R1:W-:Y:S01]  /*12380*/  STL [R1+0xdfc], R4 ;  /* 0x000dfc0401007387 */ /* 0x0003e20000100800 */
[----:B---3--:R-:W-:-:S03]  /*12390*/  IMAD.X R31, R85, 0x1, R91, P2 ;  /* 0x00000001551f7824 */ /* 0x008fc600010e065b */
[----:B-1----:R-:W2:Y:S04]  /*123a0*/  LDL.LU R4, [R1+0xad0] ;  /* 0x000ad00001047983 */ /* 0x002ea80000300800 */
[----:B------:R1:W-:Y:S04]  /*123b0*/  STL [R1+0xe00], R29 ;  /* 0x000e001d01007387 */ /* 0x0003e80000100800 */
[----:B------:R-:W3:Y:S01]  /*123c0*/  LDL.LU.64 R84, [R1+0xf18] ;  /* 0x000f180001547983 */ /* 0x000ee20000300a00 */
[----:B-1----:R-:W-:-:S03]  /*123d0*/  IMAD.X R29, R89, 0x1, R91, P3 ;  /* 0x00000001591d7824 */ /* 0x002fc600018e065b */
[----:B------:R-:W2:Y:S04]  /*123e0*/  LDL.LU.64 R88, [R1+0xf10] ;  /* 0x000f100001587983 */ /* 0x000ea80000300a00 */
[----:B------:R1:W-:Y:S02]  /*123f0*/  STL [R1+0x688], R31 ;  /* 0x0006881f01007387 */ /* 0x0003e40000100800 */
[--C-:B-1----:R-:W-:Y:S02]  /*12400*/  IMAD.X R31, R87, 0x1, R91.reuse, P4 ;  /* 0x00000001571f7824 */ /* 0x102fe400020e065b */
[----:B------:R-:W2:Y:S04]  /*12410*/  LDL.LU.64 R86, [R1+0xf08] ;  /* 0x000f080001567983 */ /* 0x000ea80000300a00 */
[----:B------:R1:W-:Y:S02]  /*12420*/  STL [R1+0x690], R29 ;  /* 0x0006901d01007387 */ /* 0x0003e40000100800 */
[----:B-1----:R-:W-:-:S02]  /*12430*/  IMAD.X R29, R3, 0x1, R91, P5 ;  /* 0x00000001031d7824 */ /* 0x002fc400028e065b */
[----:B------:R-:W2:Y:S04]  /*12440*/  LDL.LU.64 R2, [R1+0xf00] ;  /* 0x000f000001027983 */ /* 0x000ea80000300a00 */
[----:B------:R3:W-:Y:S04]  /*12450*/  STL [R1+0x698], R31 ;  /* 0x0006981f01007387 */ /* 0x0007e80000100800 */
[----:B------:R2:W-:Y:S01]  /*12460*/  STL [R1+0x6a0], R29 ;  /* 0x0006a01d01007387 */ /* 0x0005e20000100800 */
[----:B----4-:R-:W-:-:S05]  /*12470*/  IADD3 R35, P2, PT, R82, R92, RZ ;  /* 0x0000005c52237210 */ /* 0x010fca0007f5e0ff */
[----:B------:R-:W-:Y:S01]  /*12480*/  STL [R1+0xe04], R35 ;  /* 0x000e042301007387 */ /* 0x000fe20000100800 */
[----:B---3--:R-:W-:-:S05]  /*12490*/  IADD3 R31, P3, PT, R84, R92, RZ ;  /* 0x0000005c541f7210 */ /* 0x008fca0007f7e0ff */
[----:B------:R1:W-:Y:S01]  /*124a0*/  STL [R1+0xe08], R31 ;  /* 0x000e081f01007387 */ /* 0x0003e20000100800 */
[----:B--2---:R-:W-:-:S03]  /*124b0*/  IADD3 R29, P4, PT, R88, R92, RZ ;  /* 0x0000005c581d7210 */ /* 0x004fc60007f9e0ff */
[----:B-1----:R-:W2:Y:S04]  /*124c0*/  LDL.LU R31, [R1+0xac8] ;  /* 0x000ac800011f7983 */ /* 0x002ea80000300800 */
[----:B------:R1:W-:Y:S04]  /*124d0*/  STL [R1+0xe0c], R29 ;  /* 0x000e0c1d01007387 */ /* 0x0003e80000100800 */
[----:B-1----:R-:W3:Y:S01]  /*124e0*/  LDL.LU R29, [R1+0xac0] ;  /* 0x000ac000011d7983 */ /* 0x002ee20000300800 */
[----:B------:R-:W-:Y:S01]  /*124f0*/  IADD3 R35, P5, PT, R86, R92, RZ ;  /* 0x0000005c56237210 */ /* 0x000fe20007fbe0ff */
[--C-:B------:R-:W-:Y:S01]  /*12500*/  IMAD.X R84, R85, 0x1, R91.reuse, P3 ;  /* 0x0000000155547824 */ /* 0x100fe200018e065b */
[-C--:B------:R-:W-:Y:S01]  /*12510*/  IADD3 R33, P3, PT, R33, R90.reuse, RZ ;  /* 0x0000005a21217210 */ /* 0x080fe20007f7e0ff */
[--C-:B------:R-:W-:Y:S01]  /*12520*/  IMAD.X R88, R89, 0x1, R91.reuse, P4 ;  /* 0x0000000159587824 */ /* 0x100fe200020e065b */
[----:B------:R-:W-:Y:S01]  /*12530*/  IADD3 R4, P4, PT, R4, R90, RZ ;  /* 0x0000005a04047210 */ /* 0x000fe20007f9e0ff */
[----:B------:R-:W-:Y:S01]  /*12540*/  STL [R1+0xe10], R35 ;  /* 0x000e102301007387 */ /* 0x000fe20000100800 */
[----:B------:R-:W-:-:S03]  /*12550*/  IMAD.X R82, R83, 0x1, R91, P2 ;  /* 0x0000000153527824 */ /* 0x000fc600010e065b */
[----:B------:R-:W4:Y:S04]  /*12560*/  LDL.LU R83, [R1+0xab8] ;  /* 0x000ab80001537983 */ /* 0x000f280000300800 */
[----:B------:R-:W4:Y:S04]  /*12570*/  LDL.LU R81, [R1+0xad4] ;  /* 0x000ad40001517983 */ /* 0x000f280000300800 */
[----:B------:R-:W-:Y:S04]  /*12580*/  STL [R1+0xad8], R33 ;  /* 0x000ad82101007387 */ /* 0x000fe80000100800 */
[----:B------:R-:W4:Y:S04]  /*12590*/  LDL.LU R79, [R1+0xab0] ;  /* 0x000ab000014f7983 */ /* 0x000f280000300800 */
[----:B------:R1:W-:Y:S04]  /*125a0*/  STL [R1+0xad0], R4 ;  /* 0x000ad00401007387 */ /* 0x0003e80000100800 */
        /* <DEDUP_REMOVED lines=16> */
[----:B------:R-:W-:-:S03]  /*126b0*/  IMAD.X R86, R87, 0x1, R91, P5 ;  /* 0x0000000157567824 */ /* 0x000fc600028e065b */
[----:B------:R-:W4:Y:S04]  /*126c0*/  LDL.LU R45, [R1+0xa8c] ;  /* 0x000a8c00012d7983 */ /* 0x000f280000300800 */
[----:B------:R-:W4:Y:S04]  /*126d0*/  LDL.LU R43, [R1+0xa68] ;  /* 0x000a6800012b7983 */ /* 0x000f280000300800 */
[----:B------:R-:W4:Y:S04]  /*126e0*/  LDL.LU R41, [R1+0xa84] ;  /* 0x000a840001297983 */ /* 0x000f280000300800 */
[----:B-1----:R-:W4:Y:S04]  /*126f0*/  LDL.LU R4, [R1+0xa60] ;  /* 0x000a600001047983 */ /* 0x002f280000300800 */
[----:B------:R-:W4:Y:S04]  /*12700*/  LDL.LU R39, [R1+0xa7c] ;  /* 0x000a7c0001277983 */ /* 0x000f280000300800 */
[----:B------:R-:W4:Y:S04]  /*12710*/  LDL.LU R37, [R1+0xa58] ;  /* 0x000a580001257983 */ /* 0x000f280000300800 */
[----:B------:R-:W4:Y:S01]  /*12720*/  LDL.LU R35, [R1+0xa74] ;  /* 0x000a740001237983 */ /* 0x000f220000300800 */
[----:B--2---:R-:W-:-:S05]  /*12730*/  IADD3 R31, P5, PT, R31, R90, RZ ;  /* 0x0000005a1f1f7210 */ /* 0x004fca0007fbe0ff */
[----:B------:R1:W-:Y:S04]  /*12740*/  STL [R1+0xac8], R31 ;  /* 0x000ac81f01007387 */ /* 0x0003e80000100800 */
[----:B------:R-:W2:Y:S01]  /*12750*/  LDL.LU R33, [R1+0xa6c] ;  /* 0x000a6c0001217983 */ /* 0x000ea20000300800 */
[----:B---3--:R-:W-:-:S03]  /*12760*/  IADD3 R29, P6, PT, R29, R90, RZ ;  /* 0x0000005a1d1d7210 */ /* 0x008fc60007fde0ff */
[----:B-1----:R-:W3:Y:S04]  /*12770*/  LDL.LU R31, [R1+0xa44] ;  /* 0x000a4400011f7983 */ /* 0x002ee80000300800 */
[----:B------:R1:W-:Y:S04]  /*12780*/  STL [R1+0xac0], R29 ;  /* 0x000ac01d01007387 */ /* 0x0003e80000100800 */
[----:B-1----:R-:W3:Y:S01]  /*12790*/  LDL.LU R29, [R1+0xa64] ;  /* 0x000a6400011d7983 */ /* 0x002ee20000300800 */
[-C--:B----4-:R-:W-:Y:S01]  /*127a0*/  IADD3 R83, P2, PT, R83, R90.reuse, RZ ;  /* 0x0000005a53537210 */ /* 0x090fe20007f5e0ff */
[----:B------:R-:W-:Y:S01]  /*127b0*/  IMAD.X R81, R81, 0x1, R3, P3 ;  /* 0x0000000151517824 */ /* 0x000fe200018e0603 */
[----:B------:R-:W-:-:S03]  /*127c0*/  IADD3 R79, P3, PT, R79, R90, RZ ;  /* 0x0000005a4f4f7210 */ /* 0x000fc60007f7e0ff */
[----:B------:R1:W-:Y:S04]  /*127d0*/  STL [R1+0xab8], R83 ;  /* 0x000ab85301007387 */ /* 0x0003e80000100800 */
[----:B------:R4:W-:Y:S01]  /*127e0*/  STL [R1+0xad4], R81 ;  /* 0x000ad45101007387 */ /* 0x0009e20000100800 */
[----:B------:R-:W-:-:S03]  /*127f0*/  IMAD.X R77, R77, 0x1, R3, P4 ;  /* 0x000000014d4d7824 */ /* 0x000fc600020e0603 */
[----:B------:R0:W-:Y:S01]  /*12800*/  STL [R1+0xab0], R79 ;  /* 0x000ab04f01007387 */ /* 0x0001e20000100800 */
[----:B------:R-:W-:-:S03]  /*12810*/  IADD3 R75, P4, PT, R75, R90, RZ ;  /* 0x0000005a4b4b7210 */ /* 0x000fc60007f9e0ff */
        /* <DEDUP_REMOVED lines=31> */
[-C--:B------:R-:W-:Y:S01]  /*12a10*/  IADD3 R43, P2, PT, R43, R90.reuse, RZ ;  /* 0x0000005a2b2b7210 */ /* 0x080fe20007f5e0ff */
[--C-:B------:R-:W-:Y:S01]  /*12a20*/  IMAD.X R41, R41, 0x1, R3.reuse, P3 ;  /* 0x0000000129297824 */ /* 0x100fe200018e0603 */
[----:B------:R-:W-:Y:S01]  /*12a30*/  IADD3 R4, P3, PT, R4, R90, RZ ;  /* 0x0000005a04047210 */ /* 0x000fe20007f7e0ff */
[----:B------:R0:W-:Y:S01]  /*12a40*/  STL [R1+0xa8c], R45 ;  /* 0x000a8c2d01007387 */ /* 0x0001e20000100800 */
[----:B------:R-:W-:-:S03]  /*12a50*/  IMAD.X R39, R39, 0x1, R3, P4 ;  /* 0x0000000127277824 */ /* 0x000fc600020e0603 */
[----:B------:R-:W-:Y:S01]  /*12a60*/  STL [R1+0xa60], R4 ;  /* 0x000a600401007387 */ /* 0x000fe20000100800 */
[----:B------:R-:W-:-:S03]  /*12a70*/  IADD3 R37, P4, PT, R37, R90, RZ ;  /* 0x0000005a25257210 */ /* 0x000fc60007f9e0ff */
[----:B------:R0:W-:Y:S01]  /*12a80*/  STL [R1+0xa68], R43 ;  /* 0x000a682b01007387 */ /* 0x0001e20000100800 */
[----:B------:R-:W-:-:S03]  /*12a90*/  IMAD.X R35, R35, 0x1, R3, P5 ;  /* 0x0000000123237824 */ /* 0x000fc600028e0603 */
[----:B------:R0:W-:Y:S04]  /*12aa0*/  STL [R1+0xa84], R41 ;  /* 0x000a842901007387 */ /* 0x0001e80000100800 */
[----:B------:R0:W-:Y:S04]  /*12ab0*/  STL [R1+0xa7c], R39 ;  /* 0x000a7c2701007387 */ /* 0x0001e80000100800 */
[----:B------:R0:W-:Y:S04]  /*12ac0*/  STL [R1+0xa58], R37 ;  /* 0x000a582501007387 */ /* 0x0001e80000100800 */
[----:B------:R0:W-:Y:S04]  /*12ad0*/  STL [R1+0xa74], R35 ;  /* 0x000a742301007387 */ /* 0x0001e80000100800 */
[----:B------:R-:W4:Y:S01]  /*12ae0*/  LDL.LU R89, [R1+0xa3c] ;  /* 0x000a3c0001597983 */ /* 0x000f220000300800 */
[----:B--2---:R-:W-:Y:S01]  /*12af0*/  IMAD.X R33, R33, 0x1, R3, P6 ;  /* 0x0000000121217824 */ /* 0x004fe200030e0603 */
[----:B---3--:R-:W-:-:S04]  /*12b00*/  IADD3 R31, P6, PT, R31, R90, RZ ;  /* 0x0000005a1f1f7210 */ /* 0x008fc80007fde0ff */
[----:B------:R2:W-:Y:S04]  /*12b10*/  STL [R1+0xa6c], R33 ;  /* 0x000a6c2101007387 */ /* 0x0005e80000100800 */
[----:B------:R-:W3:Y:S04]  /*12b20*/  LDL.LU R87, [R1+0xa5c] ;  /* 0x000a5c0001577983 */ /* 0x000ee80000300800 */
[----:B------:R0:W-:Y:S04]  /*12b30*/  STL [R1+0xa44], R31 ;  /* 0x000a441f01007387 */ /* 0x0001e80000100800 */
[----:B------:R-:W3:Y:S01]  /*12b40*/  LDL.LU R85, [R1+0xa34] ;  /* 0x000a340001557983 */ /* 0x000ee20000300800 */
[----:B------:R-:W-:-:S05]  /*12b50*/  IMAD.X R29, R29, 0x1, R3, P2 ;  /* 0x000000011d1d7824 */ /* 0x000fca00010e0603 */
[----:B------:R0:W-:Y:S04]  /*12b60*/  STL [R1+0xa64], R29 ;  /* 0x000a641d01007387 */ /* 0x0001e80000100800 */
[----:B-1----:R-:W3:Y:S04]  /*12b70*/  LDL.LU R83, [R1+0xa54] ;  /* 0x000a540001537983 */ /* 0x002ee80000300800 */
[----:B----4-:R-:W4:Y:S04]  /*12b80*/  LDL.LU R81, [R1+0xa2c] ;  /* 0x000a2c0001517983 */ /* 0x010f280000300800 */
[----:B0-----:R-:W4:Y:S04]  /*12b90*/  LDL.LU R79, [R1+0xa40] ;  /* 0x000a4000014f7983 */ /* 0x001f280000300800 */
        /* <DEDUP_REMOVED lines=22> */
[----:B--2---:R-:W2:Y:S04]  /*12d00*/  LDL.LU R33, [R1+0x9e0] ;  /* 0x0009e00001217983 */ /* 0x004ea80000300800 */
[----:B------:R-:W2:Y:S04]  /*12d10*/  LDL.LU R31, [R1+0x9d8] ;  /* 0x0009d800011f7983 */ /* 0x000ea80000300800 */
[----:B------:R-:W2:Y:S01]  /*12d20*/  LDL.LU R29, [R1+0x9d0] ;  /* 0x0009d000011d7983 */ /* 0x000ea20000300800 */
[----:B------:R-:W-:Y:S01]  /*12d30*/  IADD3 R89, P2, PT, R89, R90, RZ ;  /* 0x0000005a59597210 */ /* 0x000fe20007f5e0ff */
[----:B------:R-:W-:-:S04]  /*12d40*/  USHF.L.U32 UR4, UR4, 0x1f, URZ ;  /* 0x0000001f04047899 */ /* 0x000fc800080006ff */
[----:B------:R0:W-:Y:S02]  /*12d50*/  STL [R1+0xa3c], R89 ;  /* 0x000a3c5901007387 */ /* 0x0001e40000100800 */
[----:B------:R-:W-:-:S04]  /*12d60*/  IMAD.U32 R4, RZ, RZ, UR4 ;  /* 0x00000004ff047e24 */ /* 0x000fc8000f8e00ff */
[----:B------:R-:W1:Y:S01]  /*12d70*/  SYNCS.PHASECHK.TRANS64.TRYWAIT P5, [UR8], R4 ;  /* 0x00000004ff0075a7 */ /* 0x000e6200080a1108 */
[----:B---3--:R-:W-:Y:S01]  /*12d80*/  IMAD.X R87, R87, 0x1, R3, P3 ;  /* 0x0000000157577824 */ /* 0x008fe200018e0603 */
[----:B------:R-:W-:-:S04]  /*12d90*/  IADD3 R85, P3, PT, R85, R90, RZ ;  /* 0x0000005a55557210 */ /* 0x000fc80007f7e0ff */
[----:B------:R0:W-:Y:S04]  /*12da0*/  STL [R1+0xa5c], R87 ;  /* 0x000a5c5701007387 */ /* 0x0001e80000100800 */
[----:B------:R0:W-:Y:S01]  /*12db0*/  STL [R1+0xa34], R85 ;  /* 0x000a345501007387 */ /* 0x0001e20000100800 */
[----:B------:R-:W-:Y:S01]  /*12dc0*/  IMAD.X R83, R83, 0x1, R3, P4 ;  /* 0x0000000153537824 */ /* 0x000fe200020e0603 */
[----:B----4-:R-:W-:-:S04]  /*12dd0*/  IADD3 R81, P4, PT, R81, R90, RZ ;  /* 0x0000005a51517210 */ /* 0x010fc80007f9e0ff */
        /* <DEDUP_REMOVED lines=24> */
[----:B------:R-:W-:Y:S02]  /*12f60*/  IMAD.X R55, R55, 0x1, R3, P3 ;  /* 0x0000000137377824 */ /* 0x000fe400018e0603 */
        /* <DEDUP_REMOVED lines=18> */
[----:B------:R0:W-:Y:S01]  /*13090*/  STL [R1+0x9f8], R43 ;  /* 0x0009f82b01007387 */ /* 0x0001e20000100800 */
[----:B--2---:R-:W-:-:S03]  /*130a0*/  IMAD.X R33, R33, 0x1, R3, P6 ;  /* 0x0000000121217824 */ /* 0x004fc600030e0603 */
[----:B------:R0:W-:Y:S01]  /*130b0*/  STL [R1+0x9dc], R41 ;  /* 0x0009dc2901007387 */ /* 0x0001e20000100800 */
[----:B------:R-:W-:-:S03]  /*130c0*/  IMAD.X R31, R31, 0x1, R3, P2 ;  /* 0x000000011f1f7824 */ /* 0x000fc600010e0603 */
[----:B------:R0:W-:Y:S01]  /*130d0*/  STL [R1+0x9f0], R39 ;  /* 0x0009f02701007387 */ /* 0x0001e20000100800 */
[----:B------:R-:W-:-:S03]  /*130e0*/  IMAD.X R29, R29, 0x1, R3, P3 ;  /* 0x000000011d1d7824 */ /* 0x000fc600018e0603 */
[----:B------:R0:W-:Y:S04]  /*130f0*/  STL [R1+0x9d4], R37 ;  /* 0x0009d42501007387 */ /* 0x0001e80000100800 */
[----:B------:R0:W-:Y:S04]  /*13100*/  STL [R1+0x9e8], R35 ;  /* 0x0009e82301007387 */ /* 0x0001e80000100800 */
[----:B------:R0:W-:Y:S04]  /*13110*/  STL [R1+0x9d0], R29 ;  /* 0x0009d01d01007387 */ /* 0x0001e80000100800 */
[----:B------:R0:W-:Y:S04]  /*13120*/  STL [R1+0x9e0], R33 ;  /* 0x0009e02101007387 */ /* 0x0001e80000100800 */
[----:B------:R0:W-:Y:S01]  /*13130*/  STL [R1+0x9d8], R31 ;  /* 0x0009d81f01007387 */ /* 0x0001e20000100800 */
[----:B-1----:R-:W-:Y:S05]  /*13140*/  @!P5 BRA `(.L_x_8) ;  /* 0x000001740094d947 */ /* 0x002fea0003800000 */
.L_x_16:
[----:B------:R-:W-:Y:S01]  /*13150*/  STL [R1+0x198c], R4 ;  /* 0x00198c0401007387 */ /* 0x000fe20000100800 */
[----:B------:R-:W-:-:S03]  /*13160*/  VIADD R93, R93, 0x1 ;  /* 0x000000015d5d7836 */ /* 0x000fc60000000000 */
        /* <DEDUP_REMOVED lines=75> */
[----:B------:R1:W-:Y:S04]  /*13620*/  STL [R1+0x1abc], R4 ;  /* 0x001abc0401007387 */ /* 0x0003e80000100800 */
[----:B------:R-:W-:Y:S04]  /*13630*/  STL [R1+0x1988], R89 ;  /* 0x0019885901007387 */ /* 0x000fe80000100800 */
[----:B------:R-:W-:Y:S01]  /*13640*/  STL [R1+0x1984], R87 ;  /* 0x0019845701007387 */ /* 0x000fe20000100800 */
[----:B-1----:R-:W-:-:S03]  /*13650*/  PRMT R4, RZ, 0x7610, R4 ;  /* 0x00007610ff047816 */ /* 0x002fc60000000004 */
        /* <DEDUP_REMOVED lines=29> */
[----:B-----5:R-:W-:Y:S04]  /*13830*/  STL [R1+0x190c], R34 ;  /* 0x00190c2201007387 */ /* 0x020fe80000100800 */
        /* <DEDUP_REMOVED lines=64> */
[----:B------:R1:W-:Y:S04]  /*13c40*/  STL.S16 [R1+0x9c0], R4 ;  /* 0x0009c00401007387 */ /* 0x0003e80000100600 */
[----:B-1----:R-:W2:Y:S02]  /*13c50*/  LDL.LU R4, [R1+0x1abc] ;  /* 0x001abc0001047983 */ /* 0x002ea40000300800 */
[----:B--2---:R-:W-:-:S05]  /*13c60*/  PRMT R4, RZ, 0x7610, R4 ;  /* 0x00007610ff047816 */ /* 0x004fca0000000004 */
        /* <DEDUP_REMOVED lines=163> */
[----:B-1----:R-:W2:Y:S01]  /*146a0*/  LDL.LU R4, [R1+0x19e0] ;  /* 0x0019e00001047983 */ /* 0x002ea20000300800 */
[----:B------:R-:W-:Y:S02]  /*146b0*/  PRMT R3, RZ, 0x7610, R3 ;  /* 0x00007610ff037816 */ /* 0x000fe40000000003 */
[----:B------:R-:W-:Y:S02]  /*146c0*/  PRMT R90, RZ, 0x7610, R90 ;  /* 0x00007610ff5a7816 */ /* 0x000fe4000000005a */
[----:B------:R-:W-:Y:S01]  /*146d0*/  PRMT R91, RZ, 0x7610, R91 ;  /* 0x00007610ff5b7816 */ /* 0x000fe2000000005b */
[----:B------:R-:W-:Y:S01]  /*146e0*/  STL [R1+0x1610], R3 ;  /* 0x0016100301007387 */ /* 0x000fe20000100800 */
[----:B------:R-:W-:-:S03]  /*146f0*/  PRMT R92, RZ, 0x7610, R92 ;  /* 0x00007610ff5c7816 */ /* 0x000fc6000000005c */
[----:B------:R-:W-:Y:S04]  /*14700*/  STL.64 [R1+0x15f8], R90 ;  /* 0x0015f85a01007387 */ /* 0x000fe80000100a00 */
[----:B------:R-:W-:Y:S01]  /*14710*/  STL [R1+0x1628], R92 ;  /* 0x0016285c01007387 */ /* 0x000fe20000100800 */
        /* <DEDUP_REMOVED lines=60> */
[----:B0-----:R-:W-:Y:S02]  /*14ae0*/  PRMT R89, RZ, 0x7610, R89 ;  /* 0x00007610ff597816 */ /* 0x001fe40000000059 */
[----:B------:R-:W-:Y:S02]  /*14af0*/  PRMT R87, RZ, 0x7610, R87 ;  /* 0x00007610ff577816 */ /* 0x000fe40000000057 */
[----:B------:R-:W-:Y:S02]  /*14b00*/  PRMT R85, RZ, 0x7610, R85 ;  /* 0x00007610ff557816 */ /* 0x000fe40000000055 */
        /* <DEDUP_REMOVED lines=35> */
[----:B--2---:R-:W-:-:S05]  /*14d40*/  PRMT R4, RZ, 0x7610, R4 ;  /* 0x00007610ff047816 */ /* 0x004fca0000000004 */
[----:B------:R0:W-:Y:S04]  /*14d50*/  STL.S16 [R1+0x8a4], R4 ;  /* 0x0008a40401007387 */ /* 0x0001e80000100600 */
[----:B0-----:R-:W2:Y:S04]  /*14d60*/  LDL.LU R4, [R1+0x198c] ;  /* 0x00198c0001047983 */ /* 0x001ea80000300800 */
[----:B------:R0:W-:Y:S04]  /*14d70*/  STL.S16 [R1+0x8a0], R89 ;  /* 0x0008a05901007387 */ /* 0x0001e80000100600 */
[----:B0-----:R-:W3:Y:S04]  /*14d80*/  LDL.LU R89, [R1+0x1988] ;  /* 0x0019880001597983 */ /* 0x001ee80000300800 */
[----:B------:R0:W-:Y:S04]  /*14d90*/  STL.S16 [R1+0x89c], R87 ;  /* 0x00089c5701007387 */ /* 0x0001e80000100600 */
[----:B0-----:R-:W4:Y:S04]  /*14da0*/  LDL.LU R87, [R1+0x1984] ;  /* 0x0019840001577983 */ /* 0x001f280000300800 */
[----:B------:R0:W-:Y:S04]  /*14db0*/  STL.S16 [R1+0x898], R85 ;  /* 0x0008985501007387 */ /* 0x0001e80000100600 */
[----:B0-----:R-:W2:Y:S04]  /*14dc0*/  LDL.LU R85, [R1+0x1980] ;  /* 0x0019800001557983 */ /* 0x001ea80000300800 */
        /* <DEDUP_REMOVED lines=54> */
[----:B------:R0:W-:Y:S01]  /*15130*/  STL.S16 [R1+0x848], R29 ;  /* 0x0008481d01007387 */ /* 0x0001e20000100600 */
[----:B------:R-:W-:-:S03]  /*15140*/  PRMT R46, RZ, 0x7610, R46 ;  /* 0x00007610ff2e7816 */ /* 0x000fc6000000002e */
        /* <DEDUP_REMOVED lines=10> */
[----:B------:R-:W-:Y:S04]  /*151f0*/  STL [R1+0x12a8], R0 ;  /* 0x0012a80001007387 */ /* 0x000fe80000100800 */
        /* <DEDUP_REMOVED lines=72> */
[----:B0-----:R-:W3:Y:S04]  /*15680*/  LDL.LU R32, [R1+0x18a4] ;  /* 0x0018a40001207983 */ /* 0x001ee80000300800 */
[----:B------:R0:W-:Y:S01]  /*15690*/  STL.S16 [R1+0x7d0], R5 ;  /* 0x0007d00501007387 */ /* 0x0001e20000100600 */
[----:B------:R-:W-:-:S03]  /*156a0*/  PRMT R11, RZ, 0x7610, R11 ;  /* 0x00007610ff0b7816 */ /* 0x000fc6000000000b */
[----:B0-----:R-:W3:Y:S04]  /*156b0*/  LDL.LU R5, [R1+0x18a0] ;  /* 0x0018a00001057983 */ /* 0x001ee80000300800 */
[----:B------:R0:W-:Y:S01]  /*156c0*/  STL.S16 [R1+0x7cc], R6 ;  /* 0x0007cc0601007387 */ /* 0x0001e20000100600 */
[----:B------:R-:W-:-:S03]  /*156d0*/  PRMT R12, RZ, 0x7610, R12 ;  /* 0x00007610ff0c7816 */ /* 0x000fc6000000000c */
[----:B0-----:R-:W4:Y:S04]  /*156e0*/  LDL.LU R6, [R1+0x189c] ;  /* 0x00189c0001067983 */ /* 0x001f280000300800 */
        /* <DEDUP_REMOVED lines=58> */
[----:B--2---:R-:W-:Y:S02]  /*15a90*/  PRMT R4, RZ, 0x7610, R4 ;  /* 0x00007610ff047816 */ /* 0x004fe40000000004 */
[----:B------:R-:W-:Y:S01]  /*15aa0*/  PRMT R92, RZ, 0x7610, R92 ;  /* 0x00007610ff5c7816 */ /* 0x000fe2000000005c */
[----:B0-----:R-:W2:Y:S04]  /*15ab0*/  LDL.LU R26, [R1+0x184c] ;  /* 0x00184c00011a7983 */ /* 0x001ea80000300800 */
[----:B------:R0:W-:Y:S01]  /*15ac0*/  STL.S16 [R1+0x778], R27 ;  /* 0x0007781b01007387 */ /* 0x0001e20000100600 */
[----:B------:R-:W-:-:S02]  /*15ad0*/  PRMT R91, RZ, 0x7610, R91 ;  /* 0x00007610ff5b7816 */ /* 0x000fc4000000005b */
[----:B------:R-:W-:Y:S01]  /*15ae0*/  PRMT R90, RZ, 0x7610, R90 ;  /* 0x00007610ff5a7816 */ /* 0x000fe2000000005a */
[----:B0-----:R-:W2:Y:S04]  /*15af0*/  LDL.LU R27, [R1+0x1848] ;  /* 0x00184800011b7983 */ /* 0x001ea80000300800 */
[----:B------:R0:W-:Y:S01]  /*15b00*/  STL.S16 [R1+0x774], R82 ;  /* 0x0007745201007387 */ /* 0x0001e20000100600 */
[----:B---3--:R-:W-:Y:S02]  /*15b10*/  PRMT R89, RZ, 0x7610, R89 ;  /* 0x00007610ff597816 */ /* 0x008fe40000000059 */
[----:B----4-:R-:W-:Y:S01]  /*15b20*/  PRMT R87, RZ, 0x7610, R87 ;  /* 0x00007610ff577816 */ /* 0x010fe20000000057 */
[----:B0-----:R-:W3:Y:S04]  /*15b30*/  LDL.LU R82, [R1+0x1844] ;  /* 0x0018440001527983 */ /* 0x001ee80000300800 */
[----:B------:R0:W-:Y:S01]  /*15b40*/  STL.S16 [R1+0x770], R84 ;  /* 0x0007705401007387 */ /* 0x0001e20000100600 */
[----:B------:R-:W-:-:S02]  /*15b50*/  PRMT R85, RZ, 0x7610, R85 ;  /* 0x00007610ff557816 */ /* 0x000fc40000000055 */
[----:B------:R-:W-:Y:S01]  /*15b60*/  PRMT R83, RZ, 0x7610, R83 ;  /* 0x00007610ff537816 */ /* 0x000fe20000000053 */
[----:B0-----:R-:W4:Y:S04]  /*15b70*/  LDL.LU R84, [R1+0x1840] ;  /* 0x0018400001547983 */ /* 0x001f280000300800 */
[----:B------:R0:W-:Y:S01]  /*15b80*/  STL.S16 [R1+0x76c], R88 ;  /* 0x00076c5801007387 */ /* 0x0001e20000100600 */
[----:B------:R-:W-:Y:S02]  /*15b90*/  PRMT R81, RZ, 0x7610, R81 ;  /* 0x00007610ff517816 */ /* 0x000fe40000000051 */
[----:B------:R-:W-:Y:S01]  /*15ba0*/  PRMT R79, RZ, 0x7610, R79 ;  /* 0x00007610ff4f7816 */ /* 0x000fe2000000004f */
[----:B0-----:R-:W2:Y:S04]  /*15bb0*/  LDL.LU R88, [R1+0x183c] ;  /* 0x00183c0001587983 */ /* 0x001ea80000300800 */
[----:B------:R0:W-:Y:S01]  /*15bc0*/  STL.S16 [R1+0x768], R86 ;  /* 0x0007685601007387 */ /* 0x0001e20000100600 */
[----:B------:R-:W-:-:S02]  /*15bd0*/  PRMT R77, RZ, 0x7610, R77 ;  /* 0x00007610ff4d7816 */ /* 0x000fc4000000004d */
[----:B------:R-:W-:Y:S01]  /*15be0*/  PRMT R75, RZ, 0x7610, R75 ;  /* 0x00007610ff4b7816 */ /* 0x000fe2000000004b */
[----:B0-----:R-:W2:Y:S01]  /*15bf0*/  LDL.LU R86, [R1+0x1838] ;  /* 0x0018380001567983 */ /* 0x001ea20000300800 */
[----:B------:R-:W-:Y:S02]  /*15c00*/  PRMT R73, RZ, 0x7610, R73 ;  /* 0x00007610ff497816 */ /* 0x000fe40000000049 */
[----:B------:R-:W-:Y:S01]  /*15c10*/  PRMT R71, RZ, 0x7610, R71 ;  /* 0x00007610ff477816 */ /* 0x000fe20000000047 */
[----:B------:R0:W-:Y:S01]  /*15c20*/  STL.S16 [R1+0x764], R4 ;  /* 0x0007640401007387 */ /* 0x0001e20000100600 */
[----:B------:R-:W-:Y:S02]  /*15c30*/  PRMT R69, RZ, 0x7610, R69 ;  /* 0x00007610ff457816 */ /* 0x000fe40000000045 */
[----:B------:R-:W-:Y:S01]  /*15c40*/  PRMT R67, RZ, 0x7610, R67 ;  /* 0x00007610ff437816 */ /* 0x000fe20000000043 */
[----:B------:R-:W-:Y:S01]  /*15c50*/  STL.S16 [R1+0x760], R92 ;  /* 0x0007605c01007387 */ /* 0x000fe20000100600 */
[----:B------:R-:W-:-:S02]  /*15c60*/  PRMT R65, RZ, 0x7610, R65 ;  /* 0x00007610ff417816 */ /* 0x000fc40000000041 */
[----:B------:R-:W-:Y:S01]  /*15c70*/  PRMT R63, RZ, 0x7610, R63 ;  /* 0x00007610ff3f7816 */ /* 0x000fe2000000003f */
[----:B------:R-:W-:Y:S01]  /*15c80*/  STL.S16 [R1+0x75c], R91 ;  /* 0x00075c5b01007387 */ /* 0x000fe20000100600 */
[----:B------:R-:W-:Y:S01]  /*15c90*/  PRMT R61, RZ, 0x7610, R61 ;  /* 0x00007610ff3d7816 */ /* 0x000fe2000000003d */
[----:B0-----:R-:W0:Y:S01]  /*15ca0*/  LDC R4, c[0x0][0x3a0] ;  /* 0x0000e800ff047b82 */ /* 0x001e220000000800 */
[----:B------:R-:W-:Y:S01]  /*15cb0*/  PRMT R59, RZ, 0x7610, R59 ;  /* 0x00007610ff3b7816 */ /* 0x000fe2000000003b */
[----:B------:R-:W-:Y:S01]  /*15cc0*/  STL.S16 [R1+0x758], R90 ;  /* 0x0007585a01007387 */ /* 0x000fe20000100600 */
[----:B------:R-:W-:Y:S02]  /*15cd0*/  PRMT R57, RZ, 0x7610, R57 ;  /* 0x00007610ff397816 */ /* 0x000fe40000000039 */
[----:B------:R-:W-:Y:S01]  /*15ce0*/  PRMT R55, RZ, 0x7610, R55 ;  /* 0x00007610ff377816 */ /* 0x000fe20000000037 */
[----:B------:R-:W-:Y:S01]  /*15cf0*/  STL.S16 [R1+0x754], R89 ;  /* 0x0007545901007387 */ /* 0x000fe20000100600 */
[----:B------:R-:W-:-:S02]  /*15d00*/  PRMT R35, RZ, 0x7610, R35 ;  /* 0x00007610ff237816 */ /* 0x000fc40000000023 */
[----:B------:R-:W-:Y:S01]  /*15d10*/  PRMT R53, RZ, 0x7610, R53 ;  /* 0x00007610ff357816 */ /* 0x000fe20000000035 */
[----:B------:R-:W-:Y:S01]  /*15d20*/  STL.S16 [R1+0x750], R87 ;  /* 0x0007505701007387 */ /* 0x000fe20000100600 */
[----:B------:R-:W-:-:S03]  /*15d30*/  PRMT R37, RZ, 0x7610, R37 ;  /* 0x00007610ff257816 */ /* 0x000fc60000000025 */
[----:B------:R-:W-:Y:S04]  /*15d40*/  STL.S16 [R1+0x74c], R85 ;  /* 0x00074c5501007387 */ /* 0x000fe80000100600 */
        /* <DEDUP_REMOVED lines=15> */
[----:B------:R1:W-:Y:S04]  /*15e40*/  STL.S16 [R1+0x6fc], R35 ;  /* 0x0006fc2301007387 */ /* 0x0003e80000100600 */
[----:B-1----:R-:W2:Y:S01]  /*15e50*/  LDL.LU R35, [R1+0xe14] ;  /* 0x000e140001237983 */ /* 0x002ea20000300800 */
[----:B------:R-:W-:-:S03]  /*15e60*/  PRMT R33, RZ, 0x7610, R33 ;  /* 0x00007610ff217816 */ /* 0x000fc60000000021 */
[----:B------:R-:W-:Y:S04]  /*15e70*/  STL.S16 [R1+0x6f8], R53 ;  /* 0x0006f83501007387 */ /* 0x000fe80000100600 */
[----:B------:R1:W-:Y:S04]  /*15e80*/  STL.S16 [R1+0x6f4], R37 ;  /* 0x0006f42501007387 */ /* 0x0003e80000100600 */
[----:B-1----:R-:W3:Y:S01]  /*15e90*/  LDL.LU R37, [R1+0xe18] ;  /* 0x000e180001257983 */ /* 0x002ee20000300800 */
[----:B------:R-:W-:Y:S02]  /*15ea0*/  PRMT R51, RZ, 0x7610, R51 ;  /* 0x00007610ff337816 */ /* 0x000fe40000000033 */
[----:B------:R-:W-:Y:S01]  /*15eb0*/  PRMT R31, RZ, 0x7610, R31 ;  /* 0x00007610ff1f7816 */ /* 0x000fe2000000001f */
[----:B------:R1:W-:Y:S01]  /*15ec0*/  STL.S16 [R1+0x6f0], R33 ;  /* 0x0006f02101007387 */ /* 0x0003e20000100600 */
[----:B------:R-:W-:-:S03]  /*15ed0*/  PRMT R49, RZ, 0x7610, R49 ;  /* 0x00007610ff317816 */ /* 0x000fc60000000031 */
[----:B-1----:R-:W4:Y:S01]  /*15ee0*/  LDL.LU R33, [R1+0xe1c] ;  /* 0x000e1c0001217983 */ /* 0x002f220000300800 */
[----:B------:R-:W-:-:S03]  /*15ef0*/  PRMT R47, RZ, 0x7610, R47 ;  /* 0x00007610ff2f7816 */ /* 0x000fc6000000002f */
[----:B------:R-:W-:Y:S01]  /*15f00*/  STL.S16 [R1+0x6ec], R51 ;  /* 0x0006ec3301007387 */ /* 0x000fe20000100600 */
[----:B------:R-:W-:-:S03]  /*15f10*/  PRMT R43, RZ, 0x7610, R43 ;  /* 0x00007610ff2b7816 */ /* 0x000fc6000000002b */
[----:B------:R1:W-:Y:S01]  /*15f20*/  STL.S16 [R1+0x6e8], R31 ;  /* 0x0006e81f01007387 */ /* 0x0003e20000100600 */
[----:B------:R-:W-:Y:S02]  /*15f30*/  PRMT R45, RZ, 0x7610, R45 ;  /* 0x00007610ff2d7816 */ /* 0x000fe4000000002d */
[----:B------:R-:W-:Y:S01]  /*15f40*/  PRMT R3, RZ, 0x7610, R3 ;  /* 0x00007610ff037816 */ /* 0x000fe20000000003 */
[----:B-1----:R-:W4:Y:S01]  /*15f50*/  LDL.LU R31, [R1+0xe20] ;  /* 0x000e2000011f7983 */ /* 0x002f220000300800 */
[----:B------:R-:W-:-:S03]  /*15f60*/  PRMT R41, RZ, 0x7610, R41 ;  /* 0x00007610ff297816 */ /* 0x000fc60000000029 */
[----:B------:R-:W-:Y:S04]  /*15f70*/  STL.S16 [R1+0x6e4], R49 ;  /* 0x0006e43101007387 */ /* 0x000fe80000100600 */
[----:B------:R-:W-:Y:S01]  /*15f80*/  STL.S16 [R1+0x6e0], R47 ;  /* 0x0006e02f01007387 */ /* 0x000fe20000100600 */
[----:B------:R-:W-:-:S03]  /*15f90*/  PRMT R2, RZ, 0x7610, R2 ;  /* 0x00007610ff027816 */ /* 0x000fc60000000002 */
[----:B------:R1:W-:Y:S01]  /*15fa0*/  STL.S16 [R1+0x6dc], R43 ;  /* 0x0006dc2b01007387 */ /* 0x0003e20000100600 */
[----:B------:R-:W-:Y:S02]  /*15fb0*/  PRMT R0, RZ, 0x7610, R0 ;  /* 0x00007610ff007816 */ /* 0x000fe40000000000 */
[----:B------:R-:W-:Y:S01]  /*15fc0*/  PRMT R39, RZ, 0x7610, R39 ;  /* 0x00007610ff277816 */ /* 0x000fe20000000027 */
[----:B-1----:R-:W4:Y:S04]  /*15fd0*/  LDL.LU R43, [R1+0xe24] ;  /* 0x000e2400012b7983 */ /* 0x002f280000300800 */
[----:B------:R-:W-:Y:S04]  /*15fe0*/  STL.S16 [R1+0x6d8], R45 ;  /* 0x0006d82d01007387 */ /* 0x000fe80000100600 */
[----:B------:R1:W-:Y:S01]  /*15ff0*/  STL.S16 [R1+0x6d4], R3 ;  /* 0x0006d40301007387 */ /* 0x0003e20000100600 */
[----:B------:R-:W-:-:S03]  /*16000*/  PRMT R29, RZ, 0x7610, R29 ;  /* 0x00007610ff1d7816 */ /* 0x000fc6000000001d */
[----:B-1----:R-:W4:Y:S04]  /*16010*/  LDL.LU R3, [R1+0xe28] ;  /* 0x000e280001037983 */ /* 0x002f280000300800 */
[----:B------:R-:W4:Y:S04]  /*16020*/  LDL.LU R47, [R1+0xe2c] ;  /* 0x000e2c00012f7983 */ /* 0x000f280000300800 */
[----:B------:R-:W-:Y:S04]  /*16030*/  STL.S16 [R1+0x6d0], R41 ;  /* 0x0006d02901007387 */ /* 0x000fe80000100600 */
[----:B------:R-:W4:Y:S04]  /*16040*/  LDL.LU R49, [R1+0xe30] ;  /* 0x000e300001317983 */ /* 0x000f280000300800 */
[----:B------:R1:W-:Y:S04]  /*16050*/  STL [R1+0x1300], R2 ;  /* 0x0013000201007387 */ /* 0x0003e80000100800 */
[----:B------:R0:W-:Y:S04]  /*16060*/  STL [R1+0x13a8], R0 ;  /* 0x0013a80001007387 */ /* 0x0001e80000100800 */
[----:B------:R-:W4:Y:S01]  /*16070*/  LDL.LU R51, [R1+0xe34] ;  /* 0x000e340001337983 */ /* 0x000f220000300800 */
[----:B-1----:R-:W-:-:S03]  /*16080*/  PRMT R2, RZ, 0x7610, R2 ;  /* 0x00007610ff027816 */ /* 0x002fc60000000002 */
[----:B------:R-:W-:Y:S01]  /*16090*/  STL.S16 [R1+0x6c4], R39 ;  /* 0x0006c42701007387 */ /* 0x000fe20000100600 */
[----:B0-----:R-:W-:-:S03]  /*160a0*/  PRMT R0, RZ, 0x7610, R0 ;  /* 0x00007610ff007816 */ /* 0x001fc60000000000 */
[----:B------:R0:W-:Y:S04]  /*160b0*/  STL.S16 [R1+0x6c0], R29 ;  /* 0x0006c01d01007387 */ /* 0x0001e80000100600 */
[----:B------:R-:W4:Y:S04]  /*160c0*/  LDL.LU R53, [R1+0xe38] ;  /* 0x000e380001357983 */ /* 0x000f280000300800 */
[----:B------:R1:W-:Y:S04]  /*160d0*/  STL.S16 [R1+0x6bc], R2 ;  /* 0x0006bc0201007387 */ /* 0x0003e80000100600 */
[----:B0-----:R-:W4:Y:S01]  /*160e0*/  LDL.LU R29, [R1+0xe3c] ;  /* 0x000e3c00011d7983 */ /* 0x001f220000300800 */
[----:B------:R-:W-:-:S03]  /*160f0*/  IMAD R4, R93, -0x40, R4 ;  /* 0xffffffc05d047824 */ /* 0x000fc600078e0204 */
[----:B------:R0:W-:Y:S04]  /*16100*/  STL.S16 [R1+0x6b8], R0 ;  /* 0x0006b80001007387 */ /* 0x0001e80000100600 */
[----:B------:R-:W-:Y:S04]  /*16110*/  STL [R1+0xf0c], R93 ;  /* 0x000f0c5d01007387 */ /* 0x000fe80000100800 */
[----:B------:R-:W-:Y:S01]  /*16120*/  STL [R1+0x1058], R93 ;  /* 0x0010585d01007387 */ /* 0x000fe20000100800 */
[----:B--2---:R-:W-:-:S04]  /*16130*/  LOP3.LUT R35, R35, R34, RZ, 0x3c, !PT ;  /* 0x0000002223237212 */ /* 0x004fc800078e3cff */
[----:B------:R-:W-:-:S04]  /*16140*/  LOP3.LUT R34, R35, R34, RZ, 0x3c, !PT ;  /* 0x0000002223227212 */ /* 0x000fc800078e3cff */
[----:B------:R-:W-:-:S05]  /*16150*/  LOP3.LUT R35, R35, R34, RZ, 0x3c, !PT ;  /* 0x0000002223237212 */ /* 0x000fca00078e3cff */
[----:B------:R-:W-:Y:S04]  /*16160*/  STL.64 [R1+0x1190], R34 ;  /* 0x0011902201007387 */ /* 0x000fe80000100a00 */
[----:B-1----:R-:W2:Y:S01]  /*16170*/  LDL.LU R2, [R1+0xe40] ;  /* 0x000e400001027983 */ /* 0x002ea20000300800 */
[----:B---3--:R-:W-:-:S04]  /*16180*/  LOP3.LUT R37, R37, R36, RZ, 0x3c, !PT ;  /* 0x0000002425257212 */ /* 0x008fc800078e3cff */
[----:B------:R-:W-:Y:S01]  /*16190*/  LOP3.LUT R36, R37, R36, RZ, 0x3c, !PT ;  /* 0x0000002425247212 */ /* 0x000fe200078e3cff */
[----:B------:R-:W-:-:S03]  /*161a0*/  IMAD.MOV.U32 R39, RZ, RZ, R38 ;  /* 0x000000ffff277224 */ /* 0x000fc600078e0026 */
[----:B------:R-:W-:Y:S01]  /*161b0*/  LOP3.LUT R37, R37, R36, RZ, 0x3c, !PT ;  /* 0x0000002425257212 */ /* 0x000fe200078e3cff */
[----:B----4-:R-:W-:-:S04]  /*161c0*/  IMAD.MOV.U32 R38, RZ, RZ, R33 ;  /* 0x000000ffff267224 */ /* 0x010fc800078e0021 */
[----:B------:R-:W-:Y:S04]  /*161d0*/  STL.64 [R1+0x1198], R36 ;  /* 0x0011982401007387 */ /* 0x000fe80000100a00 */
[----:B0-----:R-:W3:Y:S04]  /*161e0*/  LDL.LU R0, [R1+0xe44] ;  /* 0x000e440001007983 */ /* 0x001ee80000300800 */
[----:B------:R-:W-:Y:S01]  /*161f0*/  STL.64 [R1+0x11a0], R38 ;  /* 0x0011a02601007387 */ /* 0x000fe20000100a00 */
[----:B------:R-:W-:-:S03]  /*16200*/  IMAD.MOV.U32 R41, RZ, RZ, R40 ;  /* 0x000000ffff297224 */ /* 0x000fc600078e0028 */
[----:B------:R-:W4:Y:S01]  /*16210*/  LDL.LU R33, [R1+0xe48] ;  /* 0x000e480001217983 */ /* 0x000f220000300800 */
[----:B------:R-:W-:-:S03]  /*16220*/  IMAD.MOV.U32 R40, RZ, RZ, R31 ;  /* 0x000000ffff287224 */ /* 0x000fc600078e001f */
[----:B------:R-:W4:Y:S01]  /*16230*/  LDL.LU R31, [R1+0xe4c] ;  /* 0x000e4c00011f7983 */ /* 0x000f220000300800 */
[----:B------:R-:W-:-:S03]  /*16240*/  IMAD.MOV.U32 R45, RZ, RZ, R44 ;  /* 0x000000ffff2d7224 */ /* 0x000fc600078e002c */
[----:B------:R-:W-:Y:S01]  /*16250*/  STL.64 [R1+0x11a8], R40 ;  /* 0x0011a82801007387 */ /* 0x000fe20000100a00 */
[----:B------:R-:W-:-:S04]  /*16260*/  LOP3.LUT R43, R43, R42, RZ, 0x3c, !PT ;  /* 0x0000002a2b2b7212 */ /* 0x000fc800078e3cff */
[----:B------:R-:W-:-:S04]  /*16270*/  LOP3.LUT R42, R43, R42, RZ, 0x3c, !PT ;  /* 0x0000002a2b2a7212 */ /* 0x000fc800078e3cff */
[----:B------:R-:W-:Y:S02]  /*16280*/  LOP3.LUT R43, R43, R42, RZ, 0x3c, !PT ;  /* 0x0000002a2b2b7212 */ /* 0x000fe400078e3cff */
[----:B------:R-:W-:Y:S01]  /*16290*/  LOP3.LUT R47, R47, R46, RZ, 0x3c, !PT ;  /* 0x0000002e2f2f7212 */ /* 0x000fe200078e3cff */
[----:B------:R-:W-:-:S03]  /*162a0*/  IMAD.MOV.U32 R44, RZ, RZ, R3 ;  /* 0x000000ffff2c7224 */ /* 0x000fc600078e0003 */
[----:B------:R-:W-:Y:S02]  /*162b0*/  LOP3.LUT R46, R47, R46, RZ, 0x3c, !PT ;  /* 0x0000002e2f2e7212 */ /* 0x000fe400078e3cff */
[----:B------:R-:W-:Y:S02]  /*162c0*/  LOP3.LUT R49, R49, R48, RZ, 0x3c, !PT ;  /* 0x0000003031317212 */ /* 0x000fe400078e3cff */
[----:B------:R-:W-:Y:S02]  /*162d0*/  LOP3.LUT R47, R47, R46, RZ, 0x3c, !PT ;  /* 0x0000002e2f2f7212 */ /* 0x000fe400078e3cff */
[----:B------:R-:W-:Y:S01]  /*162e0*/  LOP3.LUT R48, R49, R48, RZ, 0x3c, !PT ;  /* 0x0000003031307212 */ /* 0x000fe200078e3cff */
[----:B------:R0:W-:Y:S01]  /*162f0*/  STL.64 [R1+0x11f0], R42 ;  /* 0x0011f02a01007387 */ /* 0x0001e20000100a00 */
[----:B------:R-:W-:-:S03]  /*16300*/  LOP3.LUT R51, R51, R50, RZ, 0x3c, !PT ;  /* 0x0000003233337212 */ /* 0x000fc600078e3cff */
[----:B------:R-:W4:Y:S01]  /*16310*/  LDL.LU R3, [R1+0xe50] ;  /* 0x000e500001037983 */ /* 0x000f220000300800 */
[----:B------:R-:W-:Y:S02]  /*16320*/  LOP3.LUT R49, R49, R48, RZ, 0x3c, !PT ;  /* 0x0000003031317212 */ /* 0x000fe400078e3cff */
[----:B------:R-:W-:Y:S01]  /*16330*/  LOP3.LUT R50, R51, R50, RZ, 0x3c, !PT ;  /* 0x0000003233327212 */ /* 0x000fe200078e3cff */
[----:B------:R1:W-:Y:S01]  /*16340*/  STL.64 [R1+0x11f8], R44 ;  /* 0x0011f82c01007387 */ /* 0x0003e20000100a00 */
[----:B------:R-:W-:-:S03]  /*16350*/  LOP3.LUT R53, R53, R52, RZ, 0x3c, !PT ;  /* 0x0000003435357212 */ /* 0x000fc600078e3cff */
[----:B------:R-:W-:Y:S01]  /*16360*/  STL.64 [R1+0x1200], R46 ;  /* 0x0012002e01007387 */ /* 0x000fe20000100a00 */
[----:B------:R-:W-:Y:S02]  /*16370*/  LOP3.LUT R51, R51, R50, RZ, 0x3c, !PT ;  /* 0x0000003233337212 */ /* 0x000fe400078e3cff */
[C---:B------:R-:W-:Y:S01]  /*16380*/  LOP3.LUT R52, R53.reuse, R52, RZ, 0x3c, !PT ;  /* 0x0000003435347212 */ /* 0x040fe200078e3cff */
[----:B0-----:R-:W4:Y:S03]  /*16390*/  LDL.LU R42, [R1+0xe54] ;  /* 0x000e5400012a7983 */ /* 0x001f260000300800 */
[----:B------:R-:W-:Y:S01]  /*163a0*/  LOP3.LUT R53, R53, R52, RZ, 0x3c, !PT ;  /* 0x0000003435357212 */ /* 0x000fe200078e3cff */
[----:B------:R0:W-:Y:S04]  /*163b0*/  STL.64 [R1+0x1208], R48 ;  /* 0x0012083001007387 */ /* 0x0001e80000100a00 */
[----:B------:R-:W4:Y:S04]  /*163c0*/  LDL.LU R41, [R1+0xe58] ;  /* 0x000e580001297983 */ /* 0x000f280000300800 */
[----:B------:R-:W4:Y:S01]  /*163d0*/  LDL.LU R40, [R1+0xe5c] ;  /* 0x000e5c0001287983 */ /* 0x000f220000300800 */
[----:B------:R-:W-:-:S03]  /*163e0*/  IMAD.MOV.U32 R55, RZ, RZ, R54 ;  /* 0x000000ffff377224 */ /* 0x000fc600078e0036 */
[----:B------:R0:W-:Y:S01]  /*163f0*/  STL.64 [R1+0x12b0], R50 ;  /* 0x0012b03201007387 */ /* 0x0001e20000100a00 */
[----:B------:R-:W-:-:S03]  /*16400*/  IMAD.MOV.U32 R54, RZ, RZ, R29 ;  /* 0x000000ffff367224 */ /* 0x000fc600078e001d */
[----:B------:R-:W4:Y:S04]  /*16410*/  LDL.LU R39, [R1+0xe60] ;  /* 0x000e600001277983 */ /* 0x000f280000300800 */
[----:B------:R-:W4:Y:S04]  /*16420*/  LDL.LU R38, [R1+0xe64] ;  /* 0x000e640001267983 */ /* 0x000f280000300800 */
[----:B------:R-:W-:Y:S04]  /*16430*/  STL.64 [R1+0x12c0], R52 ;  /* 0x0012c03401007387 */ /* 0x000fe80000100a00 */
[----:B------:R-:W4:Y:S01]  /*16440*/  LDL.LU R37, [R1+0xe68] ;  /* 0x000e680001257983 */ /* 0x000f220000300800 */
[----:B------:R-:W-:-:S03]  /*16450*/  IMAD.MOV.U32 R57, RZ, RZ, R56 ;  /* 0x000000ffff397224 */ /* 0x000fc600078e0038 */
[----:B------:R-:W4:Y:S04]  /*16460*/  LDL.LU R29, [R1+0xe6c] ;  /* 0x000e6c00011d7983 */ /* 0x000f280000300800 */
[----:B------:R-:W-:Y:S01]  /*16470*/  STL.64 [R1+0x12c8], R54 ;  /* 0x0012c83601007387 */ /* 0x000fe20000100a00 */
[----:B--2---:R-:W-:-:S03]  /*16480*/  IMAD.MOV.U32 R56, RZ, RZ, R2 ;  /* 0x000000ffff387224 */ /* 0x004fc600078e0002 */
[----:B------:R-:W2:Y:S01]  /*16490*/  LDL.LU R2, [R1+0xe70] ;  /* 0x000e700001027983 */ /* 0x000ea20000300800 */
[----:B------:R-:W-:Y:S02]  /*164a0*/  IMAD.MOV.U32 R59, RZ, RZ, R58 ;  /* 0x000000ffff3b7224 */ /* 0x000fe400078e003a */
[----:B------:R-:W-:Y:S01]  /*164b0*/  IMAD.MOV.U32 R61, RZ, RZ, R60 ;  /* 0x000000ffff3d7224 */ /* 0x000fe200078e003c */
[----:B------:R-:W-:Y:S01]  /*164c0*/  STL.64 [R1+0x12d0], R56 ;  /* 0x0012d03801007387 */ /* 0x000fe20000100a00 */
[----:B------:R-:W-:Y:S02]  /*164d0*/  IMAD.MOV.U32 R63, RZ, RZ, R62 ;  /* 0x000000ffff3f7224 */ /* 0x000fe400078e003e */
[----:B---3--:R-:W-:Y:S02]  /*164e0*/  IMAD.MOV.U32 R58, RZ, RZ, R0 ;  /* 0x000000ffff3a7224 */ /* 0x008fe400078e0000 */
[----:B------:R-:W3:Y:S01]  /*164f0*/  LDL.LU R0, [R1+0x6a8] ;  /* 0x0006a80001007983 */ /* 0x000ee20000300800 */
[----:B----4-:R-:W-:-:S03]  /*16500*/  IMAD.MOV.U32 R60, RZ, RZ, R33 ;  /* 0x000000ffff3c7224 */ /* 0x010fc600078e0021 */
[----:B------:R-:W-:Y:S04]  /*16510*/  STL.64 [R1+0x1348], R58 ;  /* 0x0013483a01007387 */ /* 0x000fe80000100a00 */
[----:B------:R-:W-:Y:S01]  /*16520*/  STL.64 [R1+0x1350], R60 ;  /* 0x0013503c01007387 */ /* 0x000fe20000100a00 */
[----:B------:R-:W-:-:S03]  /*16530*/  IMAD.MOV.U32 R62, RZ, RZ, R31 ;  /* 0x000000ffff3e7224 */ /* 0x000fc600078e001f */
[----:B------:R-:W4:Y:S04]  /*16540*/  LDL.LU R31, [R1+0x6ac] ;  /* 0x0006ac00011f7983 */ /* 0x000f280000300800 */
[----:B------:R-:W4:Y:S01]  /*16550*/  LDL.LU R33, [R1+0x6b0] ;  /* 0x0006b00001217983 */ /* 0x000f220000300800 */
[----:B------:R-:W-:Y:S02]  /*16560*/  IMAD.MOV.U32 R65, RZ, RZ, R64 ;  /* 0x000000ffff417224 */ /* 0x000fe400078e0040 */
[----:B------:R-:W-:Y:S01]  /*16570*/  IMAD.MOV.U32 R67, RZ, RZ, R66 ;  /* 0x000000ffff437224 */ /* 0x000fe200078e0042 */
[----:B------:R-:W-:Y:S01]  /*16580*/  STL.64 [R1+0x1358], R62 ;  /* 0x0013583e01007387 */ /* 0x000fe20000100a00 */
[----:B------:R-:W-:-:S03]  /*16590*/  IMAD.MOV.U32 R69, RZ, RZ, R68 ;  /* 0x000000ffff457224 */ /* 0x000fc600078e0044 */
[----:B------:R-:W4:Y:S01]  /*165a0*/  LDL.LU R35, [R1] ;  /* 0x0000000001237983 */ /* 0x000f220000300800 */
[----:B------:R-:W-:Y:S02]  /*165b0*/  IMAD.MOV.U32 R71, RZ, RZ, R70 ;  /* 0x000000ffff477224 */ /* 0x000fe400078e0046 */
[----:B------:R-:W-:Y:S01]  /*165c0*/  IMAD.MOV.U32 R73, RZ, RZ, R72 ;  /* 0x000000ffff497224 */ /* 0x000fe200078e0048 */
[----:B------:R-:W4:Y:S01]  /*165d0*/  LDL.LU R34, [R1+0x8] ;  /* 0x0000080001227983 */ /* 0x000f220000300800 */
[----:B------:R-:W-:-:S03]  /*165e0*/  IMAD.MOV.U32 R75, RZ, RZ, R74 ;  /* 0x000000ffff4b7224 */ /* 0x000fc600078e004a */
[----:B------:R-:W4:Y:S01]  /*165f0*/  LDL.LU R36, [R1+0x10] ;  /* 0x0000100001247983 */ /* 0x000f220000300800 */
[----:B------:R-:W-:Y:S02]  /*16600*/  IMAD.MOV.U32 R77, RZ, RZ, R76 ;  /* 0x000000ffff4d7224 */ /* 0x000fe400078e004c */
[----:B------:R-:W-:Y:S02]  /*16610*/  IMAD.MOV.U32 R79, RZ, RZ, R78 ;  /* 0x000000ffff4f7224 */ /* 0x000fe400078e004e */
[----:B------:R-:W-:Y:S02]  /*16620*/  IMAD.MOV.U32 R81, RZ, RZ, R80 ;  /* 0x000000ffff517224 */ /* 0x000fe400078e0050 */
[----:B------:R-:W-:Y:S02]  /*16630*/  IMAD.MOV.U32 R64, RZ, RZ, R3 ;  /* 0x000000ffff407224 */ /* 0x000fe400078e0003 */
[----:B------:R-:W4:Y:S04]  /*16640*/  LDL.LU R3, [R1+0x18] ;  /* 0x0000180001037983 */ /* 0x000f280000300800 */
[----:B------:R-:W-:Y:S01]  /*16650*/  STL.64 [R1+0x1360], R64 ;  /* 0x0013604001007387 */ /* 0x000fe20000100a00 */
[----:B------:R-:W-:-:S02]  /*16660*/  IMAD.MOV.U32 R66, RZ, RZ, R42 ;  /* 0x000000ffff427224 */ /* 0x000fc400078e002a */
[----:B------:R-:W-:-:S03]  /*16670*/  IMAD.MOV.U32 R68, RZ, RZ, R41 ;  /* 0x000000ffff447224 */ /* 0x000fc600078e0029 */
[----:B------:R-:W-:Y:S01]  /*16680*/  STL.64 [R1+0x13e0], R66 ;  /* 0x0013e04201007387 */ /* 0x000fe20000100a00 */
        /* <DEDUP_REMOVED lines=9> */
[----:B------:R-:W-:Y:S04]  /*16720*/  STL.64 [R1+0x14c8], R76 ;  /* 0x0014c84c01007387 */ /* 0x000fe80000100a00 */
[----:B------:R-:W-:Y:S01]  /*16730*/  STL.64 [R1+0x14d0], R78 ;  /* 0x0014d04e01007387 */ /* 0x000fe20000100a00 */
[----:B--2---:R-:W-:-:S03]  /*16740*/  IMAD.MOV.U32 R80, RZ, RZ, R2 ;  /* 0x000000ffff507224 */ /* 0x004fc600078e0002 */
[----:B------:R-:W2:Y:S01]  /*16750*/  LDL.LU R2, [R1+0x20] ;  /* 0x0000200001027983 */ /* 0x000ea20000300800 */
[----:B------:R-:W-:-:S03]  /*16760*/  IMAD.MOV.U32 R29, RZ, RZ, R28 ;  /* 0x000000ffff1d7224 */ /* 0x000fc600078e001c */
[----:B------:R-:W-:Y:S04]  /*16770*/  STL.64 [R1+0x14d8], R80 ;  /* 0x0014d85001007387 */ /* 0x000fe80000100a00 */
[----:B------:R-:W2:Y:S04]  /*16780*/  LDL.LU R42, [R1+0x28] ;  /* 0x00002800012a7983 */ /* 0x000ea80000300800 */
[----:B-1----:R-:W2:Y:S01]  /*16790*/  LDL.LU R44, [R1+0x30] ;  /* 0x00003000012c7983 */ /* 0x002ea20000300800 */
[----:B---3--:R-:W-:-:S03]  /*167a0*/  IMAD.MOV.U32 R28, RZ, RZ, R0 ;  /* 0x000000ffff1c7224 */ /* 0x008fc600078e0000 */
[----:B------:R-:W3:Y:S01]  /*167b0*/  LDL.LU R0, [R1+0x38] ;  /* 0x0000380001007983 */ /* 0x000ee20000300800 */
[----:B----4-:R-:W-:Y:S02]  /*167c0*/  LOP3.LUT R31, R31, R30, RZ, 0x3c, !PT ;  /* 0x0000001e1f1f7212 */ /* 0x010fe400078e3cff */
[----:B------:R-:W-:Y:S02]  /*167d0*/  LOP3.LUT R33, R33, R32, RZ, 0x3c, !PT ;  /* 0x0000002021217212 */ /* 0x000fe400078e3cff */
[----:B------:R-:W-:Y:S02]  /*167e0*/  LOP3.LUT R30, R31, R30, RZ, 0x3c, !PT ;  /* 0x0000001e1f1e7212 */ /* 0x000fe400078e3cff */
[----:B------:R-:W-:Y:S02]  /*167f0*/  LOP3.LUT R32, R33, R32, RZ, 0x3c, !PT ;  /* 0x0000002021207212 */ /* 0x000fe400078e3cff */
[----:B------:R-:W-:Y:S02]  /*16800*/  LOP3.LUT R31, R31, R30, RZ, 0x3c, !PT ;  /* 0x0000001e1f1f7212 */ /* 0x000fe400078e3cff */
[----:B------:R-:W-:Y:S01]  /*16810*/  LOP3.LUT R33, R33, R32, RZ, 0x3c, !PT ;  /* 0x0000002021217212 */ /* 0x000fe200078e3cff */
[----:B------:R-:W-:Y:S04]  /*16820*/  STL.64 [R1+0x1110], R28 ;  /* 0x0011101c01007387 */ /* 0x000fe80000100a00 */
[----:B------:R-:W-:Y:S04]  /*16830*/  STL.64 [R1+0x1118], R30 ;  /* 0x0011181e01007387 */ /* 0x000fe80000100a00 */
[----:B------:R1:W-:Y:S04]  /*16840*/  STL.64 [R1+0x1120], R32 ;  /* 0x0011202001007387 */ /* 0x0003e80000100a00 */
[----:B------:R4:W-:Y:S04]  /*16850*/  STL [R1+0x13b8], R5 ;  /* 0x0013b80501007387 */ /* 0x0009e80000100800 */
[----:B0-----:R-:W3:Y:S04]  /*16860*/  LDL.LU R48, [R1+0x40] ;  /* 0x0000400001307983 */ /* 0x001ee80000300800 */
[----:B------:R-:W3:Y:S04]  /*16870*/  LDL.LU R50, [R1+0xd8] ;  /* 0x0000d80001327983 */ /* 0x000ee80000300800 */
[----:B-1----:R-:W3:Y:S04]  /*16880*/  LDL.LU R33, [R1+0xe0] ;  /* 0x0000e00001217983 */ /* 0x002ee80000300800 */
[----:B------:R-:W3:Y:S01]  /*16890*/  LDL.LU R32, [R1+0xe8] ;  /* 0x0000e80001207983 */ /* 0x000ee20000300800 */
[----:B------:R-:W-:-:S02]  /*168a0*/  IMAD.MOV.U32 R28, RZ, RZ, R35 ;  /* 0x000000ffff1c7224 */ /* 0x000fc400078e0023 */
[----:B------:R-:W-:Y:S01]  /*168b0*/  IMAD.MOV.U32 R29, RZ, RZ, R5 ;  /* 0x000000ffff1d7224 */ /* 0x000fe200078e0005 */
[----:B------:R-:W3:Y:S01]  /*168c0*/  LDL.LU R31, [R1+0xf0] ;  /* 0x0000f000011f7983 */ /* 0x000ee20000300800 */
[----:B------:R-:W-:Y:S02]  /*168d0*/  IMAD.MOV.U32 R35, RZ, RZ, R6 ;  /* 0x000000ffff237224 */ /* 0x000fe400078e0006 */
[----:B------:R-:W-:Y:S01]  /*168e0*/  IMAD.MOV.U32 R37, RZ, RZ, R7 ;  /* 0x000000ffff257224 */ /* 0x000fe200078e0007 */
[----:B------:R-:W3:Y:S01]  /*168f0*/  LDL.LU R30, [R1+0xf8] ;  /* 0x0000f800011e7983 */ /* 0x000ee20000300800 */
[----:B------:R-:W-:-:S03]  /*16900*/  IMAD.MOV.U32 R39, RZ, RZ, R8 ;  /* 0x000000ffff277224 */ /* 0x000fc600078e0008 */
[----:B------:R-:W3:Y:S04]  /*16910*/  LDL.LU R7, [R1+0x100] ;  /* 0x0001000001077983 */ /* 0x000ee80000300800 */
[----:B------:R-:W-:Y:S04]  /*16920*/  STL.64 [R1], R28 ;  /* 0x0000001c01007387 */ /* 0x000fe80000100a00 */
[----:B------:R-:W-:Y:S01]  /*16930*/  STL.64 [R1+0x8], R34 ;  /* 0x0000082201007387 */ /* 0x000fe20000100a00 */
[----:B------:R-:W-:-:S03]  /*16940*/  IMAD.MOV.U32 R38, RZ, RZ, R3 ;  /* 0x000000ffff267224 */ /* 0x000fc600078e0003 */
[----:B------:R-:W-:Y:S04]  /*16950*/  STL.64 [R1+0x11b0], R34 ;  /* 0x0011b02201007387 */ /* 0x000fe80000100a00 */
[----:B------:R-:W-:Y:S04]  /*16960*/  STL.64 [R1+0x10], R36 ;  /* 0x0000102401007387 */ /* 0x000fe80000100a00 */
[----:B------:R-:W-:Y:S04]  /*16970*/  STL.64 [R1+0x11b8], R36 ;  /* 0x0011b82401007387 */ /* 0x000fe80000100a00 */
[----:B------:R-:W-:Y:S04]  /*16980*/  STL.64 [R1+0x18], R38 ;  /* 0x0000182601007387 */ /* 0x000fe80000100a00 */
[----:B------:R-:W-:Y:S04]  /*16990*/  STL.64 [R1+0x11c0], R38 ;  /* 0x0011c02601007387 */ /* 0x000fe80000100a00 */
[----:B------:R-:W-:Y:S04]  /*169a0*/  STL.64 [R1+0x1128], R28 ;  /* 0x0011281c01007387 */ /* 0x000fe80000100a00 */
[----:B------:R-:W3:Y:S01]  /*169b0*/  LDL.LU R3, [R1+0x108] ;  /* 0x0001080001037983 */ /* 0x000ee20000300800 */
[----:B--2---:R-:W-:-:S03]  /*169c0*/  IMAD.MOV.U32 R40, RZ, RZ, R2 ;  /* 0x000000ffff287224 */ /* 0x004fc600078e0002 */
[----:B------:R-:W2:Y:S04]  /*169d0*/  LDL.LU R2, [R1+0x110] ;  /* 0x0001100001027983 */ /* 0x000ea80000300800 */
[----:B------:R-:W2:Y:S01]  /*169e0*/  LDL.LU R6, [R1+0x118] ;  /* 0x0001180001067983 */ /* 0x000ea20000300800 */
[----:B------:R-:W-:-:S03]  /*169f0*/  IMAD.MOV.U32 R41, RZ, RZ, R9 ;  /* 0x000000ffff297224 */ /* 0x000fc600078e0009 */
[----:B----4-:R-:W4:Y:S01]  /*16a00*/  LDL.LU R5, [R1+0x120] ;  /* 0x0001200001057983 */ /* 0x010f220000300800 */
[----:B------:R-:W-:Y:S02]  /*16a10*/  IMAD.MOV.U32 R43, RZ, RZ, R10 ;  /* 0x000000ffff2b7224 */ /* 0x000fe400078e000a */
[----:B------:R-:W-:Y:S02]  /*16a20*/  IMAD.MOV.U32 R45, RZ, RZ, R11 ;  /* 0x000000ffff2d7224 */ /* 0x000fe400078e000b */
[----:B---3--:R-:W-:Y:S02]  /*16a30*/  IMAD.MOV.U32 R46, RZ, RZ, R0 ;  /* 0x000000ffff2e7224 */ /* 0x008fe400078e0000 */
[----:B------:R-:W3:Y:S01]  /*16a40*/  LDL.LU R0, [R1+0x128] ;  /* 0x0001280001007983 */ /* 0x000ee20000300800 */
        /* <DEDUP_REMOVED lines=10> */
[----:B------:R-:W-:Y:S04]  /*16af0*/  STL.64 [R1+0x38], R46 ;  /* 0x0000382e01007387 */ /* 0x000fe80000100a00 */
[----:B------:R-:W-:Y:S04]  /*16b00*/  STL.64 [R1+0x1220], R46 ;  /* 0x0012202e01007387 */ /* 0x000fe80000100a00 */
[----:B------:R-:W-:Y:S04]  /*16b10*/  STL.64 [R1+0x11c8], R40 ;  /* 0x0011c82801007387 */ /* 0x000fe80000100a00 */
[----:B------:R-:W-:Y:S01]  /*16b20*/  STL.64 [R1+0x40], R48 ;  /* 0x0000403001007387 */ /* 0x000fe20000100a00 */
[----:B------:R-:W-:-:S02]  /*16b30*/  IMAD.MOV.U32 R54, RZ, RZ, R50 ;  /* 0x000000ffff367224 */ /* 0x000fc400078e0032 */
[----:B------:R-:W-:Y:S02]  /*16b40*/  IMAD.MOV.U32 R56, RZ, RZ, R33 ;  /* 0x000000ffff387224 */ /* 0x000fe400078e0021 */
[----:B------:R-:W-:Y:S01]  /*16b50*/  IMAD.MOV.U32 R8, RZ, RZ, R32 ;  /* 0x000000ffff087224 */ /* 0x000fe200078e0020 */
[----:B------:R-:W-:Y:S04]  /*16b60*/  STL.64 [R1+0xd8], R54 ;  /* 0x0000d83601007387 */ /* 0x000fe80000100a00 */
[----:B------:R0:W-:Y:S04]  /*16b70*/  STL.64 [R1+0xe8], R8 ;  /* 0x0000e80801007387 */ /* 0x0001e80000100a00 */
[----:B------:R-:W-:Y:S04]  /*16b80*/  STL.64 [R1+0x12d8], R54 ;  /* 0x0012d83601007387 */ /* 0x000fe80000100a00 */
[----:B------:R-:W-:Y:S01]  /*16b90*/  STL.64 [R1+0xe0], R56 ;  /* 0x0000e03801007387 */ /* 0x000fe20000100a00 */
[----:B0-----:R-:W-:-:S02]  /*16ba0*/  IMAD.MOV.U32 R8, RZ, RZ, R31 ;  /* 0x000000ffff087224 */ /* 0x001fc400078e001f */
[----:B------:R-:W-:Y:S01]  /*16bb0*/  IMAD.MOV.U32 R9, RZ, RZ, R17 ;  /* 0x000000ffff097224 */ /* 0x000fe200078e0011 */
[----:B------:R-:W-:Y:S04]  /*16bc0*/  STL.64 [R1+0x12e0], R56 ;  /* 0x0012e03801007387 */ /* 0x000fe80000100a00 */
[----:B------:R-:W-:Y:S04]  /*16bd0*/  STL.64 [R1+0x1228], R48 ;  /* 0x0012283001007387 */ /* 0x000fe80000100a00 */
[----:B------:R-:W-:Y:S04]  /*16be0*/  STL.64 [R1+0x1130], R16 ;  /* 0x0011301001007387 */ /* 0x000fe80000100a00 */
[----:B------:R2:W-:Y:S04]  /*16bf0*/  STL.64 [R1+0xf0], R8 ;  /* 0x0000f00801007387 */ /* 0x0005e80000100a00 */
[----:B------:R-:W3:Y:S01]  /*16c00*/  LDL.LU R14, [R1+0x130] ;  /* 0x00013000010e7983 */ /* 0x000ee20000300800 */
[----:B------:R-:W-:-:S03]  /*16c10*/  IMAD.MOV.U32 R64, RZ, RZ, R3 ;  /* 0x000000ffff407224 */ /* 0x000fc600078e0003 */
[----:B------:R-:W3:Y:S01]  /*16c20*/  LDL.LU R3, [R1+0x138] ;  /* 0x0001380001037983 */ /* 0x000ee20000300800 */
[----:B--2---:R-:W-:-:S03]  /*16c30*/  IMAD.MOV.U32 R8, RZ, RZ, R2 ;  /* 0x000000ffff087224 */ /* 0x004fc600078e0002 */
[----:B------:R-:W2:Y:S01]  /*16c40*/  LDL.LU R2, [R1+0x140] ;  /* 0x0001400001027983 */ /* 0x000ea20000300800 */
[----:B------:R-:W-:Y:S02]  /*16c50*/  IMAD.MOV.U32 R9, RZ, RZ, R21 ;  /* 0x000000ffff097224 */ /* 0x000fe400078e0015 */
[----:B------:R-:W-:Y:S02]  /*16c60*/  IMAD.MOV.U32 R60, RZ, RZ, R30 ;  /* 0x000000ffff3c7224 */ /* 0x000fe400078e001e */
[----:B------:R-:W-:Y:S02]  /*16c70*/  IMAD.MOV.U32 R61, RZ, RZ, R18 ;  /* 0x000000ffff3d7224 */ /* 0x000fe400078e0012 */
[----:B------:R-:W-:Y:S02]  /*16c80*/  IMAD.MOV.U32 R62, RZ, RZ, R7 ;  /* 0x000000ffff3e7224 */ /* 0x000fe400078e0007 */
[----:B------:R-:W-:Y:S01]  /*16c90*/  IMAD.MOV.U32 R63, RZ, RZ, R19 ;  /* 0x000000ffff3f7224 */ /* 0x000fe200078e0013 */
[----:B------:R0:W-:Y:S01]  /*16ca0*/  STL.64 [R1+0x110], R8 ;  /* 0x0001100801007387 */ /* 0x0001e20000100a00 */
[----:B------:R-:W-:-:S03]  /*16cb0*/  IMAD.MOV.U32 R65, RZ, RZ, R20 ;  /* 0x000000ffff417224 */ /* 0x000fc600078e0014 */
[----:B------:R-:W-:Y:S04]  /*16cc0*/  STL.64 [R1+0xf8], R60 ;  /* 0x0000f83c01007387 */ /* 0x000fe80000100a00 */
[----:B------:R-:W-:Y:S04]  /*16cd0*/  STL.64 [R1+0x1368], R60 ;  /* 0x0013683c01007387 */ /* 0x000fe80000100a00 */
[----:B------:R-:W-:Y:S04]  /*16ce0*/  STL.64 [R1+0x100], R62 ;  /* 0x0001003e01007387 */ /* 0x000fe80000100a00 */
[----:B------:R-:W-:Y:S04]  /*16cf0*/  STL.64 [R1+0x1370], R62 ;  /* 0x0013703e01007387 */ /* 0x000fe80000100a00 */
[----:B------:R-:W-:Y:S04]  /*16d00*/  STL.64 [R1+0x108], R64 ;  /* 0x0001084001007387 */ /* 0x000fe80000100a00 */
[----:B------:R-:W-:Y:S04]  /*16d10*/  STL.64 [R1+0x1378], R64 ;  /* 0x0013784001007387 */ /* 0x000fe80000100a00 */
[----:B------:R1:W-:Y:S04]  /*16d20*/  STL.64 [R1+0x1160], R22 ;  /* 0x0011601601007387 */ /* 0x0003e80000100a00 */
[----:B------:R-:W2:Y:S04]  /*16d30*/  LDL.LU R21, [R1+0x148] ;  /* 0x0001480001157983 */ /* 0x000ea80000300800 */
[----:B------:R-:W2:Y:S04]  /*16d40*/  LDL.LU R20, [R1+0x6b4] ;  /* 0x0006b40001147983 */ /* 0x000ea80000300800 */
[----:B------:R-:W2:Y:S04]  /*16d50*/  LDL.LU R13, [R1+0x150] ;  /* 0x00015000010d7983 */ /* 0x000ea80000300800 */
[----:B------:R-:W2:Y:S01]  /*16d60*/  LDL.LU R12, [R1+0x708] ;  /* 0x00070800010c7983 */ /* 0x000ea20000300800 */
[----:B------:R-:W-:-:S03]  /*16d70*/  IMAD.MOV.U32 R66, RZ, RZ, R6 ;  /* 0x000000ffff427224 */ /* 0x000fc600078e0006 */
[----:B------:R-:W2:Y:S04]  /*16d80*/  LDL.LU R7, [R1+0x48] ;  /* 0x0000480001077983 */ /* 0x000ea80000300800 */
[----:B------:R-:W2:Y:S01]  /*16d90*/  LDL.LU R6, [R1+0x70c] ;  /* 0x00070c0001067983 */ /* 0x000ea20000300800 */
[----:B----4-:R-:W-:-:S03]  /*16da0*/  IMAD.MOV.U32 R68, RZ, RZ, R5 ;  /* 0x000000ffff447224 */ /* 0x010fc600078e0005 */
[----:B0-----:R-:W4:Y:S01]  /*16db0*/  LDL.LU R9, [R1+0x50] ;  /* 0x0000500001097983 */ /* 0x001f220000300800 */
[----:B---3--:R-:W-:-:S03]  /*16dc0*/  IMAD.MOV.U32 R70, RZ, RZ, R0 ;  /* 0x000000ffff467224 */ /* 0x008fc600078e0000 */
[----:B------:R-:W4:Y:S04]  /*16dd0*/  LDL.LU R8, [R1+0x710] ;  /* 0x0007100001087983 */ /* 0x000f280000300800 */
[----:B------:R-:W3:Y:S04]  /*16de0*/  LDL.LU R11, [R1+0x58] ;  /* 0x00005800010b7983 */ /* 0x000ee80000300800 */
[----:B------:R-:W3:Y:S04]  /*16df0*/  LDL.LU R10, [R1+0x714] ;  /* 0x00071400010a7983 */ /* 0x000ee80000300800 */
[----:B------:R-:W3:Y:S04]  /*16e00*/  LDL.LU R5, [R1+0x60] ;  /* 0x0000600001057983 */ /* 0x000ee80000300800 */
[----:B------:R-:W4:Y:S01]  /*16e10*/  LDL.LU R0, [R1+0xae0] ;  /* 0x000ae00001007983 */ /* 0x000f220000300800 */
[----:B------:R-:W-:-:S02]  /*16e20*/  IMAD.MOV.U32 R67, RZ, RZ, R22 ;  /* 0x000000ffff437224 */ /* 0x000fc400078e0016 */
[----:B------:R-:W-:Y:S02]  /*16e30*/  IMAD.MOV.U32 R69, RZ, RZ, R23 ;  /* 0x000000ffff457224 */ /* 0x000fe400078e0017 */
[----:B------:R-:W-:Y:S01]  /*16e40*/  IMAD.MOV.U32 R71, RZ, RZ, R24 ;  /* 0x000000ffff477224 */ /* 0x000fe200078e0018 */
[----:B------:R-:W-:Y:S04]  /*16e50*/  STL.64 [R1+0x118], R66 ;  /* 0x0001184201007387 */ /* 0x000fe80000100a00 */
[----:B------:R-:W-:Y:S04]  /*16e60*/  STL.64 [R1+0x1400], R66 ;  /* 0x0014004201007387 */ /* 0x000fe80000100a00 */
[----:B------:R-:W-:Y:S04]  /*16e70*/  STL.64 [R1+0x120], R68 ;  /* 0x0001204401007387 */ /* 0x000fe80000100a00 */
[----:B------:R-:W-:Y:S01]  /*16e80*/  STL.64 [R1+0x1408], R68 ;  /* 0x0014084401007387 */ /* 0x000fe20000100a00 */
[----:B------:R-:W-:-:S03]  /*16e90*/  IMAD.MOV.U32 R72, RZ, RZ, R14 ;  /* 0x000000ffff487224 */ /* 0x000fc600078e000e */
[----:B------:R-:W-:Y:S04]  /*16ea0*/  STL.64 [R1+0x128], R70 ;  /* 0x0001284601007387 */ /* 0x000fe80000100a00 */
[----:B------:R-:W-:Y:S04]  /*16eb0*/  STL.64 [R1+0x1410], R70 ;  /* 0x0014104601007387 */ /* 0x000fe80000100a00 */
[----:B------:R-:W4:Y:S04]  /*16ec0*/  LDL.LU R15, [R1+0x158] ;  /* 0x00015800010f7983 */ /* 0x000f280000300800 */
[----:B------:R-:W4:Y:S04]  /*16ed0*/  LDL.LU R14, [R1+0xae4] ;  /* 0x000ae400010e7983 */ /* 0x000f280000300800 */
[----:B------:R-:W4:Y:S04]  /*16ee0*/  LDL.LU R19, [R1+0x160] ;  /* 0x0001600001137983 */ /* 0x000f280000300800 */
[----:B------:R-:W4:Y:S01]  /*16ef0*/  LDL.LU R18, [R1+0xae8] ;  /* 0x000ae80001127983 */ /* 0x000f220000300800 */
[----:B------:R-:W-:-:S03]  /*16f00*/  IMAD.MOV.U32 R74, RZ, RZ, R3 ;  /* 0x000000ffff4a7224 */ /* 0x000fc600078e0003 */
[----:B------:R-:W4:Y:S04]  /*16f10*/  LDL.LU R17, [R1+0x168] ;  /* 0x0001680001117983 */ /* 0x000f280000300800 */
[----:B------:R-:W4:Y:S04]  /*16f20*/  LDL.LU R16, [R1+0xaec] ;  /* 0x000aec0001107983 */ /* 0x000f280000300800 */
[----:B------:R-:W4:Y:S01]  /*16f30*/  LDL.LU R3, [R1+0x170] ;  /* 0x0001700001037983 */ /* 0x000f220000300800 */
[----:B--2---:R-:W-:-:S03]  /*16f40*/  IMAD.MOV.U32 R76, RZ, RZ, R2 ;  /* 0x000000ffff4c7224 */ /* 0x004fc600078e0002 */
[----:B------:R-:W2:Y:S01]  /*16f50*/  LDL.LU R2, [R1+0xaf0] ;  /* 0x000af00001027983 */ /* 0x000ea20000300800 */
[----:B------:R-:W-:Y:S02]  /*16f60*/  IMAD.MOV.U32 R73, RZ, RZ, R25 ;  /* 0x000000ffff497224 */ /* 0x000fe400078e0019 */
[----:B------:R-:W-:Y:S02]  /*16f70*/  IMAD.MOV.U32 R75, RZ, RZ, R26 ;  /* 0x000000ffff4b7224 */ /* 0x000fe400078e001a */
[----:B------:R-:W-:Y:S01]  /*16f80*/  IMAD.MOV.U32 R77, RZ, RZ, R27 ;  /* 0x000000ffff4d7224 */ /* 0x000fe200078e001b */
[----:B------:R-:W-:Y:S04]  /*16f90*/  STL.64 [R1+0x130], R72 ;  /* 0x0001304801007387 */ /* 0x000fe80000100a00 */
[----:B------:R-:W-:Y:S04]  /*16fa0*/  STL.64 [R1+0x1418], R72 ;  /* 0x0014184801007387 */ /* 0x000fe80000100a00 */
[----:B------:R-:W-:Y:S04]  /*16fb0*/  STL.64 [R1+0x138], R74 ;  /* 0x0001384a01007387 */ /* 0x000fe80000100a00 */
[----:B------:R-:W-:Y:S04]  /*16fc0*/  STL.64 [R1+0x14e0], R74 ;  /* 0x0014e04a01007387 */ /* 0x000fe80000100a00 */
[----:B------:R-:W-:Y:S04]  /*16fd0*/  STL.64 [R1+0x140], R76 ;  /* 0x0001404c01007387 */ /* 0x000fe80000100a00 */
[----:B------:R-:W-:Y:S01]  /*16fe0*/  STL.64 [R1+0x14e8], R76 ;  /* 0x0014e84c01007387 */ /* 0x000fe20000100a00 */
[----:B------:R-:W-:-:S02]  /*16ff0*/  IMAD.MOV.U32 R79, RZ, RZ, R21 ;  /* 0x000000ffff4f7224 */ /* 0x000fc400078e0015 */
[----:B------:R-:W-:Y:S02]  /*17000*/  IMAD.MOV.U32 R78, RZ, RZ, R20 ;  /* 0x000000ffff4e7224 */ /* 0x000fe400078e0014 */
[----:B------:R-:W-:-:S03]  /*17010*/  IMAD.MOV.U32 R81, RZ, RZ, R13 ;  /* 0x000000ffff517224 */ /* 0x000fc600078e000d */
[----:B------:R-:W-:Y:S01]  /*17020*/  STL.64 [R1+0x148], R78 ;  /* 0x0001484e01007387 */ /* 0x000fe20000100a00 */
[----:B------:R-:W-:-:S03]  /*17030*/  IMAD.MOV.U32 R80, RZ, RZ, R12 ;  /* 0x000000ffff507224 */ /* 0x000fc600078e000c */
[----:B------:R-:W-:Y:S04]  /*17040*/  STL.64 [R1+0x14f0], R78 ;  /* 0x0014f04e01007387 */ /* 0x000fe80000100a00 */
[----:B------:R-:W-:Y:S04]  /*17050*/  STL.64 [R1+0x150], R80 ;  /* 0x0001505001007387 */ /* 0x000fe80000100a00 */
[----:B------:R-:W-:Y:S04]  /*17060*/  STL.64 [R1+0x14f8], R80 ;  /* 0x0014f85001007387 */ /* 0x000fe80000100a00 */
[----:B------:R-:W2:Y:S04]  /*17070*/  LDL.LU R31, [R1+0x178] ;  /* 0x00017800011f7983 */ /* 0x000ea80000300800 */
[----:B------:R-:W2:Y:S04]  /*17080*/  LDL.LU R30, [R1+0xaf4] ;  /* 0x000af400011e7983 */ /* 0x000ea80000300800 */
[----:B------:R-:W2:Y:S04]  /*17090*/  LDL.LU R29, [R1+0x180] ;  /* 0x00018000011d7983 */ /* 0x000ea80000300800 */
[----:B------:R-:W2:Y:S01]  /*170a0*/  LDL.LU R28, [R1+0xaf8] ;  /* 0x000af800011c7983 */ /* 0x000ea20000300800 */
[----:B---3--:R-:W-:-:S03]  /*170b0*/  IMAD.MOV.U32 R13, RZ, RZ, R5 ;  /* 0x000000ffff0d7224 */ /* 0x008fc600078e0005 */
[----:B------:R-:W3:Y:S01]  /*170c0*/  LDL.LU R27, [R1+0x188] ;  /* 0x00018800011b7983 */ /* 0x000ee20000300800 */
[----:B----4-:R-:W-:-:S03]  /*170d0*/  IMAD.MOV.U32 R12, RZ, RZ, R0 ;  /* 0x000000ffff0c7224 */ /* 0x010fc600078e0000 */
[----:B------:R-:W4:Y:S04]  /*170e0*/  LDL.LU R26, [R1+0xafc] ;  /* 0x000afc00011a7983 */ /* 0x000f280000300800 */
[----:B------:R-:W3:Y:S04]  /*170f0*/  LDL.LU R5, [R1+0x190] ;  /* 0x0001900001057983 */ /* 0x000ee80000300800 */
[----:B------:R-:W4:Y:S04]  /*17100*/  LDL.LU R0, [R1+0xb00] ;  /* 0x000b000001007983 */ /* 0x000f280000300800 */
[----:B------:R-:W-:Y:S04]  /*17110*/  STL.64 [R1+0x48], R6 ;  /* 0x0000480601007387 */ /* 0x000fe80000100a00 */
[----:B------:R-:W-:Y:S04]  /*17120*/  STL.64 [R1+0x1138], R6 ;  /* 0x0011380601007387 */ /* 0x000fe80000100a00 */
[----:B------:R-:W-:Y:S04]  /*17130*/  STL.64 [R1+0x50], R8 ;  /* 0x0000500801007387 */ /* 0x000fe80000100a00 */
[----:B------:R-:W-:Y:S04]  /*17140*/  STL.64 [R1+0x1140], R8 ;  /* 0x0011400801007387 */ /* 0x000fe80000100a00 */
[----:B------:R-:W-:Y:S04]  /*17150*/  STL.64 [R1+0x58], R10 ;  /* 0x0000580a01007387 */ /* 0x000fe80000100a00 */
[----:B------:R-:W-:Y:S04]  /*17160*/  STL.64 [R1+0x1148], R10 ;  /* 0x0011480a01007387 */ /* 0x000fe80000100a00 */
[----:B------:R-:W-:Y:S04]  /*17170*/  STL.64 [R1+0x60], R12 ;  /* 0x0000600c01007387 */ /* 0x000fe80000100a00 */
[----:B------:R0:W-:Y:S04]  /*17180*/  STL.64 [R1+0x1150], R12 ;  /* 0x0011500c01007387 */ /* 0x0001e80000100a00 */
[----:B-1----:R-:W4:Y:S01]  /*17190*/  LDL.LU R23, [R1+0x198] ;  /* 0x0001980001177983 */ /* 0x002f220000300800 */
[----:B------:R-:W-:-:S03]  /*171a0*/  IMAD.MOV.U32 R21, RZ, RZ, R17 ;  /* 0x000000ffff157224 */ /* 0x000fc600078e0011 */
[----:B------:R-:W4:Y:S01]  /*171b0*/  LDL.LU R22, [R1+0xb04] ;  /* 0x000b040001167983 */ /* 0x000f220000300800 */
[----:B------:R-:W-:-:S03]  /*171c0*/  IMAD.MOV.U32 R20, RZ, RZ, R16 ;  /* 0x000000ffff147224 */ /* 0x000fc600078e0010 */
[----:B------:R-:W4:Y:S01]  /*171d0*/  LDL.LU R17, [R1+0x1a0] ;  /* 0x0001a00001117983 */ /* 0x000f220000300800 */
[----:B------:R-:W-:-:S03]  /*171e0*/  IMAD.MOV.U32 R25, RZ, RZ, R3 ;  /* 0x000000ffff197224 */ /* 0x000fc600078e0003 */
[----:B------:R-:W4:Y:S04]  /*171f0*/  LDL.LU R16, [R1+0xb08] ;  /* 0x000b080001107983 */ /* 0x000f280000300800 */
[----:B0-----:R-:W4:Y:S04]  /*17200*/  LDL.LU R13, [R1+0x1a8] ;  /* 0x0001a800010d7983 */ /* 0x001f280000300800 */
[----:B------:R-:W4:Y:S04]  /*17210*/  LDL.LU R12, [R1+0xb0c] ;  /* 0x000b0c00010c7983 */ /* 0x000f280000300800 */
[----:B------:R-:W4:Y:S01]  /*17220*/  LDL.LU R3, [R1+0x1b0] ;  /* 0x0001b00001037983 */ /* 0x000f220000300800 */
[----:B--2---:R-:W-:-:S03]  /*17230*/  IMAD.MOV.U32 R24, RZ, RZ, R2 ;  /* 0x000000ffff187224 */ /* 0x004fc600078e0002 */
[----:B------:R-:W2:Y:S04]  /*17240*/  LDL.LU R2, [R1+0xb10] ;  /* 0x000b100001027983 */ /* 0x000ea80000300800 */
[----:B------:R-:W-:Y:S04]  /*17250*/  STL.64 [R1+0x158], R14 ;  /* 0x0001580e01007387 */ /* 0x000fe80000100a00 */
[----:B------:R-:W-:Y:S04]  /*17260*/  STL.64 [R1+0x1158], R14 ;  /* 0x0011580e01007387 */ /* 0x000fe80000100a00 */
[----:B------:R-:W-:Y:S04]  /*17270*/  STL.64 [R1+0x160], R18 ;  /* 0x0001601201007387 */ /* 0x000fe80000100a00 */
[----:B------:R0:W-:Y:S04]  /*17280*/  STL.64 [R1+0x1168], R18 ;  /* 0x0011681201007387 */ /* 0x0001e80000100a00 */
[----:B------:R-:W-:Y:S04]  /*17290*/  STL.64 [R1+0x168], R20 ;  /* 0x0001681401007387 */ /* 0x000fe80000100a00 */
[----:B------:R-:W-:Y:S04]  /*172a0*/  STL.64 [R1+0x1170], R20 ;  /* 0x0011701401007387 */ /* 0x000fe80000100a00 */
[----:B------:R-:W-:Y:S04]  /*172b0*/  STL.64 [R1+0x170], R24 ;  /* 0x0001701801007387 */ /* 0x000fe80000100a00 */
[----:B------:R-:W-:Y:S04]  /*172c0*/  STL.64 [R1+0x1178], R24 ;  /* 0x0011781801007387 */ /* 0x000fe80000100a00 */
[----:B------:R-:W2:Y:S04]  /*172d0*/  LDL.LU R11, [R1+0x1b8] ;  /* 0x0001b800010b7983 */ /* 0x000ea80000300800 */
[----:B------:R-:W2:Y:S04]  /*172e0*/  LDL.LU R10, [R1+0xb14] ;  /* 0x000b1400010a7983 */ /* 0x000ea80000300800 */
[----:B------:R-:W2:Y:S04]  /*172f0*/  LDL.LU R9, [R1+0x1c0] ;  /* 0x0001c00001097983 */ /* 0x000ea80000300800 */
[----:B------:R-:W2:Y:S04]  /*17300*/  LDL.LU R8, [R1+0xb18] ;  /* 0x000b180001087983 */ /* 0x000ea80000300800 */
[----:B------:R-:W2:Y:S04]  /*17310*/  LDL.LU R7, [R1+0x1c8] ;  /* 0x0001c80001077983 */ /* 0x000ea80000300800 */
[----:B------:R-:W2:Y:S01]  /*17320*/  LDL.LU R6, [R1+0xb1c] ;  /* 0x000b1c0001067983 */ /* 0x000ea20000300800 */
[----:B------:R-:W-:-:S02]  /*17330*/  IMAD.MOV.U32 R35, RZ, RZ, R31 ;  /* 0x000000ffff237224 */ /* 0x000fc400078e001f */
[----:B------:R-:W-:Y:S02]  /*17340*/  IMAD.MOV.U32 R34, RZ, RZ, R30 ;  /* 0x000000ffff227224 */ /* 0x000fe400078e001e */
[----:B---3--:R-:W-:Y:S02]  /*17350*/  IMAD.MOV.U32 R41, RZ, RZ, R5 ;  /* 0x000000ffff297224 */ /* 0x008fe400078e0005 */
[----:B------:R-:W3:Y:S01]  /*17360*/  LDL.LU R5, [R1+0x1d0] ;  /* 0x0001d00001057983 */ /* 0x000ee20000300800 */
[----:B----4-:R-:W-:-:S03]  /*17370*/  IMAD.MOV.U32 R40, RZ, RZ, R0 ;  /* 0x000000ffff287224 */ /* 0x010fc600078e0000 */
[----:B------:R-:W4:Y:S01]  /*17380*/  LDL.LU R0, [R1+0xb20] ;  /* 0x000b200001007983 */ /* 0x000f220000300800 */
[----:B------:R-:W-:Y:S02]  /*17390*/  IMAD.MOV.U32 R36, RZ, RZ, R28 ;  /* 0x000000ffff247224 */ /* 0x000fe400078e001c */
[----:B------:R-:W-:Y:S01]  /*173a0*/  IMAD.MOV.U32 R37, RZ, RZ, R29 ;  /* 0x000000ffff257224 */ /* 0x000fe200078e001d */
[----:B------:R-:W-:Y:S01]  /*173b0*/  STL.64 [R1+0x178], R34 ;  /* 0x0001782201007387 */ /* 0x000fe20000100a00 */
[----:B------:R-:W-:Y:S02]  /*173c0*/  IMAD.MOV.U32 R38, RZ, RZ, R26 ;  /* 0x000000ffff267224 */ /* 0x000fe400078e001a */
[----:B------:R-:W-:Y:S01]  /*173d0*/  IMAD.MOV.U32 R39, RZ, RZ, R27 ;  /* 0x000000ffff277224 */ /* 0x000fe200078e001b */
[----:B------:R-:W-:Y:S04]  /*173e0*/  STL.64 [R1+0x11d0], R34 ;  /* 0x0011d02201007387 */ /* 0x000fe80000100a00 */
[----:B------:R-:W-:Y:S04]  /*173f0*/  STL.64 [R1+0x180], R36 ;  /* 0x0001802401007387 */ /* 0x000fe80000100a00 */
[----:B------:R-:W-:Y:S04]  /*17400*/  STL.64 [R1+0x11d8], R36 ;  /* 0x0011d82401007387 */ /* 0x000fe80000100a00 */
[----:B------:R-:W-:Y:S04]  /*17410*/  STL.64 [R1+0x188], R38 ;  /* 0x0001882601007387 */ /* 0x000fe80000100a00 */
[----:B------:R-:W-:Y:S04]  /*17420*/  STL.64 [R1+0x11e0], R38 ;  /* 0x0011e02601007387 */ /* 0x000fe80000100a00 */
[----:B------:R-:W-:Y:S04]  /*17430*/  STL.64 [R1+0x190], R40 ;  /* 0x0001902801007387 */ /* 0x000fe80000100a00 */
[----:B------:R-:W-:Y:S01]  /*17440*/  STL.64 [R1+0x11e8], R40 ;  /* 0x0011e82801007387 */ /* 0x000fe20000100a00 */
[----:B------:R-:W-:-:S03]  /*17450*/  IMAD.MOV.U32 R49, RZ, RZ, R3 ;  /* 0x000000ffff317224 */ /* 0x000fc600078e0003 */
[----:B------:R-:W4:Y:S01]  /*17460*/  LDL.LU R3, [R1+0x1d8] ;  /* 0x0001d80001037983 */ /* 0x000f220000300800 */
[----:B--2---:R-:W-:-:S03]  /*17470*/  IMAD.MOV.U32 R48, RZ, RZ, R2 ;  /* 0x000000ffff307224 */ /* 0x004fc600078e0002 */
[----:B------:R-:W2:Y:S01]  /*17480*/  LDL.LU R2, [R1+0xb24] ;  /* 0x000b240001027983 */ /* 0x000ea20000300800 */
[----:B------:R-:W-:-:S03]  /*17490*/  IMAD.MOV.U32 R45, RZ, RZ, R17 ;  /* 0x000000ffff2d7224 */ /* 0x000fc600078e0011 */
[----:B0-----:R-:W2:Y:S01]  /*174a0*/  LDL.LU R19, [R1+0x1e0] ;  /* 0x0001e00001137983 */ /* 0x001ea20000300800 */
[----:B------:R-:W-:-:S03]  /*174b0*/  IMAD.MOV.U32 R44, RZ, RZ, R16 ;  /* 0x000000ffff2c7224 */ /* 0x000fc600078e0010 */
[----:B------:R-:W2:Y:S01]  /*174c0*/  LDL.LU R18, [R1+0xb28] ;  /* 0x000b280001127983 */ /* 0x000ea20000300800 */
[----:B------:R-:W-:Y:S02]  /*174d0*/  IMAD.MOV.U32 R42, RZ, RZ, R22 ;  /* 0x000000ffff2a7224 */ /* 0x000fe400078e0016 */
[----:B------:R-:W-:Y:S01]  /*174e0*/  IMAD.MOV.U32 R43, RZ, RZ, R23 ;  /* 0x000000ffff2b7224 */ /* 0x000fe200078e0017 */
[----:B------:R-:W2:Y:S01]  /*174f0*/  LDL.LU R17, [R1+0x1e8] ;  /* 0x0001e80001117983 */ /* 0x000ea20000300800 */
[----:B------:R-:W-:-:S03]  /*17500*/  IMAD.MOV.U32 R47, RZ, RZ, R13 ;  /* 0x000000ffff2f7224 */ /* 0x000fc600078e000d */
[----:B------:R-:W2:Y:S01]  /*17510*/  LDL.LU R16, [R1+0xb2c] ;  /* 0x000b2c0001107983 */ /* 0x000ea20000300800 */
[----:B------:R-:W-:-:S03]  /*17520*/  IMAD.MOV.U32 R46, RZ, RZ, R12 ;  /* 0x000000ffff2e7224 */ /* 0x000fc600078e000c */
[----:B------:R-:W2:Y:S04]  /*17530*/  LDL.LU R15, [R1+0x1f0] ;  /* 0x0001f000010f7983 */ /* 0x000ea80000300800 */
[----:B------:R-:W2:Y:S04]  /*17540*/  LDL.LU R14, [R1+0xb30] ;  /* 0x000b3000010e7983 */ /* 0x000ea80000300800 */
[----:B------:R-:W2:Y:S04]  /*17550*/  LDL.LU R13, [R1+0x1f8] ;  /* 0x0001f800010d7983 */ /* 0x000ea80000300800 */
[----:B------:R-:W2:Y:S04]  /*17560*/  LDL.LU R12, [R1+0xb34] ;  /* 0x000b3400010c7983 */ /* 0x000ea80000300800 */
[----:B------:R-:W-:Y:S04]  /*17570*/  STL.64 [R1+0x198], R42 ;  /* 0x0001982a01007387 */ /* 0x000fe80000100a00 */
[----:B------:R-:W-:Y:S04]  /*17580*/  STL.64 [R1+0x1230], R42 ;  /* 0x0012302a01007387 */ /* 0x000fe80000100a00 */
[----:B------:R-:W-:Y:S04]  /*17590*/  STL.64 [R1+0x1a0], R44 ;  /* 0x0001a02c01007387 */ /* 0x000fe80000100a00 */
[----:B------:R-:W-:Y:S01]  /*175a0*/  STL.64 [R1+0x1238], R44 ;  /* 0x0012382c01007387 */ /* 0x000fe20000100a00 */
[----:B------:R-:W-:-:S03]  /*175b0*/  IMAD.MOV.U32 R55, RZ, RZ, R11 ;  /* 0x000000ffff377224 */ /* 0x000fc600078e000b */
[----:B------:R-:W-:Y:S01]  /*175c0*/  STL.64 [R1+0x1a8], R46 ;  /* 0x0001a82e01007387 */ /* 0x000fe20000100a00 */
[----:B------:R-:W-:-:S03]  /*175d0*/  IMAD.MOV.U32 R54, RZ, RZ, R10 ;  /* 0x000000ffff367224 */ /* 0x000fc600078e000a */
[----:B------:R-:W-:Y:S04]  /*175e0*/  STL.64 [R1+0x1240], R46 ;  /* 0x0012402e01007387 */ /* 0x000fe80000100a00 */
[----:B------:R-:W-:Y:S04]  /*175f0*/  STL.64 [R1+0x1b0], R48 ;  /* 0x0001b03001007387 */ /* 0x000fe80000100a00 */
[----:B------:R-:W-:Y:S04]  /*17600*/  STL.64 [R1+0x1250], R48 ;  /* 0x0012503001007387 */ /* 0x000fe80000100a00 */
[----:B------:R-:W2:Y:S04]  /*17610*/  LDL.LU R11, [R1+0x200] ;  /* 0x00020000010b7983 */ /* 0x000ea80000300800 */
[----:B------:R-:W2:Y:S01]  /*17620*/  LDL.LU R10, [R1+0xb38] ;  /* 0x000b3800010a7983 */ /* 0x000ea20000300800 */
[----:B------:R-:W-:-:S03]  /*17630*/  IMAD.MOV.U32 R57, RZ, RZ, R9 ;  /* 0x000000ffff397224 */ /* 0x000fc600078e0009 */
[----:B------:R3:W-:Y:S01]  /*17640*/  STL.64 [R1+0x1c8], R6 ;  /* 0x0001c80601007387 */ /* 0x0007e20000100a00 */
[----:B------:R-:W-:-:S03]  /*17650*/  IMAD.MOV.U32 R56, RZ, RZ, R8 ;  /* 0x000000ffff387224 */ /* 0x000fc600078e0008 */
[----:B------:R-:W2:Y:S04]  /*17660*/  LDL.LU R9, [R1+0x208] ;  /* 0x0002080001097983 */ /* 0x000ea80000300800 */
[----:B------:R-:W2:Y:S01]  /*17670*/  LDL.LU R8, [R1+0xb3c] ;  /* 0x000b3c0001087983 */ /* 0x000ea20000300800 */
[----:B---3--:R-:W-:Y:S02]  /*17680*/  IMAD.MOV.U32 R7, RZ, RZ, R5 ;  /* 0x000000ffff077224 */ /* 0x008fe400078e0005 */
[----:B----4-:R-:W-:-:S05]  /*17690*/  IMAD.MOV.U32 R6, RZ, RZ, R0 ;  /* 0x000000ffff067224 */ /* 0x010fca00078e0000 */
[----:B------:R0:W-:Y:S04]  /*176a0*/  STL.64 [R1+0x1d0], R6 ;  /* 0x0001d00601007387 */ /* 0x0001e80000100a00 */
[----:B0-----:R-:W3:Y:S04]  /*176b0*/  LDL.LU R7, [R1+0x210] ;  /* 0x0002100001077983 */ /* 0x001ee80000300800 */
[----:B------:R-:W4:Y:S04]  /*176c0*/  LDL.LU R0, [R1+0xb40] ;  /* 0x000b400001007983 */ /* 0x000f280000300800 */
[----:B------:R-:W-:Y:S04]  /*176d0*/  STL.64 [R1+0x1b8], R54 ;  /* 0x0001b83601007387 */ /* 0x000fe80000100a00 */
[----:B------:R-:W-:Y:S04]  /*176e0*/  STL.64 [R1+0x12e8], R54 ;  /* 0x0012e83601007387 */ /* 0x000fe80000100a00 */
[----:B------:R-:W-:Y:S04]  /*176f0*/  STL.64 [R1+0x1c0], R56 ;  /* 0x0001c03801007387 */ /* 0x000fe80000100a00 */
[----:B------:R-:W-:Y:S04]  /*17700*/  STL.64 [R1+0x12f0], R56 ;  /* 0x0012f03801007387 */ /* 0x000fe80000100a00 */
[----:B------:R-:W3:Y:S04]  /*17710*/  LDL.LU R6, [R1+0x218] ;  /* 0x0002180001067983 */ /* 0x000ee80000300800 */
[----:B------:R-:W3:Y:S04]  /*17720*/  LDL.LU R5, [R1+0xb44] ;  /* 0x000b440001057983 */ /* 0x000ee80000300800 */
[----:B--2---:R0:W-:Y:S04]  /*17730*/  STL.64 [R1+0x1d8], R2 ;  /* 0x0001d80201007387 */ /* 0x0041e80000100a00 */
[----:B0-----:R-:W2:Y:S04]  /*17740*/  LDL.LU R3, [R1+0x220] ;  /* 0x0002200001037983 */ /* 0x001ea80000300800 */
[----:B------:R-:W2:Y:S04]  /*17750*/  LDL.LU R2, [R1+0xb48] ;  /* 0x000b480001027983 */ /* 0x000ea80000300800 */
[----:B------:R0:W-:Y:S04]  /*17760*/  STL.64 [R1+0x1e0], R18 ;  /* 0x0001e01201007387 */ /* 0x0001e80000100a00 */
[----:B------:R-:W2:Y:S01]  /*17770*/  LDL.LU R21, [R1+0x228] ;  /* 0x0002280001157983 */ /* 0x000ea20000300800 */
[----:B------:R-:W-:-:S02]  /*17780*/  IMAD.MOV.U32 R60, RZ, RZ, R16 ;  /* 0x000000ffff3c7224 */ /* 0x000fc400078e0010 */
[----:B------:R-:W-:Y:S01]  /*17790*/  IMAD.MOV.U32 R61, RZ, RZ, R17 ;  /* 0x000000ffff3d7224 */ /* 0x000fe200078e0011 */
[----:B------:R1:W-:Y:S04]  /*177a0*/  STL.64 [R1+0x1f8], R12 ;  /* 0x0001f80c01007387 */ /* 0x0003e80000100a00 */
[----:B------:R-:W2:Y:S04]  /*177b0*/  LDL.LU R20, [R1+0xb4c] ;  /* 0x000b4c0001147983 */ /* 0x000ea80000300800 */
[----:B0-----:R-:W2:Y:S01]  /*177c0*/  LDL.LU R19, [R1+0x230] ;  /* 0x0002300001137983 */ /* 0x001ea20000300800 */
[----:B------:R-:W-:-:S03]  /*177d0*/  IMAD.MOV.U32 R62, RZ, RZ, R14 ;  /* 0x000000ffff3e7224 */ /* 0x000fc600078e000e */
[----:B------:R-:W2:Y:S01]  /*177e0*/  LDL.LU R18, [R1+0xb50] ;  /* 0x000b500001127983 */ /* 0x000ea20000300800 */
[----:B------:R-:W-:-:S03]  /*177f0*/  IMAD.MOV.U32 R63, RZ, RZ, R15 ;  /* 0x000000ffff3f7224 */ /* 0x000fc600078e000f */
[----:B------:R-:W2:Y:S04]  /*17800*/  LDL.LU R17, [R1+0x68] ;  /* 0x0000680001117983 */ /* 0x000ea80000300800 */
[----:B------:R-:W2:Y:S04]  /*17810*/  LDL.LU R16, [R1+0xb54] ;  /* 0x000b540001107983 */ /* 0x000ea80000300800 */
[----:B------:R-:W2:Y:S04]  /*17820*/  LDL.LU R15, [R1+0x70] ;  /* 0x00007000010f7983 */ /* 0x000ea80000300800 */
[----:B------:R-:W2:Y:S04]  /*17830*/  LDL.LU R14, [R1+0xb58] ;  /* 0x000b5800010e7983 */ /* 0x000ea80000300800 */
        /* <DEDUP_REMOVED lines=8> */
[----:B-1----:R-:W2:Y:S04]  /*178c0*/  LDL.LU R13, [R1+0x78] ;  /* 0x00007800010d7983 */ /* 0x002ea80000300800 */
[----:B------:R-:W2:Y:S04]  /*178d0*/  LDL.LU R12, [R1+0xb5c] ;  /* 0x000b5c00010c7983 */ /* 0x000ea80000300800 */
[----:B------:R-:W2:Y:S01]  /*178e0*/  LDL.LU R11, [R1+0x80] ;  /* 0x00008000010b7983 */ /* 0x000ea20000300800 */
[----:B----4-:R-:W-:-:S03]  /*178f0*/  IMAD.MOV.U32 R70, RZ, RZ, R0 ;  /* 0x000000ffff467224 */ /* 0x010fc600078e0000 */
[----:B------:R-:W4:Y:S01]  /*17900*/  LDL.LU R0, [R1+0xb60] ;  /* 0x000b600001007983 */ /* 0x000f220000300800 */
[----:B------:R-:W-:Y:S02]  /*17910*/  IMAD.MOV.U32 R69, RZ, RZ, R9 ;  /* 0x000000ffff457224 */ /* 0x000fe400078e0009 */
[----:B---3--:R-:W-:Y:S01]  /*17920*/  IMAD.MOV.U32 R71, RZ, RZ, R7 ;  /* 0x000000ffff477224 */ /* 0x008fe200078e0007 */
[----:B------:R-:W3:Y:S01]  /*17930*/  LDL.LU R10, [R1+0x238] ;  /* 0x00023800010a7983 */ /* 0x000ee20000300800 */
[----:B------:R-:W-:-:S03]  /*17940*/  IMAD.MOV.U32 R68, RZ, RZ, R8 ;  /* 0x000000ffff447224 */ /* 0x000fc600078e0008 */
[----:B------:R-:W3:Y:S04]  /*17950*/  LDL.LU R9, [R1+0xb64] ;  /* 0x000b640001097983 */ /* 0x000ee80000300800 */
[----:B------:R-:W3:Y:S01]  /*17960*/  LDL.LU R7, [R1+0x240] ;  /* 0x0002400001077983 */ /* 0x000ee20000300800 */
[----:B------:R-:W-:-:S03]  /*17970*/  IMAD.MOV.U32 R75, RZ, RZ, R6 ;  /* 0x000000ffff4b7224 */ /* 0x000fc600078e0006 */
[----:B------:R-:W3:Y:S01]  /*17980*/  LDL.LU R6, [R1+0xb68] ;  /* 0x000b680001067983 */ /* 0x000ee20000300800 */
[----:B------:R-:W-:-:S03]  /*17990*/  IMAD.MOV.U32 R74, RZ, RZ, R5 ;  /* 0x000000ffff4a7224 */ /* 0x000fc600078e0005 */
[----:B------:R-:W3:Y:S04]  /*179a0*/  LDL.LU R8, [R1+0x248] ;  /* 0x0002480001087983 */ /* 0x000ee80000300800 */
[----:B------:R-:W3:Y:S01]  /*179b0*/  LDL.LU R5, [R1+0xb6c] ;  /* 0x000b6c0001057983 */ /* 0x000ee20000300800 */
[----:B--2---:R-:W-:-:S03]  /*179c0*/  IMAD.MOV.U32 R77, RZ, RZ, R3 ;  /* 0x000000ffff4d7224 */ /* 0x004fc600078e0003 */
[----:B------:R-:W2:Y:S01]  /*179d0*/  LDL.LU R3, [R1+0x250] ;  /* 0x0002500001037983 */ /* 0x000ea20000300800 */
[----:B------:R-:W-:-:S03]  /*179e0*/  IMAD.MOV.U32 R76, RZ, RZ, R2 ;  /* 0x000000ffff4c7224 */ /* 0x000fc600078e0002 */
[----:B------:R-:W2:Y:S04]  /*179f0*/  LDL.LU R2, [R1+0xb70] ;  /* 0x000b700001027983 */ /* 0x000ea80000300800 */
[----:B------:R-:W-:Y:S04]  /*17a00*/  STL.64 [R1+0x208], R68 ;  /* 0x0002084401007387 */ /* 0x000fe80000100a00 */
[----:B------:R-:W-:Y:S01]  /*17a10*/  STL [R1+0x1448], R68 ;  /* 0x0014484401007387 */ /* 0x000fe20000100800 */
[----:B------:R-:W-:-:S03]  /*17a20*/  IMAD.MOV.U32 R79, RZ, RZ, R21 ;  /* 0x000000ffff4f7224 */ /* 0x000fc600078e0015 */
[----:B------:R-:W-:Y:S04]  /*17a30*/  STL.64 [R1+0x218], R74 ;  /* 0x0002184a01007387 */ /* 0x000fe80000100a00 */
[----:B------:R-:W-:Y:S01]  /*17a40*/  STL [R1+0x1510], R74 ;  /* 0x0015104a01007387 */ /* 0x000fe20000100800 */
[----:B------:R-:W-:-:S03]  /*17a50*/  IMAD.MOV.U32 R78, RZ, RZ, R20 ;  /* 0x000000ffff4e7224 */ /* 0x000fc600078e0014 */
[----:B------:R-:W-:Y:S01]  /*17a60*/  STL [R1+0x1500], R75 ;  /* 0x0015004b01007387 */ /* 0x000fe20000100800 */
[----:B------:R-:W-:-:S03]  /*17a70*/  IMAD.MOV.U32 R81, RZ, RZ, R19 ;  /* 0x000000ffff517224 */ /* 0x000fc600078e0013 */
[----:B------:R-:W-:Y:S01]  /*17a80*/  STL.64 [R1+0x220], R76 ;  /* 0x0002204c01007387 */ /* 0x000fe20000100a00 */
[----:B------:R-:W-:-:S03]  /*17a90*/  IMAD.MOV.U32 R80, RZ, RZ, R18 ;  /* 0x000000ffff507224 */ /* 0x000fc600078e0012 */
[----:B------:R-:W-:Y:S04]  /*17aa0*/  STL.64 [R1+0x1508], R76 ;  /* 0x0015084c01007387 */ /* 0x000fe80000100a00 */
[----:B------:R-:W-:Y:S04]  /*17ab0*/  STL [R1+0x1428], R69 ;  /* 0x0014284501007387 */ /* 0x000fe80000100800 */
[----:B------:R-:W-:Y:S04]  /*17ac0*/  STL.64 [R1+0x210], R70 ;  /* 0x0002104601007387 */ /* 0x000fe80000100a00 */
[----:B------:R-:W-:Y:S04]  /*17ad0*/  STL.64 [R1+0x1430], R70 ;  /* 0x0014304601007387 */ /* 0x000fe80000100a00 */
[----:B------:R-:W-:Y:S04]  /*17ae0*/  STL.64 [R1+0x228], R78 ;  /* 0x0002284e01007387 */ /* 0x000fe80000100a00 */
[----:B------:R-:W-:Y:S04]  /*17af0*/  STL.64 [R1+0x1518], R78 ;  /* 0x0015184e01007387 */ /* 0x000fe80000100a00 */
[----:B------:R-:W-:Y:S04]  /*17b00*/  STL.64 [R1+0x230], R80 ;  /* 0x0002305001007387 */ /* 0x000fe80000100a00 */
[----:B------:R-:W-:Y:S04]  /*17b10*/  STL [R1+0x1530], R80 ;  /* 0x0015305001007387 */ /* 0x000fe80000100800 */
[----:B------:R-:W-:Y:S01]  /*17b20*/  STL [R1+0x1520], R81 ;  /* 0x0015205101007387 */ /* 0x000fe20000100800 */
[----:B------:R-:W-:-:S03]  /*17b30*/  IMAD.MOV.U32 R31, RZ, RZ, R15 ;  /* 0x000000ffff1f7224 */ /* 0x000fc600078e000f */
[----:B------:R-:W2:Y:S01]  /*17b40*/  LDL.LU R25, [R1+0x258] ;  /* 0x0002580001197983 */ /* 0x000ea20000300800 */
        /* <DEDUP_REMOVED lines=9> */
[----:B------:R-:W2:Y:S04]  /*17be0*/  LDL.LU R14, [R1+0xb7c] ;  /* 0x000b7c00010e7983 */ /* 0x000ea80000300800 */
[----:B------:R-:W2:Y:S01]  /*17bf0*/  LDL.LU R13, [R1+0x270] ;  /* 0x00027000010d7983 */ /* 0x000ea20000300800 */
[----:B------:R-:W-:Y:S02]  /*17c00*/  IMAD.MOV.U32 R29, RZ, RZ, R11 ;  /* 0x000000ffff1d7224 */ /* 0x000fe400078e000b */
[----:B----4-:R-:W-:Y:S02]  /*17c10*/  IMAD.MOV.U32 R28, RZ, RZ, R0 ;  /* 0x000000ffff1c7224 */ /* 0x010fe400078e0000 */
        /* <DEDUP_REMOVED lines=8> */
[----:B------:R-:W-:Y:S04]  /*17ca0*/  STL.64 [R1+0x1260], R28 ;  /* 0x0012601c01007387 */ /* 0x000fe80000100a00 */
[----:B------:R-:W4:Y:S04]  /*17cb0*/  LDL.LU R21, [R1+0x278] ;  /* 0x0002780001157983 */ /* 0x000f280000300800 */
[----:B------:R-:W4:Y:S04]  /*17cc0*/  LDL.LU R20, [R1+0xbc4] ;  /* 0x000bc40001147983 */ /* 0x000f280000300800 */
[----:B------:R-:W4:Y:S04]  /*17cd0*/  LDL.LU R19, [R1+0x280] ;  /* 0x0002800001137983 */ /* 0x000f280000300800 */
[----:B------:R-:W4:Y:S04]  /*17ce0*/  LDL.LU R18, [R1+0xbc8] ;  /* 0x000bc80001127983 */ /* 0x000f280000300800 */
[----:B------:R-:W4:Y:S01]  /*17cf0*/  LDL.LU R12, [R1+0x288] ;  /* 0x00028800010c7983 */ /* 0x000f220000300800 */
[----:B---3--:R-:W-:-:S02]  /*17d00*/  IMAD.MOV.U32 R16, RZ, RZ, R9 ;  /* 0x000000ffff107224 */ /* 0x008fc400078e0009 */
[----:B------:R-:W-:Y:S02]  /*17d10*/  IMAD.MOV.U32 R9, RZ, RZ, R8 ;  /* 0x000000ffff097224 */ /* 0x000fe400078e0008 */
[----:B------:R-:W-:Y:S02]  /*17d20*/  IMAD.MOV.U32 R8, RZ, RZ, R5 ;  /* 0x000000ffff087224 */ /* 0x000fe400078e0005 */
[----:B------:R-:W-:Y:S01]  /*17d30*/  IMAD.MOV.U32 R17, RZ, RZ, R10 ;  /* 0x000000ffff117224 */ /* 0x000fe200078e000a */
[----:B------:R-:W3:Y:S01]  /*17d40*/  LDL.LU R5, [R1+0xbcc] ;  /* 0x000bcc0001057983 */ /* 0x000ee20000300800 */
[----:B--2---:R-:W-:-:S03]  /*17d50*/  IMAD.MOV.U32 R11, RZ, RZ, R3 ;  /* 0x000000ffff0b7224 */ /* 0x004fc600078e0003 */
[----:B------:R-:W2:Y:S01]  /*17d60*/  LDL.LU R3, [R1+0x290] ;  /* 0x0002900001037983 */ /* 0x000ea20000300800 */
[----:B------:R-:W-:-:S03]  /*17d70*/  IMAD.MOV.U32 R10, RZ, RZ, R2 ;  /* 0x000000ffff0a7224 */ /* 0x000fc600078e0002 */
[----:B------:R-:W2:Y:S04]  /*17d80*/  LDL.LU R2, [R1+0xbd0] ;  /* 0x000bd00001027983 */ /* 0x000ea80000300800 */
[----:B------:R-:W-:Y:S04]  /*17d90*/  STL.64 [R1+0x238], R16 ;  /* 0x0002381001007387 */ /* 0x000fe80000100a00 */
[----:B------:R0:W-:Y:S04]  /*17da0*/  STL.64 [R1+0x1268], R16 ;  /* 0x0012681001007387 */ /* 0x0001e80000100a00 */
[----:B------:R-:W-:Y:S04]  /*17db0*/  STL.64 [R1+0x240], R6 ;  /* 0x0002400601007387 */ /* 0x000fe80000100a00 */
[----:B------:R-:W-:Y:S04]  /*17dc0*/  STL.64 [R1+0x1270], R6 ;  /* 0x0012700601007387 */ /* 0x000fe80000100a00 */
[----:B------:R-:W-:Y:S04]  /*17dd0*/  STL.64 [R1+0x248], R8 ;  /* 0x0002480801007387 */ /* 0x000fe80000100a00 */
[----:B------:R-:W-:Y:S04]  /*17de0*/  STL.64 [R1+0x1280], R8 ;  /* 0x0012800801007387 */ /* 0x000fe80000100a00 */
[----:B------:R-:W-:Y:S04]  /*17df0*/  STL.64 [R1+0x250], R10 ;  /* 0x0002500a01007387 */ /* 0x000fe80000100a00 */
[----:B------:R1:W-:Y:S04]  /*17e00*/  STL.64 [R1+0x1288], R10 ;  /* 0x0012880a01007387 */ /* 0x0003e80000100a00 */
[----:B0-----:R-:W2:Y:S04]  /*17e10*/  LDL.LU R17, [R1+0x298] ;  /* 0x0002980001117983 */ /* 0x001ea80000300800 */
[----:B------:R-:W2:Y:S01]  /*17e20*/  LDL.LU R16, [R1+0xbd4] ;  /* 0x000bd40001107983 */ /* 0x000ea20000300800 */
[----:B------:R-:W-:-:S02]  /*17e30*/  IMAD.MOV.U32 R35, RZ, RZ, R25 ;  /* 0x000000ffff237224 */ /* 0x000fc400078e0019 */
[----:B------:R-:W-:Y:S02]  /*17e40*/  IMAD.MOV.U32 R34, RZ, RZ, R24 ;  /* 0x000000ffff227224 */ /* 0x000fe400078e0018 */
[----:B------:R-:W-:Y:S02]  /*17e50*/  IMAD.MOV.U32 R37, RZ, RZ, R23 ;  /* 0x000000ffff257224 */ /* 0x000fe400078e0017 */
[----:B------:R-:W-:Y:S02]  /*17e60*/  IMAD.MOV.U32 R39, RZ, RZ, R15 ;  /* 0x000000ffff277224 */ /* 0x000fe400078e000f */
[----:B------:R-:W2:Y:S01]  /*17e70*/  LDL.LU R15, [R1+0x2a0] ;  /* 0x0002a000010f7983 */ /* 0x000ea20000300800 */
[----:B------:R-:W-:-:S03]  /*17e80*/  IMAD.MOV.U32 R38, RZ, RZ, R14 ;  /* 0x000000ffff267224 */ /* 0x000fc600078e000e */
[----:B------:R-:W2:Y:S01]  /*17e90*/  LDL.LU R14, [R1+0xbd8] ;  /* 0x000bd800010e7983 */ /* 0x000ea20000300800 */
[----:B------:R-:W-:-:S03]  /*17ea0*/  IMAD.MOV.U32 R41, RZ, RZ, R13 ;  /* 0x000000ffff297224 */ /* 0x000fc600078e000d */
[----:B------:R-:W2:Y:S01]  /*17eb0*/  LDL.LU R13, [R1+0x2a8] ;  /* 0x0002a800010d7983 */ /* 0x000ea20000300800 */
[----:B------:R-:W-:-:S03]  /*17ec0*/  IMAD.MOV.U32 R36, RZ, RZ, R22 ;  /* 0x000000ffff247224 */ /* 0x000fc600078e0016 */
[----:B-1----:R-:W2:Y:S01]  /*17ed0*/  LDL.LU R11, [R1+0xbdc] ;  /* 0x000bdc00010b7983 */ /* 0x002ea20000300800 */
[----:B----4-:R-:W-:-:S03]  /*17ee0*/  IMAD.MOV.U32 R40, RZ, RZ, R0 ;  /* 0x000000ffff287224 */ /* 0x010fc600078e0000 */
[----:B------:R-:W4:Y:S04]  /*17ef0*/  LDL.LU R6, [R1+0x2b0] ;  /* 0x0002b00001067983 */ /* 0x000f280000300800 */
        /* <DEDUP_REMOVED lines=10> */
[----:B------:R-:W4:Y:S04]  /*17fa0*/  LDL.LU R12, [R1+0x2b8] ;  /* 0x0002b800010c7983 */ /* 0x000f280000300800 */
[----:B------:R-:W4:Y:S04]  /*17fb0*/  LDL.LU R10, [R1+0xbe4] ;  /* 0x000be400010a7983 */ /* 0x000f280000300800 */
[----:B------:R-:W4:Y:S04]  /*17fc0*/  LDL.LU R9, [R1+0x2c0] ;  /* 0x0002c00001097983 */ /* 0x000f280000300800 */
[----:B------:R-:W4:Y:S01]  /*17fd0*/  LDL.LU R8, [R1+0xbe8] ;  /* 0x000be80001087983 */ /* 0x000f220000300800 */
[----:B---3--:R-:W-:-:S03]  /*17fe0*/  IMAD.MOV.U32 R46, RZ, RZ, R5 ;  /* 0x000000ffff2e7224 */ /* 0x008fc600078e0005 */
[----:B------:R-:W3:Y:S04]  /*17ff0*/  LDL.LU R7, [R1+0x2c8] ;  /* 0x0002c80001077983 */ /* 0x000ee80000300800 */
[----:B------:R-:W3:Y:S01]  /*18000*/  LDL.LU R5, [R1+0xbec] ;  /* 0x000bec0001057983 */ /* 0x000ee20000300800 */
[----:B--2---:R-:W-:-:S03]  /*18010*/  IMAD.MOV.U32 R49, RZ, RZ, R3 ;  /* 0x000000ffff317224 */ /* 0x004fc600078e0003 */
[----:B------:R-:W2:Y:S01]  /*18020*/  LDL.LU R3, [R1+0x2d0] ;  /* 0x0002d00001037983 */ /* 0x000ea20000300800 */
[----:B------:R-:W-:-:S03]  /*18030*/  IMAD.MOV.U32 R48, RZ, RZ, R2 ;  /* 0x000000ffff307224 */ /* 0x000fc600078e0002 */
[----:B------:R-:W2:Y:S01]  /*18040*/  LDL.LU R2, [R1+0xbf0] ;  /* 0x000bf00001027983 */ /* 0x000ea20000300800 */
[----:B------:R-:W-:Y:S02]  /*18050*/  IMAD.MOV.U32 R42, RZ, RZ, R20 ;  /* 0x000000ffff2a7224 */ /* 0x000fe400078e0014 */
[----:B------:R-:W-:Y:S02]  /*18060*/  IMAD.MOV.U32 R43, RZ, RZ, R21 ;  /* 0x000000ffff2b7224 */ /* 0x000fe400078e0015 */
[----:B------:R-:W-:Y:S02]  /*18070*/  IMAD.MOV.U32 R44, RZ, RZ, R18 ;  /* 0x000000ffff2c7224 */ /* 0x000fe400078e0012 */
[----:B------:R-:W-:Y:S01]  /*18080*/  IMAD.MOV.U32 R45, RZ, RZ, R19 ;  /* 0x000000ffff2d7224 */ /* 0x000fe200078e0013 */
[----:B------:R-:W-:Y:S04]  /*18090*/  STL.64 [R1+0x278], R42 ;  /* 0x0002782a01007387 */ /* 0x000fe80000100a00 */
[----:B------:R0:W-:Y:S04]  /*180a0*/  STL.64 [R1+0x12f8], R42 ;  /* 0x0012f82a01007387 */ /* 0x0001e80000100a00 */
        /* <DEDUP_REMOVED lines=9> */
[----:B------:R-:W2:Y:S01]  /*18140*/  LDL.LU R20, [R1+0xbf8] ;  /* 0x000bf80001147983 */ /* 0x000ea20000300800 */
[----:B------:R-:W-:-:S03]  /*18150*/  IMAD.MOV.U32 R54, RZ, RZ, R16 ;  /* 0x000000ffff367224 */ /* 0x000fc600078e0010 */
[----:B------:R-:W2:Y:S01]  /*18160*/  LDL.LU R19, [R1+0x2e8] ;  /* 0x0002e80001137983 */ /* 0x000ea20000300800 */
[----:B------:R-:W-:Y:S02]  /*18170*/  IMAD.MOV.U32 R55, RZ, RZ, R17 ;  /* 0x000000ffff377224 */ /* 0x000fe400078e0011 */
[----:B------:R-:W-:Y:S02]  /*18180*/  IMAD.MOV.U32 R57, RZ, RZ, R15 ;  /* 0x000000ffff397224 */ /* 0x000fe400078e000f */
[----:B------:R-:W-:Y:S02]  /*18190*/  IMAD.MOV.U32 R56, RZ, RZ, R14 ;  /* 0x000000ffff387224 */ /* 0x000fe400078e000e */
[----:B0-----:R-:W-:Y:S02]  /*181a0*/  IMAD.MOV.U32 R42, RZ, RZ, R11 ;  /* 0x000000ffff2a7224 */ /* 0x001fe400078e000b */
[----:B------:R-:W2:Y:S01]  /*181b0*/  LDL.LU R11, [R1+0xbfc] ;  /* 0x000bfc00010b7983 */ /* 0x000ea20000300800 */
[----:B----4-:R-:W-:-:S03]  /*181c0*/  IMAD.MOV.U32 R45, RZ, RZ, R6 ;  /* 0x000000ffff2d7224 */ /* 0x010fc600078e0006 */
[----:B------:R-:W4:Y:S01]  /*181d0*/  LDL.LU R6, [R1+0x2f0] ;  /* 0x0002f00001067983 */ /* 0x000f220000300800 */
[----:B------:R-:W-:-:S03]  /*181e0*/  IMAD.MOV.U32 R44, RZ, RZ, R0 ;  /* 0x000000ffff2c7224 */ /* 0x000fc600078e0000 */
[----:B------:R-:W4:Y:S01]  /*181f0*/  LDL.LU R0, [R1+0xc00] ;  /* 0x000c000001007983 */ /* 0x000f220000300800 */
[----:B------:R-:W-:-:S03]  /*18200*/  IMAD.MOV.U32 R43, RZ, RZ, R13 ;  /* 0x000000ffff2b7224 */ /* 0x000fc600078e000d */
        /* <DEDUP_REMOVED lines=10> */
[----:B------:R-:W-:-:S03]  /*182b0*/  IMAD.MOV.U32 R61, RZ, RZ, R9 ;  /* 0x000000ffff3d7224 */ /* 0x000fc600078e0009 */
[----:B------:R-:W4:Y:S01]  /*182c0*/  LDL.LU R9, [R1+0xc04] ;  /* 0x000c040001097983 */ /* 0x000f220000300800 */
[----:B------:R-:W-:-:S03]  /*182d0*/  IMAD.MOV.U32 R60, RZ, RZ, R8 ;  /* 0x000000ffff3c7224 */ /* 0x000fc600078e0008 */
[----:B------:R-:W4:Y:S01]  /*182e0*/  LDL.LU R8, [R1+0x300] ;  /* 0x0003000001087983 */ /* 0x000f220000300800 */
[----:B------:R-:W-:Y:S02]  /*182f0*/  IMAD.MOV.U32 R65, RZ, RZ, R12 ;  /* 0x000000ffff417224 */ /* 0x000fe400078e000c */
[----:B---3--:R-:W-:Y:S02]  /*18300*/  IMAD.MOV.U32 R62, RZ, RZ, R5 ;  /* 0x000000ffff3e7224 */ /* 0x008fe400078e0005 */
[----:B------:R-:W3:Y:S01]  /*18310*/  LDL.LU R5, [R1+0xc08] ;  /* 0x000c080001057983 */ /* 0x000ee20000300800 */
[----:B--2---:R-:W-:-:S03]  /*18320*/  IMAD.MOV.U32 R13, RZ, RZ, R3 ;  /* 0x000000ffff0d7224 */ /* 0x004fc600078e0003 */
[----:B------:R-:W2:Y:S01]  /*18330*/  LDL.LU R3, [R1+0x308] ;  /* 0x0003080001037983 */ /* 0x000ea20000300800 */
[----:B------:R-:W-:-:S03]  /*18340*/  IMAD.MOV.U32 R12, RZ, RZ, R2 ;  /* 0x000000ffff0c7224 */ /* 0x000fc600078e0002 */
[----:B------:R-:W2:Y:S04]  /*18350*/  LDL.LU R2, [R1+0xc0c] ;  /* 0x000c0c0001027983 */ /* 0x000ea80000300800 */
[----:B------:R0:W-:Y:S04]  /*18360*/  STL.64 [R1+0x2d0], R12 ;  /* 0x0002d00c01007387 */ /* 0x0001e80000100a00 */
[----:B------:R-:W2:Y:S04]  /*18370*/  LDL.LU R18, [R1+0x310] ;  /* 0x0003100001127983 */ /* 0x000ea80000300800 */
[----:B------:R-:W2:Y:S04]  /*18380*/  LDL.LU R17, [R1+0xc10] ;  /* 0x000c100001117983 */ /* 0x000ea80000300800 */
[----:B0-----:R-:W2:Y:S01]  /*18390*/  LDL.LU R13, [R1+0x88] ;  /* 0x00008800010d7983 */ /* 0x001ea20000300800 */
[----:B------:R-:W-:-:S03]  /*183a0*/  IMAD.MOV.U32 R63, RZ, RZ, R7 ;  /* 0x000000ffff3f7224 */ /* 0x000fc600078e0007 */
[----:B------:R-:W2:Y:S04]  /*183b0*/  LDL.LU R12, [R1+0xc14] ;  /* 0x000c1400010c7983 */ /* 0x000ea80000300800 */
[----:B------:R-:W2:Y:S04]  /*183c0*/  LDL.LU R15, [R1+0x90] ;  /* 0x00009000010f7983 */ /* 0x000ea80000300800 */
[----:B------:R-:W2:Y:S04]  /*183d0*/  LDL.LU R14, [R1+0xc18] ;  /* 0x000c1800010e7983 */ /* 0x000ea80000300800 */
[----:B------:R-:W2:Y:S04]  /*183e0*/  LDL.LU R16, [R1+0x98] ;  /* 0x0000980001107983 */ /* 0x000ea80000300800 */
[----:B------:R-:W2:Y:S04]  /*183f0*/  LDL.LU R7, [R1+0xc1c] ;  /* 0x000c1c0001077983 */ /* 0x000ea80000300800 */
[----:B------:R-:W-:Y:S04]  /*18400*/  STL.64 [R1+0x2b8], R64 ;  /* 0x0002b84001007387 */ /* 0x000fe80000100a00 */
        /* <DEDUP_REMOVED lines=9> */
[----:B------:R-:W-:Y:S02]  /*184a0*/  IMAD.MOV.U32 R71, RZ, RZ, R19 ;  /* 0x000000ffff477224 */ /* 0x000fe400078e0013 */
[----:B----4-:R-:W-:Y:S02]  /*184b0*/  IMAD.MOV.U32 R21, RZ, RZ, R6 ;  /* 0x000000ffff157224 */ /* 0x010fe400078e0006 */
[----:B------:R-:W4:Y:S01]  /*184c0*/  LDL.LU R6, [R1+0xa0] ;  /* 0x0000a00001067983 */ /* 0x000f220000300800 */
[----:B------:R-:W-:-:S03]  /*184d0*/  IMAD.MOV.U32 R20, RZ, RZ, R0 ;  /* 0x000000ffff147224 */ /* 0x000fc600078e0000 */
[----:B------:R-:W4:Y:S01]  /*184e0*/  LDL.LU R0, [R1+0xc20] ;  /* 0x000c200001007983 */ /* 0x000f220000300800 */
[----:B------:R-:W-:-:S03]  /*184f0*/  IMAD.MOV.U32 R70, RZ, RZ, R11 ;  /* 0x000000ffff467224 */ /* 0x000fc600078e000b */
[----:B------:R0:W-:Y:S04]  /*18500*/  STL.64 [R1+0x2f0], R20 ;  /* 0x0002f01401007387 */ /* 0x0001e80000100a00 */
[----:B------:R-:W-:Y:S04]  /*18510*/  STL.64 [R1+0x2d8], R72 ;  /* 0x0002d84801007387 */ /* 0x000fe80000100a00 */
[----:B------:R-:W-:Y:S04]  /*18520*/  STL.64 [R1+0x1438], R72 ;  /* 0x0014384801007387 */ /* 0x000fe80000100a00 */
[----:B------:R-:W-:Y:S04]  /*18530*/  STL.64 [R1+0x2e0], R66 ;  /* 0x0002e04201007387 */ /* 0x000fe80000100a00 */
[----:B------:R-:W-:Y:S04]  /*18540*/  STL.64 [R1+0x1440], R66 ;  /* 0x0014404201007387 */ /* 0x000fe80000100a00 */
[----:B------:R-:W-:Y:S04]  /*18550*/  STL.64 [R1+0x2e8], R70 ;  /* 0x0002e84601007387 */ /* 0x000fe80000100a00 */
[----:B------:R-:W-:Y:S04]  /*18560*/  STL.64 [R1+0x1450], R70 ;  /* 0x0014504601007387 */ /* 0x000fe80000100a00 */
[----:B0-----:R-:W4:Y:S04]  /*18570*/  LDL.LU R20, [R1+0x318] ;  /* 0x0003180001147983 */ /* 0x001f280000300800 */
[----:B------:R-:W4:Y:S01]  /*18580*/  LDL.LU R11, [R1+0xc24] ;  /* 0x000c2400010b7983 */ /* 0x000f220000300800 */
[----:B------:R-:W-:-:S03]  /*18590*/  IMAD.MOV.U32 R77, RZ, RZ, R10 ;  /* 0x000000ffff4d7224 */ /* 0x000fc600078e000a */
[----:B------:R-:W4:Y:S01]  /*185a0*/  LDL.LU R10, [R1+0x320] ;  /* 0x00032000010a7983 */ /* 0x000f220000300800 */
[----:B------:R-:W-:-:S03]  /*185b0*/  IMAD.MOV.U32 R76, RZ, RZ, R9 ;  /* 0x000000ffff4c7224 */ /* 0x000fc600078e0009 */
[----:B------:R-:W4:Y:S01]  /*185c0*/  LDL.LU R9, [R1+0xc28] ;  /* 0x000c280001097983 */ /* 0x000f220000300800 */
[----:B------:R-:W-:-:S03]  /*185d0*/  IMAD.MOV.U32 R79, RZ, RZ, R8 ;  /* 0x000000ffff4f7224 */ /* 0x000fc600078e0008 */
[----:B------:R-:W4:Y:S01]  /*185e0*/  LDL.LU R8, [R1+0x328] ;  /* 0x0003280001087983 */ /* 0x000f220000300800 */
[----:B---3--:R-:W-:-:S03]  /*185f0*/  IMAD.MOV.U32 R78, RZ, RZ, R5 ;  /* 0x000000ffff4e7224 */ /* 0x008fc600078e0005 */
[----:B------:R-:W3:Y:S01]  /*18600*/  LDL.LU R5, [R1+0xc2c] ;  /* 0x000c2c0001057983 */ /* 0x000ee20000300800 */
[----:B--2---:R-:W-:-:S03]  /*18610*/  IMAD.MOV.U32 R23, RZ, RZ, R3 ;  /* 0x000000ffff177224 */ /* 0x004fc600078e0003 */
[----:B------:R-:W2:Y:S01]  /*18620*/  LDL.LU R3, [R1+0x330] ;  /* 0x0003300001037983 */ /* 0x000ea20000300800 */
[----:B------:R-:W-:-:S03]  /*18630*/  IMAD.MOV.U32 R22, RZ, RZ, R2 ;  /* 0x000000ffff167224 */ /* 0x000fc600078e0002 */
[----:B------:R-:W2:Y:S01]  /*18640*/  LDL.LU R2, [R1+0xc30] ;  /* 0x000c300001027983 */ /* 0x000ea20000300800 */
[----:B------:R-:W-:-:S03]  /*18650*/  IMAD.MOV.U32 R19, RZ, RZ, R18 ;  /* 0x000000ffff137224 */ /* 0x000fc600078e0012 */
[----:B------:R0:W-:Y:S01]  /*18660*/  STL.64 [R1+0x308], R22 ;  /* 0x0003081601007387 */ /* 0x0001e20000100a00 */
[----:B------:R-:W-:-:S03]  /*18670*/  IMAD.MOV.U32 R18, RZ, RZ, R17 ;  /* 0x000000ffff127224 */ /* 0x000fc600078e0011 */
[----:B------:R-:W-:Y:S04]  /*18680*/  STL.64 [R1+0x2f8], R76 ;  /* 0x0002f84c01007387 */ /* 0x000fe80000100a00 */
[----:B------:R-:W-:Y:S04]  /*18690*/  STL.64 [R1+0x1528], R76 ;  /* 0x0015284c01007387 */ /* 0x000fe80000100a00 */
[----:B------:R4:W-:Y:S04]  /*186a0*/  STL.64 [R1+0x310], R18 ;  /* 0x0003101201007387 */ /* 0x0009e80000100a00 */
[----:B------:R-:W-:Y:S04]  /*186b0*/  STL.64 [R1+0x300], R78 ;  /* 0x0003004e01007387 */ /* 0x000fe80000100a00 */
[----:B------:R-:W-:Y:S04]  /*186c0*/  STL.64 [R1+0x1538], R78 ;  /* 0x0015384e01007387 */ /* 0x000fe80000100a00 */
[----:B------:R-:W2:Y:S01]  /*186d0*/  LDL.LU R32, [R1+0x338] ;  /* 0x0003380001207983 */ /* 0x000ea20000300800 */
[----:B0-----:R-:W-:-:S03]  /*186e0*/  IMAD.MOV.U32 R23, RZ, RZ, R16 ;  /* 0x000000ffff177224 */ /* 0x001fc600078e0010 */
[----:B------:R-:W2:Y:S01]  /*186f0*/  LDL.LU R29, [R1+0xc34] ;  /* 0x000c3400011d7983 */ /* 0x000ea20000300800 */
[----:B------:R-:W-:-:S03]  /*18700*/  IMAD.MOV.U32 R22, RZ, RZ, R7 ;  /* 0x000000ffff167224 */ /* 0x000fc600078e0007 */
[----:B------:R-:W2:Y:S04]  /*18710*/  LDL.LU R28, [R1+0x340] ;  /* 0x00034000011c7983 */ /* 0x000ea80000300800 */
[----:B------:R-:W2:Y:S04]  /*18720*/  LDL.LU R17, [R1+0xc38] ;  /* 0x000c380001117983 */ /* 0x000ea80000300800 */
[----:B------:R-:W2:Y:S04]  /*18730*/  LDL.LU R16, [R1+0x348] ;  /* 0x0003480001107983 */ /* 0x000ea80000300800 */
[----:B------:R-:W2:Y:S01]  /*18740*/  LDL.LU R7, [R1+0xc3c] ;  /* 0x000c3c0001077983 */ /* 0x000ea20000300800 */
[----:B----4-:R-:W-:-:S03]  /*18750*/  IMAD.MOV.U32 R19, RZ, RZ, R6 ;  /* 0x000000ffff137224 */ /* 0x010fc600078e0006 */
[----:B------:R-:W4:Y:S01]  /*18760*/  LDL.LU R6, [R1+0x350] ;  /* 0x0003500001067983 */ /* 0x000f220000300800 */
[----:B------:R-:W-:-:S03]  /*18770*/  IMAD.MOV.U32 R18, RZ, RZ, R0 ;  /* 0x000000ffff127224 */ /* 0x000fc600078e0000 */
[----:B------:R-:W4:Y:S04]  /*18780*/  LDL.LU R0, [R1+0xc40] ;  /* 0x000c400001007983 */ /* 0x000f280000300800 */
[----:B------:R-:W-:Y:S04]  /*18790*/  STL.64 [R1+0x88], R12 ;  /* 0x0000880c01007387 */ /* 0x000fe80000100a00 */
[----:B------:R0:W-:Y:S04]  /*187a0*/  STL.64 [R1+0x1340], R12 ;  /* 0x0013400c01007387 */ /* 0x0001e80000100a00 */
[----:B------:R-:W-:Y:S04]  /*187b0*/  STL.64 [R1+0x90], R14 ;  /* 0x0000900e01007387 */ /* 0x000fe80000100a00 */
[----:B------:R-:W-:Y:S04]  /*187c0*/  STL.64 [R1+0x13b0], R14 ;  /* 0x0013b00e01007387 */ /* 0x000fe80000100a00 */
[----:B------:R-:W-:Y:S04]  /*187d0*/  STL.64 [R1+0x98], R22 ;  /* 0x0000981601007387 */ /* 0x000fe80000100a00 */
[----:B------:R1:W-:Y:S04]  /*187e0*/  STL.64 [R1+0x13c0], R22 ;  /* 0x0013c01601007387 */ /* 0x0003e80000100a00 */
[----:B------:R-:W-:Y:S01]  /*187f0*/  STL.64 [R1+0xa0], R18 ;  /* 0x0000a01201007387 */ /* 0x000fe20000100a00 */
[----:B------:R-:W-:-:S03]  /*18800*/  IMAD.MOV.U32 R21, RZ, RZ, R20 ;  /* 0x000000ffff157224 */ /* 0x000fc600078e0014 */
[----:B------:R-:W-:Y:S01]  /*18810*/  STL.64 [R1+0x13c8], R18 ;  /* 0x0013c81201007387 */ /* 0x000fe20000100a00 */
[----:B------:R-:W-:Y:S02]  /*18820*/  IMAD.MOV.U32 R20, RZ, RZ, R11 ;  /* 0x000000ffff147224 */ /* 0x000fe400078e000b */
[----:B------:R-:W-:Y:S02]  /*18830*/  IMAD.MOV.U32 R25, RZ, RZ, R10 ;  /* 0x000000ffff197224 */ /* 0x000fe400078e000a */
[----:B------:R-:W-:Y:S02]  /*18840*/  IMAD.MOV.U32 R24, RZ, RZ, R9 ;  /* 0x000000ffff187224 */ /* 0x000fe400078e0009 */
[----:B------:R-:W4:Y:S01]  /*18850*/  LDL.LU R9, [R1+0x358] ;  /* 0x0003580001097983 */ /* 0x000f220000300800 */
[----:B------:R-:W-:-:S03]  /*18860*/  IMAD.MOV.U32 R27, RZ, RZ, R8 ;  /* 0x000000ffff1b7224 */ /* 0x000fc600078e0008 */
[----:B------:R-:W4:Y:S04]  /*18870*/  LDL.LU R8, [R1+0xc44] ;  /* 0x000c440001087983 */ /* 0x000f280000300800 */
[----:B------:R-:W4:Y:S04]  /*18880*/  LDL.LU R11, [R1+0x360] ;  /* 0x00036000010b7983 */ /* 0x000f280000300800 */
[----:B------:R-:W4:Y:S04]  /*18890*/  LDL.LU R10, [R1+0xc48] ;  /* 0x000c4800010a7983 */ /* 0x000f280000300800 */
[----:B0-----:R-:W4:Y:S01]  /*188a0*/  LDL.LU R12, [R1+0x368] ;  /* 0x00036800010c7983 */ /* 0x001f220000300800 */
[----:B---3--:R-:W-:-:S03]  /*188b0*/  IMAD.MOV.U32 R26, RZ, RZ, R5 ;  /* 0x000000ffff1a7224 */ /* 0x008fc600078e0005 */
        /* <DEDUP_REMOVED lines=10> */
[----:B------:R-:W-:Y:S04]  /*18960*/  STL [R1+0x1468], R26 ;  /* 0x0014681a01007387 */ /* 0x000fe80000100800 */
[----:B------:R-:W-:Y:S04]  /*18970*/  STL [R1+0x1458], R27 ;  /* 0x0014581b01007387 */ /* 0x000fe80000100800 */
[----:B------:R-:W-:Y:S04]  /*18980*/  STL.64 [R1+0x330], R30 ;  /* 0x0003301e01007387 */ /* 0x000fe80000100a00 */
[----:B------:R-:W-:Y:S04]  /*18990*/  STL.64 [R1+0x1460], R30 ;  /* 0x0014601e01007387 */ /* 0x000fe80000100a00 */
[----:B-1----:R-:W2:Y:S04]  /*189a0*/  LDL.LU R23, [R1+0x378] ;  /* 0x0003780001177983 */ /* 0x002ea80000300800 */
[----:B------:R-:W2:Y:S04]  /*189b0*/  LDL.LU R22, [R1+0xc54] ;  /* 0x000c540001167983 */ /* 0x000ea80000300800 */
[----:B0-----:R-:W2:Y:S04]  /*189c0*/  LDL.LU R21, [R1+0x380] ;  /* 0x0003800001157983 */ /* 0x001ea80000300800 */
[----:B------:R-:W2:Y:S04]  /*189d0*/  LDL.LU R20, [R1+0xc58] ;  /* 0x000c580001147983 */ /* 0x000ea80000300800 */
[----:B------:R-:W2:Y:S04]  /*189e0*/  LDL.LU R19, [R1+0x388] ;  /* 0x0003880001137983 */ /* 0x000ea80000300800 */
[----:B------:R-:W2:Y:S01]  /*189f0*/  LDL.LU R18, [R1+0xc5c] ;  /* 0x000c5c0001127983 */ /* 0x000ea20000300800 */
[----:B------:R-:W-:-:S02]  /*18a00*/  IMAD.MOV.U32 R33, RZ, RZ, R32 ;  /* 0x000000ffff217224 */ /* 0x000fc400078e0020 */
[----:B------:R-:W-:Y:S01]  /*18a10*/  IMAD.MOV.U32 R32, RZ, RZ, R29 ;  /* 0x000000ffff207224 */ /* 0x000fe200078e001d */
[----:B------:R-:W2:Y:S01]  /*18a20*/  LDL.LU R13, [R1+0x390] ;  /* 0x00039000010d7983 */ /* 0x000ea20000300800 */
[----:B------:R-:W-:Y:S02]  /*18a30*/  IMAD.MOV.U32 R29, RZ, RZ, R28 ;  /* 0x000000ffff1d7224 */ /* 0x000fe400078e001c */
[----:B------:R-:W-:Y:S02]  /*18a40*/  IMAD.MOV.U32 R28, RZ, RZ, R17 ;  /* 0x000000ffff1c7224 */ /* 0x000fe400078e0011 */
[----:B------:R-:W-:Y:S02]  /*18a50*/  IMAD.MOV.U32 R17, RZ, RZ, R16 ;  /* 0x000000ffff117224 */ /* 0x000fe400078e0010 */
[----:B------:R-:W-:Y:S02]  /*18a60*/  IMAD.MOV.U32 R16, RZ, RZ, R7 ;  /* 0x000000ffff107224 */ /* 0x000fe400078e0007 */
[----:B----4-:R-:W-:-:S02]  /*18a70*/  IMAD.MOV.U32 R7, RZ, RZ, R6 ;  /* 0x000000ffff077224 */ /* 0x010fc400078e0006 */
[----:B------:R-:W-:Y:S02]  /*18a80*/  IMAD.MOV.U32 R6, RZ, RZ, R0 ;  /* 0x000000ffff067224 */ /* 0x000fe400078e0000 */
[----:B------:R-:W4:Y:S04]  /*18a90*/  LDL.LU R0, [R1+0xc60] ;  /* 0x000c600001007983 */ /* 0x000f280000300800 */
[----:B------:R-:W-:Y:S04]  /*18aa0*/  STL.64 [R1+0x338], R32 ;  /* 0x0003382001007387 */ /* 0x000fe80000100a00 */
[----:B------:R-:W-:Y:S04]  /*18ab0*/  STL.64 [R1+0x1470], R32 ;  /* 0x0014702001007387 */ /* 0x000fe80000100a00 */
[----:B------:R-:W-:Y:S04]  /*18ac0*/  STL.64 [R1+0x340], R28 ;  /* 0x0003401c01007387 */ /* 0x000fe80000100a00 */
[----:B------:R-:W-:Y:S04]  /*18ad0*/  STL.64 [R1+0x1478], R28 ;  /* 0x0014781c01007387 */ /* 0x000fe80000100a00 */
[----:B------:R-:W-:Y:S04]  /*18ae0*/  STL.64 [R1+0x348], R16 ;  /* 0x0003481001007387 */ /* 0x000fe80000100a00 */
[----:B------:R-:W-:Y:S04]  /*18af0*/  STL [R1+0x1490], R16 ;  /* 0x0014901001007387 */ /* 0x000fe80000100800 */
[----:B------:R-:W-:Y:S04]  /*18b00*/  STL [R1+0x1480], R17 ;  /* 0x0014801101007387 */ /* 0x000fe80000100800 */
[----:B------:R-:W-:Y:S04]  /*18b10*/  STL.64 [R1+0x350], R6 ;  /* 0x0003500601007387 */ /* 0x000fe80000100a00 */
[----:B------:R0:W-:Y:S04]  /*18b20*/  STL.64 [R1+0x1488], R6 ;  /* 0x0014880601007387 */ /* 0x0001e80000100a00 */
[----:B------:R-:W4:Y:S04]  /*18b30*/  LDL.LU R15, [R1+0x398] ;  /* 0x00039800010f7983 */ /* 0x000f280000300800 */
[----:B------:R-:W4:Y:S01]  /*18b40*/  LDL.LU R14, [R1+0xc64] ;  /* 0x000c6400010e7983 */ /* 0x000f220000300800 */
[----:B------:R-:W-:-:S03]  /*18b50*/  IMAD.MOV.U32 R35, RZ, RZ, R12 ;  /* 0x000000ffff237224 */ /* 0x000fc600078e000c */
[----:B------:R-:W4:Y:S01]  /*18b60*/  LDL.LU R12, [R1+0x3a0] ;  /* 0x0003a000010c7983 */ /* 0x000f220000300800 */
[----:B---3--:R-:W-:-:S03]  /*18b70*/  IMAD.MOV.U32 R34, RZ, RZ, R5 ;  /* 0x000000ffff227224 */ /* 0x008fc600078e0005 */
[----:B0-----:R-:W3:Y:S04]  /*18b80*/  LDL.LU R7, [R1+0xc68] ;  /* 0x000c680001077983 */ /* 0x001ee80000300800 */
[----:B------:R-:W3:Y:S04]  /*18b90*/  LDL.LU R6, [R1+0x3a8] ;  /* 0x0003a80001067983 */ /* 0x000ee80000300800 */
[----:B------:R-:W3:Y:S01]  /*18ba0*/  LDL.LU R5, [R1+0xc6c] ;  /* 0x000c6c0001057983 */ /* 0x000ee20000300800 */
[----:B--2---:R-:W-:-:S03]  /*18bb0*/  IMAD.MOV.U32 R37, RZ, RZ, R3 ;  /* 0x000000ffff257224 */ /* 0x004fc600078e0003 */
[----:B------:R-:W2:Y:S01]  /*18bc0*/  LDL.LU R3, [R1+0x3b0] ;  /* 0x0003b00001037983 */ /* 0x000ea20000300800 */
[----:B------:R-:W-:-:S03]  /*18bd0*/  IMAD.MOV.U32 R36, RZ, RZ, R2 ;  /* 0x000000ffff247224 */ /* 0x000fc600078e0002 */
[----:B------:R-:W2:Y:S04]  /*18be0*/  LDL.LU R2, [R1+0xc70] ;  /* 0x000c700001027983 */ /* 0x000ea80000300800 */
[----:B------:R-:W-:Y:S04]  /*18bf0*/  STL.64 [R1+0x358], R8 ;  /* 0x0003580801007387 */ /* 0x000fe80000100a00 */
[----:B------:R-:W-:Y:S04]  /*18c00*/  STL.64 [R1+0x1498], R8 ;  /* 0x0014980801007387 */ /* 0x000fe80000100a00 */
[----:B------:R-:W-:Y:S04]  /*18c10*/  STL.64 [R1+0x360], R10 ;  /* 0x0003600a01007387 */ /* 0x000fe80000100a00 */
[----:B------:R-:W-:Y:S04]  /*18c20*/  STL [R1+0x1548], R10 ;  /* 0x0015480a01007387 */ /* 0x000fe80000100800 */
[----:B------:R0:W-:Y:S04]  /*18c30*/  STL [R1+0x14a0], R11 ;  /* 0x0014a00b01007387 */ /* 0x0001e80000100800 */
[----:B------:R-:W-:Y:S04]  /*18c40*/  STL.64 [R1+0x368], R34 ;  /* 0x0003682201007387 */ /* 0x000fe80000100a00 */
[----:B------:R-:W-:Y:S04]  /*18c50*/  STL.64 [R1+0x14a8], R34 ;  /* 0x0014a82201007387 */ /* 0x000fe80000100a00 */
[----:B------:R-:W-:Y:S04]  /*18c60*/  STL.64 [R1+0x370], R36 ;  /* 0x0003702401007387 */ /* 0x000fe80000100a00 */
[----:B------:R-:W-:Y:S01]  /*18c70*/  STL.64 [R1+0x14b0], R36 ;  /* 0x0014b02401007387 */ /* 0x000fe20000100a00 */
[----:B------:R-:W-:-:S03]  /*18c80*/  IMAD.MOV.U32 R55, RZ, RZ, R19 ;  /* 0x000000ffff377224 */ /* 0x000fc600078e0013 */
[----:B------:R-:W2:Y:S01]  /*18c90*/  LDL.LU R19, [R1+0x3b8] ;  /* 0x0003b80001137983 */ /* 0x000ea20000300800 */
[----:B------:R-:W-:-:S03]  /*18ca0*/  IMAD.MOV.U32 R54, RZ, RZ, R18 ;  /* 0x000000ffff367224 */ /* 0x000fc600078e0012 */
[----:B------:R-:W2:Y:S04]  /*18cb0*/  LDL.LU R18, [R1+0xc74] ;  /* 0x000c740001127983 */ /* 0x000ea80000300800 */
[----:B------:R-:W2:Y:S01]  /*18cc0*/  LDL.LU R17, [R1+0x3c0] ;  /* 0x0003c00001117983 */ /* 0x000ea20000300800 */
[----:B------:R-:W-:-:S03]  /*18cd0*/  IMAD.MOV.U32 R57, RZ, RZ, R13 ;  /* 0x000000ffff397224 */ /* 0x000fc600078e000d */
[----:B------:R-:W2:Y:S04]  /*18ce0*/  LDL.LU R16, [R1+0xc78] ;  /* 0x000c780001107983 */ /* 0x000ea80000300800 */
[----:B------:R-:W2:Y:S04]  /*18cf0*/  LDL.LU R13, [R1+0x3c8] ;  /* 0x0003c800010d7983 */ /* 0x000ea80000300800 */
[----:B0-----:R-:W2:Y:S04]  /*18d00*/  LDL.LU R11, [R1+0xc7c] ;  /* 0x000c7c00010b7983 */ /* 0x001ea80000300800 */
[----:B------:R-:W2:Y:S01]  /*18d10*/  LDL.LU R10, [R1+0x3d0] ;  /* 0x0003d000010a7983 */ /* 0x000ea20000300800 */
[----:B------:R-:W-:-:S02]  /*18d20*/  IMAD.MOV.U32 R46, RZ, RZ, R22 ;  /* 0x000000ffff2e7224 */ /* 0x000fc400078e0016 */
[----:B------:R-:W-:Y:S02]  /*18d30*/  IMAD.MOV.U32 R47, RZ, RZ, R23 ;  /* 0x000000ffff2f7224 */ /* 0x000fe400078e0017 */
[----:B------:R-:W-:Y:S02]  /*18d40*/  IMAD.MOV.U32 R48, RZ, RZ, R20 ;  /* 0x000000ffff307224 */ /* 0x000fe400078e0014 */
        /* <DEDUP_REMOVED lines=11> */
[----:B------:R-:W-:Y:S01]  /*18e00*/  STL [R1+0x1558], R57 ;  /* 0x0015583901007387 */ /* 0x000fe20000100800 */
[----:B------:R-:W-:-:S02]  /*18e10*/  IMAD.MOV.U32 R61, RZ, RZ, R15 ;  /* 0x000000ffff3d7224 */ /* 0x000fc400078e000f */
[----:B------:R-:W-:Y:S02]  /*18e20*/  IMAD.MOV.U32 R60, RZ, RZ, R14 ;  /* 0x000000ffff3c7224 */ /* 0x000fe400078e000e */
[----:B------:R-:W-:Y:S02]  /*18e30*/  IMAD.MOV.U32 R63, RZ, RZ, R12 ;  /* 0x000000ffff3f7224 */ /* 0x000fe400078e000c */
[----:B------:R-:W4:Y:S01]  /*18e40*/  LDL.LU R12, [R1+0x3d8] ;  /* 0x0003d800010c7983 */ /* 0x000f220000300800 */
[----:B---3--:R-:W-:-:S03]  /*18e50*/  IMAD.MOV.U32 R62, RZ, RZ, R7 ;  /* 0x000000ffff3e7224 */ /* 0x008fc600078e0007 */
[----:B------:R-:W3:Y:S01]  /*18e60*/  LDL.LU R9, [R1+0xc84] ;  /* 0x000c840001097983 */ /* 0x000ee20000300800 */
[----:B------:R-:W-:-:S03]  /*18e70*/  IMAD.MOV.U32 R15, RZ, RZ, R6 ;  /* 0x000000ffff0f7224 */ /* 0x000fc600078e0006 */
[----:B------:R-:W3:Y:S01]  /*18e80*/  LDL.LU R8, [R1+0x3e0] ;  /* 0x0003e00001087983 */ /* 0x000ee20000300800 */
[----:B------:R-:W-:-:S03]  /*18e90*/  IMAD.MOV.U32 R14, RZ, RZ, R5 ;  /* 0x000000ffff0e7224 */ /* 0x000fc600078e0005 */
[----:B------:R-:W3:Y:S04]  /*18ea0*/  LDL.LU R7, [R1+0xc88] ;  /* 0x000c880001077983 */ /* 0x000ee80000300800 */
        /* <DEDUP_REMOVED lines=9> */
[----:B------:R-:W-:Y:S04]  /*18f40*/  STL.64 [R1+0x1570], R62 ;  /* 0x0015703e01007387 */ /* 0x000fe80000100a00 */
[----:B------:R-:W-:Y:S04]  /*18f50*/  STL.64 [R1+0x3a8], R14 ;  /* 0x0003a80e01007387 */ /* 0x000fe80000100a00 */
[----:B------:R0:W-:Y:S04]  /*18f60*/  STL.64 [R1+0x1578], R14 ;  /* 0x0015780e01007387 */ /* 0x0001e80000100a00 */
[----:B------:R-:W-:Y:S04]  /*18f70*/  STL.64 [R1+0x3b0], R22 ;  /* 0x0003b01601007387 */ /* 0x000fe80000100a00 */
[----:B------:R-:W-:Y:S04]  /*18f80*/  STL [R1+0x1590], R22 ;  /* 0x0015901601007387 */ /* 0x000fe80000100800 */
[----:B------:R1:W-:Y:S01]  /*18f90*/  STL [R1+0x1580], R23 ;  /* 0x0015801701007387 */ /* 0x0003e20000100800 */
[----:B------:R-:W-:-:S03]  /*18fa0*/  IMAD.MOV.U32 R71, RZ, RZ, R17 ;  /* 0x000000ffff477224 */ /* 0x000fc600078e0011 */
[----:B------:R-:W2:Y:S01]  /*18fb0*/  LDL.LU R17, [R1+0xa8] ;  /* 0x0000a80001117983 */ /* 0x000ea20000300800 */
[----:B------:R-:W-:-:S03]  /*18fc0*/  IMAD.MOV.U32 R70, RZ, RZ, R16 ;  /* 0x000000ffff467224 */ /* 0x000fc600078e0010 */
[----:B------:R-:W2:Y:S01]  /*18fd0*/  LDL.LU R16, [R1+0xc94] ;  /* 0x000c940001107983 */ /* 0x000ea20000300800 */
[----:B------:R-:W-:-:S03]  /*18fe0*/  IMAD.MOV.U32 R31, RZ, RZ, R13 ;  /* 0x000000ffff1f7224 */ /* 0x000fc600078e000d */
[----:B0-----:R-:W2:Y:S01]  /*18ff0*/  LDL.LU R15, [R1+0xb0] ;  /* 0x0000b000010f7983 */ /* 0x001ea20000300800 */
[----:B------:R-:W-:-:S03]  /*19000*/  IMAD.MOV.U32 R30, RZ, RZ, R11 ;  /* 0x000000ffff1e7224 */ /* 0x000fc600078e000b */
[----:B------:R-:W2:Y:S01]  /*19010*/  LDL.LU R14, [R1+0xc98] ;  /* 0x000c9800010e7983 */ /* 0x000ea20000300800 */
[----:B------:R-:W-:-:S03]  /*19020*/  IMAD.MOV.U32 R33, RZ, RZ, R10 ;  /* 0x000000ffff217224 */ /* 0x000fc600078e000a */
[----:B------:R-:W2:Y:S04]  /*19030*/  LDL.LU R13, [R1+0xb8] ;  /* 0x0000b800010d7983 */ /* 0x000ea80000300800 */
[----:B------:R-:W2:Y:S04]  /*19040*/  LDL.LU R11, [R1+0xc9c] ;  /* 0x000c9c00010b7983 */ /* 0x000ea80000300800 */
[----:B------:R-:W2:Y:S01]  /*19050*/  LDL.LU R10, [R1+0xc0] ;  /* 0x0000c000010a7983 */ /* 0x000ea20000300800 */
[----:B------:R-:W-:Y:S02]  /*19060*/  IMAD.MOV.U32 R66, RZ, RZ, R18 ;  /* 0x000000ffff427224 */ /* 0x000fe400078e0012 */
[----:B------:R-:W-:-:S02]  /*19070*/  IMAD.MOV.U32 R67, RZ, RZ, R19 ;  /* 0x000000ffff437224 */ /* 0x000fc400078e0013 */
[----:B----4-:R-:W-:Y:S02]  /*19080*/  IMAD.MOV.U32 R32, RZ, RZ, R0 ;  /* 0x000000ffff207224 */ /* 0x010fe400078e0000 */
        /* <DEDUP_REMOVED lines=9> */
[----:B------:R-:W-:Y:S01]  /*19120*/  STL.64 [R1+0x15a8], R32 ;  /* 0x0015a82001007387 */ /* 0x000fe20000100a00 */
[----:B------:R-:W-:-:S03]  /*19130*/  IMAD.MOV.U32 R49, RZ, RZ, R12 ;  /* 0x000000ffff317224 */ /* 0x000fc600078e000c */
[----:B------:R-:W4:Y:S01]  /*19140*/  LDL.LU R12, [R1+0x3f8] ;  /* 0x0003f800010c7983 */ /* 0x000f220000300800 */
[----:B---3--:R-:W-:-:S03]  /*19150*/  IMAD.MOV.U32 R48, RZ, RZ, R9 ;  /* 0x000000ffff307224 */ /* 0x008fc600078e0009 */
[----:B------:R-:W3:Y:S01]  /*19160*/  LDL.LU R9, [R1+0xca4] ;  /* 0x000ca40001097983 */ /* 0x000ee20000300800 */
[----:B------:R-:W-:-:S03]  /*19170*/  IMAD.MOV.U32 R55, RZ, RZ, R8 ;  /* 0x000000ffff377224 */ /* 0x000fc600078e0008 */
[----:B------:R-:W3:Y:S01]  /*19180*/  LDL.LU R8, [R1+0x400] ;  /* 0x0004000001087983 */ /* 0x000ee20000300800 */
[----:B------:R-:W-:-:S03]  /*19190*/  IMAD.MOV.U32 R54, RZ, RZ, R7 ;  /* 0x000000ffff367224 */ /* 0x000fc600078e0007 */
[----:B------:R-:W3:Y:S01]  /*191a0*/  LDL.LU R7, [R1+0xca8] ;  /* 0x000ca80001077983 */ /* 0x000ee20000300800 */
[----:B------:R-:W-:-:S03]  /*191b0*/  IMAD.MOV.U32 R61, RZ, RZ, R6 ;  /* 0x000000ffff3d7224 */ /* 0x000fc600078e0006 */
[----:B------:R-:W3:Y:S01]  /*191c0*/  LDL.LU R6, [R1+0x408] ;  /* 0x0004080001067983 */ /* 0x000ee20000300800 */
[----:B------:R-:W-:-:S03]  /*191d0*/  IMAD.MOV.U32 R60, RZ, RZ, R5 ;  /* 0x000000ffff3c7224 */ /* 0x000fc600078e0005 */
        /* <DEDUP_REMOVED lines=13> */
[----:B------:R-:W2:Y:S04]  /*192b0*/  LDL.LU R19, [R1+0x418] ;  /* 0x0004180001137983 */ /* 0x000ea80000300800 */
[----:B------:R-:W2:Y:S01]  /*192c0*/  LDL.LU R18, [R1+0xcb4] ;  /* 0x000cb40001127983 */ /* 0x000ea20000300800 */
[----:B------:R-:W-:-:S03]  /*192d0*/  IMAD.MOV.U32 R39, RZ, RZ, R17 ;  /* 0x000000ffff277224 */ /* 0x000fc600078e0011 */
[----:B------:R-:W2:Y:S01]  /*192e0*/  LDL.LU R17, [R1+0x420] ;  /* 0x0004200001117983 */ /* 0x000ea20000300800 */
[----:B------:R-:W-:-:S03]  /*192f0*/  IMAD.MOV.U32 R38, RZ, RZ, R16 ;  /* 0x000000ffff267224 */ /* 0x000fc600078e0010 */
[----:B------:R-:W2:Y:S01]  /*19300*/  LDL.LU R16, [R1+0xcb8] ;  /* 0x000cb80001107983 */ /* 0x000ea20000300800 */
[----:B------:R-:W-:-:S03]  /*19310*/  IMAD.MOV.U32 R51, RZ, RZ, R15 ;  /* 0x000000ffff337224 */ /* 0x000fc600078e000f */
[----:B------:R-:W2:Y:S01]  /*19320*/  LDL.LU R15, [R1+0x428] ;  /* 0x00042800010f7983 */ /* 0x000ea20000300800 */
[----:B------:R-:W-:Y:S02]  /*19330*/  IMAD.MOV.U32 R50, RZ, RZ, R14 ;  /* 0x000000ffff327224 */ /* 0x000fe400078e000e */
[----:B------:R-:W-:Y:S02]  /*19340*/  IMAD.MOV.U32 R40, RZ, RZ, R11 ;  /* 0x000000ffff287224 */ /* 0x000fe400078e000b */
[----:B------:R-:W2:Y:S01]  /*19350*/  LDL.LU R11, [R1+0xcbc] ;  /* 0x000cbc00010b7983 */ /* 0x000ea20000300800 */
[----:B------:R-:W-:-:S03]  /*19360*/  IMAD.MOV.U32 R53, RZ, RZ, R10 ;  /* 0x000000ffff357224 */ /* 0x000fc600078e000a */
        /* <DEDUP_REMOVED lines=12> */
[----:B------:R-:W4:Y:S01]  /*19430*/  LDL.LU R14, [R1+0x438] ;  /* 0x00043800010e7983 */ /* 0x000f220000300800 */
[----:B------:R-:W-:-:S02]  /*19440*/  IMAD.MOV.U32 R43, RZ, RZ, R12 ;  /* 0x000000ffff2b7224 */ /* 0x000fc400078e000c */
[----:B---3--:R-:W-:Y:S02]  /*19450*/  IMAD.MOV.U32 R42, RZ, RZ, R9 ;  /* 0x000000ffff2a7224 */ /* 0x008fe400078e0009 */
[----:B------:R-:W3:Y:S01]  /*19460*/  LDL.LU R9, [R1+0xcc4] ;  /* 0x000cc40001097983 */ /* 0x000ee20000300800 */
[----:B------:R-:W-:Y:S02]  /*19470*/  IMAD.MOV.U32 R45, RZ, RZ, R8 ;  /* 0x000000ffff2d7224 */ /* 0x000fe400078e0008 */
[----:B------:R-:W-:Y:S02]  /*19480*/  IMAD.MOV.U32 R44, RZ, RZ, R7 ;  /* 0x000000ffff2c7224 */ /* 0x000fe400078e0007 */
        /* <DEDUP_REMOVED lines=17> */
[----:B------:R-:W-:Y:S04]  /*195a0*/  STL.64 [R1+0x1618], R58 ;  /* 0x0016183a01007387 */ /* 0x000fe80000100a00 */
[----:B-1----:R-:W2:Y:S04]  /*195b0*/  LDL.LU R23, [R1+0x458] ;  /* 0x0004580001177983 */ /* 0x002ea80000300800 */
[----:B------:R-:W2:Y:S01]  /*195c0*/  LDL.LU R22, [R1+0xcd4] ;  /* 0x000cd40001167983 */ /* 0x000ea20000300800 */
[----:B------:R-:W-:-:S03]  /*195d0*/  IMAD.MOV.U32 R21, RZ, RZ, R17 ;  /* 0x000000ffff157224 */ /* 0x000fc600078e0011 */
[----:B------:R-:W2:Y:S01]  /*195e0*/  LDL.LU R17, [R1+0x460] ;  /* 0x0004600001117983 */ /* 0x000ea20000300800 */
[----:B------:R-:W-:-:S03]  /*195f0*/  IMAD.MOV.U32 R20, RZ, RZ, R16 ;  /* 0x000000ffff147224 */ /* 0x000fc600078e0010 */
[----:B------:R-:W2:Y:S04]  /*19600*/  LDL.LU R16, [R1+0xcd8] ;  /* 0x000cd80001107983 */ /* 0x000ea80000300800 */
[----:B0-----:R-:W2:Y:S01]  /*19610*/  LDL.LU R12, [R1+0x468] ;  /* 0x00046800010c7983 */ /* 0x001ea20000300800 */
[----:B------:R-:W-:Y:S02]  /*19620*/  IMAD.MOV.U32 R25, RZ, RZ, R15 ;  /* 0x000000ffff197224 */ /* 0x000fe400078e000f */
[----:B------:R-:W-:Y:S02]  /*19630*/  IMAD.MOV.U32 R24, RZ, RZ, R11 ;  /* 0x000000ffff187224 */ /* 0x000fe400078e000b */
[----:B------:R-:W2:Y:S01]  /*19640*/  LDL.LU R11, [R1+0xcdc] ;  /* 0x000cdc00010b7983 */ /* 0x000ea20000300800 */
[----:B------:R-:W-:-:S03]  /*19650*/  IMAD.MOV.U32 R65, RZ, RZ, R10 ;  /* 0x000000ffff417224 */ /* 0x000fc600078e000a */
[----:B------:R-:W2:Y:S01]  /*19660*/  LDL.LU R10, [R1+0x470] ;  /* 0x00047000010a7983 */ /* 0x000ea20000300800 */
[----:B----4-:R-:W-:-:S03]  /*19670*/  IMAD.MOV.U32 R64, RZ, RZ, R0 ;  /* 0x000000ffff407224 */ /* 0x010fc600078e0000 */
[----:B------:R-:W4:Y:S04]  /*19680*/  LDL.LU R0, [R1+0xce0] ;  /* 0x000ce00001007983 */ /* 0x000f280000300800 */
[----:B------:R-:W-:Y:S04]  /*19690*/  STL.64 [R1+0x418], R18 ;  /* 0x0004181201007387 */ /* 0x000fe80000100a00 */
[----:B------:R0:W-:Y:S04]  /*196a0*/  STL.64 [R1+0x1620], R18 ;  /* 0x0016201201007387 */ /* 0x0001e80000100a00 */
[----:B------:R-:W-:Y:S04]  /*196b0*/  STL.64 [R1+0x420], R20 ;  /* 0x0004201401007387 */ /* 0x000fe80000100a00 */
[----:B------:R-:W-:Y:S04]  /*196c0*/  STL.64 [R1+0x1630], R20 ;  /* 0x0016301401007387 */ /* 0x000fe80000100a00 */
[----:B------:R-:W-:Y:S04]  /*196d0*/  STL.64 [R1+0x428], R24 ;  /* 0x0004281801007387 */ /* 0x000fe80000100a00 */
[----:B------:R-:W-:Y:S04]  /*196e0*/  STL.64 [R1+0x1640], R24 ;  /* 0x0016401801007387 */ /* 0x000fe80000100a00 */
[----:B------:R-:W-:Y:S04]  /*196f0*/  STL.64 [R1+0x430], R64 ;  /* 0x0004304001007387 */ /* 0x000fe80000100a00 */
[----:B------:R-:W-:Y:S01]  /*19700*/  STL [R1+0x1668], R64 ;  /* 0x0016684001007387 */ /* 0x000fe20000100800 */
[----:B------:R-:W-:-:S03]  /*19710*/  IMAD.MOV.U32 R29, RZ, RZ, R14 ;  /* 0x000000ffff1d7224 */ /* 0x000fc600078e000e */
[----:B------:R-:W-:Y:S04]  /*19720*/  STL [R1+0x1648], R65 ;  /* 0x0016484101007387 */ /* 0x000fe80000100800 */
[----:B------:R-:W4:Y:S04]  /*19730*/  LDL.LU R15, [R1+0x478] ;  /* 0x00047800010f7983 */ /* 0x000f280000300800 */
[----:B------:R-:W4:Y:S04]  /*19740*/  LDL.LU R14, [R1+0xce4] ;  /* 0x000ce400010e7983 */ /* 0x000f280000300800 */
[----:B0-----:R-:W4:Y:S04]  /*19750*/  LDL.LU R19, [R1+0x480] ;  /* 0x0004800001137983 */ /* 0x001f280000300800 */
[----:B------:R-:W4:Y:S04]  /*19760*/  LDL.LU R18, [R1+0xce8] ;  /* 0x000ce80001127983 */ /* 0x000f280000300800 */
[----:B------:R-:W4:Y:S01]  /*19770*/  LDL.LU R13, [R1+0x488] ;  /* 0x00048800010d7983 */ /* 0x000f220000300800 */
[----:B---3--:R-:W-:-:S02]  /*19780*/  IMAD.MOV.U32 R28, RZ, RZ, R9 ;  /* 0x000000ffff1c7224 */ /* 0x008fc400078e0009 */
[----:B------:R-:W-:Y:S02]  /*19790*/  IMAD.MOV.U32 R9, RZ, RZ, R8 ;  /* 0x000000ffff097224 */ /* 0x000fe400078e0008 */
[----:B------:R-:W-:Y:S02]  /*197a0*/  IMAD.MOV.U32 R8, RZ, RZ, R5 ;  /* 0x000000ffff087224 */ /* 0x000fe400078e0005 */
        /* <DEDUP_REMOVED lines=12> */
[----:B------:R-:W-:Y:S01]  /*19870*/  STL.64 [R1+0x1670], R34 ;  /* 0x0016702201007387 */ /* 0x000fe20000100a00 */
[----:B------:R-:W-:-:S02]  /*19880*/  IMAD.MOV.U32 R37, RZ, RZ, R23 ;  /* 0x000000ffff257224 */ /* 0x000fc400078e0017 */
[----:B------:R-:W-:Y:S02]  /*19890*/  IMAD.MOV.U32 R36, RZ, RZ, R22 ;  /* 0x000000ffff247224 */ /* 0x000fe400078e0016 */
[----:B------:R-:W-:Y:S02]  /*198a0*/  IMAD.MOV.U32 R47, RZ, RZ, R17 ;  /* 0x000000ffff2f7224 */ /* 0x000fe400078e0011 */
[----:B------:R-:W-:Y:S02]  /*198b0*/  IMAD.MOV.U32 R46, RZ, RZ, R16 ;  /* 0x000000ffff2e7224 */ /* 0x000fe400078e0010 */
[----:B------:R-:W-:Y:S02]  /*198c0*/  IMAD.MOV.U32 R17, RZ, RZ, R12 ;  /* 0x000000ffff117224 */ /* 0x000fe400078e000c */
[----:B------:R-:W2:Y:S01]  /*198d0*/  LDL.LU R12, [R1+0x498] ;  /* 0x00049800010c7983 */ /* 0x000ea20000300800 */
[----:B------:R-:W-:-:S03]  /*198e0*/  IMAD.MOV.U32 R16, RZ, RZ, R11 ;  /* 0x000000ffff107224 */ /* 0x000fc600078e000b */
[----:B------:R-:W2:Y:S01]  /*198f0*/  LDL.LU R11, [R1+0xcf4] ;  /* 0x000cf400010b7983 */ /* 0x000ea20000300800 */
[----:B------:R-:W-:-:S03]  /*19900*/  IMAD.MOV.U32 R27, RZ, RZ, R10 ;  /* 0x000000ffff1b7224 */ /* 0x000fc600078e000a */
[----:B------:R-:W2:Y:S04]  /*19910*/  LDL.LU R10, [R1+0x4a0] ;  /* 0x0004a000010a7983 */ /* 0x000ea80000300800 */
[----:B0-----:R-:W2:Y:S04]  /*19920*/  LDL.LU R9, [R1+0xcf8] ;  /* 0x000cf80001097983 */ /* 0x001ea80000300800 */
[----:B------:R-:W2:Y:S01]  /*19930*/  LDL.LU R8, [R1+0x4a8] ;  /* 0x0004a80001087983 */ /* 0x000ea20000300800 */
[----:B----4-:R-:W-:-:S03]  /*19940*/  IMAD.MOV.U32 R26, RZ, RZ, R0 ;  /* 0x000000ffff1a7224 */ /* 0x010fc600078e0000 */
[----:B------:R-:W4:Y:S04]  /*19950*/  LDL.LU R7, [R1+0xcfc] ;  /* 0x000cfc0001077983 */ /* 0x000f280000300800 */
[----:B------:R-:W4:Y:S04]  /*19960*/  LDL.LU R6, [R1+0x4b0] ;  /* 0x0004b00001067983 */ /* 0x000f280000300800 */
[----:B------:R-:W4:Y:S04]  /*19970*/  LDL.LU R0, [R1+0xd00] ;  /* 0x000d000001007983 */ /* 0x000f280000300800 */
[----:B------:R-:W-:Y:S04]  /*19980*/  STL.64 [R1+0x458], R36 ;  /* 0x0004582401007387 */ /* 0x000fe80000100a00 */
[----:B------:R-:W-:Y:S04]  /*19990*/  STL [R1+0x1688], R36 ;  /* 0x0016882401007387 */ /* 0x000fe80000100800 */
[----:B------:R-:W-:Y:S04]  /*199a0*/  STL [R1+0x1678], R37 ;  /* 0x0016782501007387 */ /* 0x000fe80000100800 */
[----:B------:R-:W-:Y:S04]  /*199b0*/  STL.64 [R1+0x460], R46 ;  /* 0x0004602e01007387 */ /* 0x000fe80000100a00 */
[----:B------:R-:W-:Y:S04]  /*199c0*/  STL.64 [R1+0x1680], R46 ;  /* 0x0016802e01007387 */ /* 0x000fe80000100a00 */
[----:B------:R-:W-:Y:S04]  /*199d0*/  STL.64 [R1+0x468], R16 ;  /* 0x0004681001007387 */ /* 0x000fe80000100a00 */
[----:B------:R0:W-:Y:S04]  /*199e0*/  STL.64 [R1+0x1690], R16 ;  /* 0x0016901001007387 */ /* 0x0001e80000100a00 */
[----:B------:R-:W-:Y:S04]  /*199f0*/  STL.64 [R1+0x470], R26 ;  /* 0x0004701a01007387 */ /* 0x000fe80000100a00 */
[----:B------:R-:W-:Y:S04]  /*19a00*/  STL [R1+0x16a8], R26 ;  /* 0x0016a81a01007387 */ /* 0x000fe80000100800 */
[----:B------:R-:W-:Y:S01]  /*19a10*/  STL [R1+0x1698], R27 ;  /* 0x0016981b01007387 */ /* 0x000fe20000100800 */
[----:B------:R-:W-:-:S03]  /*19a20*/  IMAD.MOV.U32 R67, RZ, RZ, R19 ;  /* 0x000000ffff437224 */ /* 0x000fc600078e0013 */
        /* <DEDUP_REMOVED lines=11> */
[----:B------:R-:W2:Y:S01]  /*19ae0*/  LDL.LU R2, [R1+0xd10] ;  /* 0x000d100001027983 */ /* 0x000ea20000300800 */
[----:B------:R-:W-:-:S03]  /*19af0*/  IMAD.MOV.U32 R71, RZ, RZ, R13 ;  /* 0x000000ffff477224 */ /* 0x000fc600078e000d */
        /* <DEDUP_REMOVED lines=9> */
[----:B------:R-:W2:Y:S04]  /*19b90*/  LDL.LU R16, [R1+0xc8] ;  /* 0x0000c80001107983 */ /* 0x000ea80000300800 */
        /* <DEDUP_REMOVED lines=8> */
[----:B----4-:R-:W-:-:S03]  /*19c20*/  IMAD.MOV.U32 R54, RZ, RZ, R7 ;  /* 0x000000ffff367224 */ /* 0x010fc600078e0007 */
[----:B------:R-:W4:Y:S01]  /*19c30*/  LDL.LU R7, [R1+0xd1c] ;  /* 0x000d1c0001077983 */ /* 0x000f220000300800 */
[----:B------:R-:W-:-:S03]  /*19c40*/  IMAD.MOV.U32 R11, RZ, RZ, R6 ;  /* 0x000000ffff0b7224 */ /* 0x000fc600078e0006 */
[----:B------:R-:W4:Y:S01]  /*19c50*/  LDL.LU R6, [R1+0x4e0] ;  /* 0x0004e00001067983 */ /* 0x000f220000300800 */
[----:B------:R-:W-:Y:S02]  /*19c60*/  IMAD.MOV.U32 R49, RZ, RZ, R10 ;  /* 0x000000ffff317224 */ /* 0x000fe400078e000a */
[----:B------:R-:W-:Y:S02]  /*19c70*/  IMAD.MOV.U32 R10, RZ, RZ, R0 ;  /* 0x000000ffff0a7224 */ /* 0x000fe400078e0000 */
        /* <DEDUP_REMOVED lines=8> */
[----:B------:R1:W-:Y:S01]  /*19d00*/  STL.64 [R1+0x16e8], R10 ;  /* 0x0016e80a01007387 */ /* 0x0003e20000100a00 */
[----:B------:R-:W-:-:S03]  /*19d10*/  IMAD.MOV.U32 R77, RZ, RZ, R17 ;  /* 0x000000ffff4d7224 */ /* 0x000fc600078e0011 */
[----:B------:R-:W4:Y:S04]  /*19d20*/  LDL.LU R17, [R1+0x4e8] ;  /* 0x0004e80001117983 */ /* 0x000f280000300800 */
[----:B0-----:R-:W4:Y:S04]  /*19d30*/  LDL.LU R15, [R1+0xd24] ;  /* 0x000d2400010f7983 */ /* 0x001f280000300800 */
[----:B------:R-:W4:Y:S04]  /*19d40*/  LDL.LU R14, [R1+0x4f0] ;  /* 0x0004f000010e7983 */ /* 0x000f280000300800 */
[----:B-1----:R-:W4:Y:S04]  /*19d50*/  LDL.LU R11, [R1+0xd28] ;  /* 0x000d2800010b7983 */ /* 0x002f280000300800 */
[----:B------:R-:W4:Y:S01]  /*19d60*/  LDL.LU R10, [R1+0x4f8] ;  /* 0x0004f800010a7983 */ /* 0x000f220000300800 */
[----:B---3--:R-:W-:-:S03]  /*19d70*/  IMAD.MOV.U32 R76, RZ, RZ, R5 ;  /* 0x000000ffff4c7224 */ /* 0x008fc600078e0005 */
        /* <DEDUP_REMOVED lines=12> */
[----:B------:R-:W-:Y:S04]  /*19e40*/  STL.64 [R1+0x16f8], R56 ;  /* 0x0016f83801007387 */ /* 0x000fe80000100a00 */
[----:B------:R-:W-:Y:S04]  /*19e50*/  STL.64 [R1+0x4c8], R76 ;  /* 0x0004c84c01007387 */ /* 0x000fe80000100a00 */
[----:B------:R-:W-:Y:S04]  /*19e60*/  STL.64 [R1+0x1700], R76 ;  /* 0x0017004c01007387 */ /* 0x000fe80000100a00 */
[----:B------:R-:W-:Y:S04]  /*19e70*/  STL.64 [R1+0x4d0], R78 ;  /* 0x0004d04e01007387 */ /* 0x000fe80000100a00 */
[----:B------:R-:W-:Y:S01]  /*19e80*/  STL.64 [R1+0x1708], R78 ;  /* 0x0017084e01007387 */ /* 0x000fe20000100a00 */
        /* <DEDUP_REMOVED lines=10> */
[----:B----4-:R-:W-:-:S03]  /*19f30*/  IMAD.MOV.U32 R38, RZ, RZ, R7 ;  /* 0x000000ffff267224 */ /* 0x010fc600078e0007 */
[----:B------:R-:W4:Y:S01]  /*19f40*/  LDL.LU R7, [R1+0xd3c] ;  /* 0x000d3c0001077983 */ /* 0x000f220000300800 */
[----:B------:R-:W-:-:S03]  /*19f50*/  IMAD.MOV.U32 R51, RZ, RZ, R6 ;  /* 0x000000ffff337224 */ /* 0x000fc600078e0006 */
[----:B------:R-:W4:Y:S01]  /*19f60*/  LDL.LU R6, [R1+0x520] ;  /* 0x0005200001067983 */ /* 0x000f220000300800 */
[----:B------:R-:W-:-:S03]  /*19f70*/  IMAD.MOV.U32 R50, RZ, RZ, R0 ;  /* 0x000000ffff327224 */ /* 0x000fc600078e0000 */
[----:B------:R-:W4:Y:S04]  /*19f80*/  LDL.LU R0, [R1+0xd40] ;  /* 0x000d400001007983 */ /* 0x000f280000300800 */
[----:B------:R-:W-:Y:S04]  /*19f90*/  STL.64 [R1+0xc8], R60 ;  /* 0x0000c83c01007387 */ /* 0x000fe80000100a00 */
[----:B------:R-:W-:Y:S04]  /*19fa0*/  STL.64 [R1+0x1710], R60 ;  /* 0x0017103c01007387 */ /* 0x000fe80000100a00 */
[----:B------:R-:W-:Y:S04]  /*19fb0*/  STL.64 [R1+0xd0], R62 ;  /* 0x0000d03e01007387 */ /* 0x000fe80000100a00 */
[----:B------:R-:W-:Y:S04]  /*19fc0*/  STL [R1+0x1718], R63 ;  /* 0x0017183f01007387 */ /* 0x000fe80000100800 */
[----:B------:R-:W-:Y:S04]  /*19fd0*/  STL [R1+0x1738], R62 ;  /* 0x0017383e01007387 */ /* 0x000fe80000100800 */
[----:B------:R-:W-:Y:S04]  /*19fe0*/  STL.64 [R1+0x4d8], R38 ;  /* 0x0004d82601007387 */ /* 0x000fe80000100a00 */
[----:B------:R-:W-:Y:S04]  /*19ff0*/  STL.64 [R1+0x1720], R38 ;  /* 0x0017202601007387 */ /* 0x000fe80000100a00 */
[----:B------:R-:W-:Y:S04]  /*1a000*/  STL.64 [R1+0x4e0], R50 ;  /* 0x0004e03201007387 */ /* 0x000fe80000100a00 */
[----:B------:R-:W-:Y:S04]  /*1a010*/  STL.64 [R1+0x1728], R50 ;  /* 0x0017283201007387 */ /* 0x000fe80000100a00 */
[----:B------:R-:W4:Y:S01]  /*1a020*/  LDL.LU R20, [R1+0x528] ;  /* 0x0005280001147983 */ /* 0x000f220000300800 */
[----:B------:R-:W-:-:S03]  /*1a030*/  IMAD.MOV.U32 R40, RZ, RZ, R15 ;  /* 0x000000ffff287224 */ /* 0x000fc600078e000f */
        /* <DEDUP_REMOVED lines=13> */
[----:B------:R-:W-:-:S05]  /*1a110*/  IMAD.MOV.U32 R41, RZ, RZ, R17 ;  /* 0x000000ffff297224 */ /* 0x000fca00078e0011 */
        /* <DEDUP_REMOVED lines=8> */
[----:B------:R-:W-:Y:S04]  /*1a1a0*/  STL.64 [R1+0x1750], R90 ;  /* 0x0017505a01007387 */ /* 0x000fe80000100a00 */
[----:B0-----:R-:W2:Y:S01]  /*1a1b0*/  LDL.LU R22, [R1+0x548] ;  /* 0x0005480001167983 */ /* 0x001ea20000300800 */
[----:B------:R-:W-:-:S03]  /*1a1c0*/  IMAD.MOV.U32 R44, RZ, RZ, R13 ;  /* 0x000000ffff2c7224 */ /* 0x000fc600078e000d */
[----:B------:R-:W2:Y:S01]  /*1a1d0*/  LDL.LU R17, [R1+0xd54] ;  /* 0x000d540001117983 */ /* 0x000ea20000300800 */
[----:B------:R-:W-:Y:S02]  /*1a1e0*/  IMAD.MOV.U32 R45, RZ, RZ, R16 ;  /* 0x000000ffff2d7224 */ /* 0x000fe400078e0010 */
[----:B------:R-:W-:Y:S02]  /*1a1f0*/  IMAD.MOV.U32 R13, RZ, RZ, R12 ;  /* 0x000000ffff0d7224 */ /* 0x000fe400078e000c */
[----:B------:R-:W-:Y:S02]  /*1a200*/  IMAD.MOV.U32 R12, RZ, RZ, R9 ;  /* 0x000000ffff0c7224 */ /* 0x000fe400078e0009 */
[----:B------:R-:W-:Y:S02]  /*1a210*/  IMAD.MOV.U32 R59, RZ, RZ, R8 ;  /* 0x000000ffff3b7224 */ /* 0x000fe400078e0008 */
[----:B----4-:R-:W-:Y:S02]  /*1a220*/  IMAD.MOV.U32 R58, RZ, RZ, R7 ;  /* 0x000000ffff3a7224 */ /* 0x010fe400078e0007 */
[----:B------:R-:W4:Y:S01]  /*1a230*/  LDL.LU R7, [R1+0x550] ;  /* 0x0005500001077983 */ /* 0x000f220000300800 */
[----:B------:R-:W-:-:S03]  /*1a240*/  IMAD.MOV.U32 R19, RZ, RZ, R6 ;  /* 0x000000ffff137224 */ /* 0x000fc600078e0006 */
[----:B------:R-:W4:Y:S04]  /*1a250*/  LDL.LU R6, [R1+0xd58] ;  /* 0x000d580001067983 */ /* 0x000f280000300800 */
[----:B------:R-:W4:Y:S01]  /*1a260*/  LDL.LU R9, [R1+0x558] ;  /* 0x0005580001097983 */ /* 0x000f220000300800 */
[----:B------:R-:W-:-:S03]  /*1a270*/  IMAD.MOV.U32 R18, RZ, RZ, R0 ;  /* 0x000000ffff127224 */ /* 0x000fc600078e0000 */
[----:B------:R-:W4:Y:S04]  /*1a280*/  LDL.LU R8, [R1+0xd5c] ;  /* 0x000d5c0001087983 */ /* 0x000f280000300800 */
[----:B------:R-:W4:Y:S04]  /*1a290*/  LDL.LU R16, [R1+0x560] ;  /* 0x0005600001107983 */ /* 0x000f280000300800 */
[----:B------:R-:W4:Y:S04]  /*1a2a0*/  LDL.LU R0, [R1+0xd60] ;  /* 0x000d600001007983 */ /* 0x000f280000300800 */
[----:B------:R-:W-:Y:S04]  /*1a2b0*/  STL.64 [R1+0x508], R44 ;  /* 0x0005082c01007387 */ /* 0x000fe80000100a00 */
[----:B------:R-:W-:Y:S04]  /*1a2c0*/  STL.64 [R1+0x1760], R44 ;  /* 0x0017602c01007387 */ /* 0x000fe80000100a00 */
[----:B------:R-:W-:Y:S04]  /*1a2d0*/  STL.64 [R1+0x510], R12 ;  /* 0x0005100c01007387 */ /* 0x000fe80000100a00 */
[----:B------:R0:W-:Y:S04]  /*1a2e0*/  STL [R1+0x1778], R12 ;  /* 0x0017780c01007387 */ /* 0x0001e80000100800 */
[----:B------:R-:W-:Y:S04]  /*1a2f0*/  STL [R1+0x1768], R13 ;  /* 0x0017680d01007387 */ /* 0x000fe80000100800 */
[----:B------:R-:W-:Y:S01]  /*1a300*/  STL.64 [R1+0x518], R58 ;  /* 0x0005183a01007387 */ /* 0x000fe20000100a00 */
[----:B------:R-:W-:-:S03]  /*1a310*/  IMAD.MOV.U32 R21, RZ, RZ, R20 ;  /* 0x000000ffff157224 */ /* 0x000fc600078e0014 */
        /* <DEDUP_REMOVED lines=8> */
[----:B0-----:R-:W4:Y:S01]  /*1a3a0*/  LDL.LU R12, [R1+0x570] ;  /* 0x00057000010c7983 */ /* 0x001f220000300800 */
[----:B------:R-:W-:-:S03]  /*1a3b0*/  IMAD.MOV.U32 R29, RZ, RZ, R10 ;  /* 0x000000ffff1d7224 */ /* 0x000fc600078e000a */
[----:B------:R-:W4:Y:S04]  /*1a3c0*/  LDL.LU R11, [R1+0xd68] ;  /* 0x000d6800010b7983 */ /* 0x000f280000300800 */
[----:B------:R-:W4:Y:S01]  /*1a3d0*/  LDL.LU R10, [R1+0x578] ;  /* 0x00057800010a7983 */ /* 0x000f220000300800 */
[----:B---3--:R-:W-:-:S03]  /*1a3e0*/  IMAD.MOV.U32 R28, RZ, RZ, R5 ;  /* 0x000000ffff1c7224 */ /* 0x008fc600078e0005 */
[----:B------:R-:W3:Y:S01]  /*1a3f0*/  LDL.LU R5, [R1+0xd6c] ;  /* 0x000d6c0001057983 */ /* 0x000ee20000300800 */
[----:B--2---:R-:W-:-:S03]  /*1a400*/  IMAD.MOV.U32 R75, RZ, RZ, R3 ;  /* 0x000000ffff4b7224 */ /* 0x004fc600078e0003 */
[----:B------:R-:W2:Y:S01]  /*1a410*/  LDL.LU R3, [R1+0x580] ;  /* 0x0005800001037983 */ /* 0x000ea20000300800 */
[----:B------:R-:W-:-:S03]  /*1a420*/  IMAD.MOV.U32 R74, RZ, RZ, R2 ;  /* 0x000000ffff4a7224 */ /* 0x000fc600078e0002 */
[----:B------:R-:W2:Y:S04]  /*1a430*/  LDL.LU R2, [R1+0xd70] ;  /* 0x000d700001027983 */ /* 0x000ea80000300800 */
[----:B------:R-:W-:Y:S04]  /*1a440*/  STL.64 [R1+0x528], R20 ;  /* 0x0005281401007387 */ /* 0x000fe80000100a00 */
[----:B------:R-:W-:Y:S04]  /*1a450*/  STL [R1+0x1798], R20 ;  /* 0x0017981401007387 */ /* 0x000fe80000100800 */
[----:B------:R0:W-:Y:S04]  /*1a460*/  STL [R1+0x1788], R21 ;  /* 0x0017881501007387 */ /* 0x0001e80000100800 */
        /* <DEDUP_REMOVED lines=8> */
[----:B------:R-:W2:Y:S04]  /*1a4f0*/  LDL.LU R23, [R1+0x588] ;  /* 0x0005880001177983 */ /* 0x000ea80000300800 */
[----:B------:R-:W2:Y:S04]  /*1a500*/  LDL.LU R22, [R1+0xd74] ;  /* 0x000d740001167983 */ /* 0x000ea80000300800 */
[----:B0-----:R-:W2:Y:S04]  /*1a510*/  LDL.LU R21, [R1+0x590] ;  /* 0x0005900001157983 */ /* 0x001ea80000300800 */
[----:B------:R-:W2:Y:S04]  /*1a520*/  LDL.LU R20, [R1+0xd78] ;  /* 0x000d780001147983 */ /* 0x000ea80000300800 */
[----:B------:R-:W2:Y:S04]  /*1a530*/  LDL.LU R19, [R1+0x598] ;  /* 0x0005980001137983 */ /* 0x000ea80000300800 */
[----:B------:R-:W2:Y:S01]  /*1a540*/  LDL.LU R18, [R1+0xd7c] ;  /* 0x000d7c0001127983 */ /* 0x000ea20000300800 */
[----:B------:R-:W-:-:S03]  /*1a550*/  IMAD.MOV.U32 R80, RZ, RZ, R17 ;  /* 0x000000ffff507224 */ /* 0x000fc600078e0011 */
[----:B------:R-:W2:Y:S01]  /*1a560*/  LDL.LU R13, [R1+0x5a0] ;  /* 0x0005a000010d7983 */ /* 0x000ea20000300800 */
[----:B----4-:R-:W-:-:S03]  /*1a570*/  IMAD.MOV.U32 R34, RZ, RZ, R0 ;  /* 0x000000ffff227224 */ /* 0x010fc600078e0000 */
[----:B------:R-:W4:Y:S01]  /*1a580*/  LDL.LU R0, [R1+0xd80] ;  /* 0x000d800001007983 */ /* 0x000f220000300800 */
[----:B------:R-:W-:-:S03]  /*1a590*/  IMAD.MOV.U32 R35, RZ, RZ, R16 ;  /* 0x000000ffff237224 */ /* 0x000fc600078e0010 */
[----:B------:R-:W-:Y:S04]  /*1a5a0*/  STL.64 [R1+0x548], R80 ;  /* 0x0005485001007387 */ /* 0x000fe80000100a00 */
[----:B------:R-:W-:Y:S04]  /*1a5b0*/  STL.64 [R1+0x17b0], R80 ;  /* 0x0017b05001007387 */ /* 0x000fe80000100a00 */
[----:B------:R-:W-:Y:S04]  /*1a5c0*/  STL.64 [R1+0x550], R6 ;  /* 0x0005500601007387 */ /* 0x000fe80000100a00 */
[----:B------:R-:W-:Y:S04]  /*1a5d0*/  STL.64 [R1+0x17c0], R6 ;  /* 0x0017c00601007387 */ /* 0x000fe80000100a00 */
[----:B------:R-:W-:Y:S04]  /*1a5e0*/  STL.64 [R1+0x558], R8 ;  /* 0x0005580801007387 */ /* 0x000fe80000100a00 */
[----:B------:R-:W-:Y:S04]  /*1a5f0*/  STL [R1+0x17d8], R8 ;  /* 0x0017d80801007387 */ /* 0x000fe80000100800 */
[----:B------:R0:W-:Y:S04]  /*1a600*/  STL [R1+0x17c8], R9 ;  /* 0x0017c80901007387 */ /* 0x0001e80000100800 */
[----:B------:R-:W-:Y:S04]  /*1a610*/  STL.64 [R1+0x560], R34 ;  /* 0x0005602201007387 */ /* 0x000fe80000100a00 */
[----:B------:R-:W-:Y:S01]  /*1a620*/  STL.64 [R1+0x17d0], R34 ;  /* 0x0017d02201007387 */ /* 0x000fe20000100a00 */
[----:B------:R-:W-:-:S02]  /*1a630*/  IMAD.MOV.U32 R47, RZ, RZ, R15 ;  /* 0x000000ffff2f7224 */ /* 0x000fc400078e000f */
[----:B------:R-:W-:Y:S02]  /*1a640*/  IMAD.MOV.U32 R46, RZ, RZ, R14 ;  /* 0x000000ffff2e7224 */ /* 0x000fe400078e000e */
[----:B------:R-:W-:Y:S02]  /*1a650*/  IMAD.MOV.U32 R17, RZ, RZ, R12 ;  /* 0x000000ffff117224 */ /* 0x000fe400078e000c */
[----:B------:R-:W-:Y:S02]  /*1a660*/  IMAD.MOV.U32 R16, RZ, RZ, R11 ;  /* 0x000000ffff107224 */ /* 0x000fe400078e000b */
[----:B------:R-:W4:Y:S01]  /*1a670*/  LDL.LU R11, [R1+0x5a8] ;  /* 0x0005a800010b7983 */ /* 0x000f220000300800 */
[----:B------:R-:W-:-:S03]  /*1a680*/  IMAD.MOV.U32 R15, RZ, RZ, R10 ;  /* 0x000000ffff0f7224 */ /* 0x000fc600078e000a */
[----:B------:R-:W4:Y:S04]  /*1a690*/  LDL.LU R10, [R1+0xd84] ;  /* 0x000d8400010a7983 */ /* 0x000f280000300800 */
[----:B------:R-:W4:Y:S04]  /*1a6a0*/  LDL.LU R12, [R1+0x5b0] ;  /* 0x0005b000010c7983 */ /* 0x000f280000300800 */
[----:B0-----:R-:W4:Y:S01]  /*1a6b0*/  LDL.LU R9, [R1+0xd88] ;  /* 0x000d880001097983 */ /* 0x001f220000300800 */
[----:B---3--:R-:W-:-:S03]  /*1a6c0*/  IMAD.MOV.U32 R14, RZ, RZ, R5 ;  /* 0x000000ffff0e7224 */ /* 0x008fc600078e0005 */
        /* <DEDUP_REMOVED lines=22> */
[----:B0-----:R-:W2:Y:S04]  /*1a830*/  LDL.LU R17, [R1+0xd94] ;  /* 0x000d940001117983 */ /* 0x001ea80000300800 */
[----:B------:R-:W2:Y:S04]  /*1a840*/  LDL.LU R16, [R1+0x5d0] ;  /* 0x0005d00001107983 */ /* 0x000ea80000300800 */
[----:B-1----:R-:W2:Y:S04]  /*1a850*/  LDL.LU R15, [R1+0xd98] ;  /* 0x000d9800010f7983 */ /* 0x002ea80000300800 */
[----:B------:R-:W2:Y:S01]  /*1a860*/  LDL.LU R13, [R1+0x5d8] ;  /* 0x0005d800010d7983 */ /* 0x000ea20000300800 */
[----:B------:R-:W-:-:S03]  /*1a870*/  IMAD.MOV.U32 R49, RZ, RZ, R19 ;  /* 0x000000ffff317224 */ /* 0x000fc600078e0013 */
[----:B------:R-:W2:Y:S04]  /*1a880*/  LDL.LU R7, [R1+0xd9c] ;  /* 0x000d9c0001077983 */ /* 0x000ea80000300800 */
[----:B------:R-:W2:Y:S01]  /*1a890*/  LDL.LU R6, [R1+0x5e0] ;  /* 0x0005e00001067983 */ /* 0x000ea20000300800 */
[----:B----4-:R-:W-:-:S03]  /*1a8a0*/  IMAD.MOV.U32 R54, RZ, RZ, R0 ;  /* 0x000000ffff367224 */ /* 0x010fc600078e0000 */
[----:B------:R-:W4:Y:S04]  /*1a8b0*/  LDL.LU R0, [R1+0xda0] ;  /* 0x000da00001007983 */ /* 0x000f280000300800 */
[----:B------:R-:W-:Y:S04]  /*1a8c0*/  STL.64 [R1+0x588], R32 ;  /* 0x0005882001007387 */ /* 0x000fe80000100a00 */
[----:B------:R-:W-:Y:S04]  /*1a8d0*/  STL [R1+0x1818], R32 ;  /* 0x0018182001007387 */ /* 0x000fe80000100800 */
[----:B------:R-:W-:Y:S04]  /*1a8e0*/  STL [R1+0x1808], R33 ;  /* 0x0018082101007387 */ /* 0x000fe80000100800 */
[----:B------:R-:W-:Y:S04]  /*1a8f0*/  STL.64 [R1+0x590], R72 ;  /* 0x0005904801007387 */ /* 0x000fe80000100a00 */
[----:B------:R-:W-:Y:S04]  /*1a900*/  STL.64 [R1+0x1810], R72 ;  /* 0x0018104801007387 */ /* 0x000fe80000100a00 */
[----:B------:R-:W-:Y:S04]  /*1a910*/  STL.64 [R1+0x598], R48 ;  /* 0x0005983001007387 */ /* 0x000fe80000100a00 */
[----:B------:R-:W-:Y:S04]  /*1a920*/  STL.64 [R1+0x1820], R48 ;  /* 0x0018203001007387 */ /* 0x000fe80000100a00 */
[----:B------:R-:W-:Y:S04]  /*1a930*/  STL.64 [R1+0x5a0], R54 ;  /* 0x0005a03601007387 */ /* 0x000fe80000100a00 */
[----:B------:R-:W-:Y:S04]  /*1a940*/  STL [R1+0x1828], R55 ;  /* 0x0018283701007387 */ /* 0x000fe80000100800 */
[----:B------:R-:W4:Y:S04]  /*1a950*/  LDL.LU R24, [R1+0x5e8] ;  /* 0x0005e80001187983 */ /* 0x000f280000300800 */
[----:B------:R-:W4:Y:S01]  /*1a960*/  LDL.LU R14, [R1+0xda4] ;  /* 0x000da400010e7983 */ /* 0x000f220000300800 */
[----:B------:R-:W-:-:S03]  /*1a970*/  IMAD.MOV.U32 R23, RZ, RZ, R12 ;  /* 0x000000ffff177224 */ /* 0x000fc600078e000c */
[----:B------:R-:W4:Y:S01]  /*1a980*/  LDL.LU R12, [R1+0x5f0] ;  /* 0x0005f000010c7983 */ /* 0x000f220000300800 */
[----:B------:R-:W-:-:S03]  /*1a990*/  IMAD.MOV.U32 R22, RZ, RZ, R9 ;  /* 0x000000ffff167224 */ /* 0x000fc600078e0009 */
[----:B------:R-:W4:Y:S01]  /*1a9a0*/  LDL.LU R9, [R1+0xda8] ;  /* 0x000da80001097983 */ /* 0x000f220000300800 */
[----:B---3--:R-:W-:Y:S02]  /*1a9b0*/  IMAD.MOV.U32 R57, RZ, RZ, R8 ;  /* 0x000000ffff397224 */ /* 0x008fe400078e0008 */
[----:B--2---:R-:W-:Y:S02]  /*1a9c0*/  IMAD.MOV.U32 R77, RZ, RZ, R3 ;  /* 0x000000ffff4d7224 */ /* 0x004fe400078e0003 */
[----:B------:R-:W2:Y:S01]  /*1a9d0*/  LDL.LU R3, [R1+0x5f8] ;  /* 0x0005f80001037983 */ /* 0x000ea20000300800 */
[----:B------:R-:W-:-:S03]  /*1a9e0*/  IMAD.MOV.U32 R76, RZ, RZ, R2 ;  /* 0x000000ffff4c7224 */ /* 0x000fc600078e0002 */
[----:B------:R-:W2:Y:S04]  /*1a9f0*/  LDL.LU R2, [R1+0xdac] ;  /* 0x000dac0001027983 */ /* 0x000ea80000300800 */
[----:B------:R-:W3:Y:S01]  /*1aa00*/  LDL.LU R8, [R1+0x600] ;  /* 0x0006000001087983 */ /* 0x000ee20000300800 */
[----:B------:R-:W-:-:S03]  /*1aa10*/  IMAD.MOV.U32 R56, RZ, RZ, R5 ;  /* 0x000000ffff387224 */ /* 0x000fc600078e0005 */
[----:B------:R-:W2:Y:S04]  /*1aa20*/  LDL.LU R5, [R1+0xdb0] ;  /* 0x000db00001057983 */ /* 0x000ea80000300800 */
[----:B------:R-:W-:Y:S04]  /*1aa30*/  STL.64 [R1+0x5a8], R10 ;  /* 0x0005a80a01007387 */ /* 0x000fe80000100a00 */
[----:B------:R0:W-:Y:S04]  /*1aa40*/  STL.64 [R1+0x1830], R10 ;  /* 0x0018300a01007387 */ /* 0x0001e80000100a00 */
        /* <DEDUP_REMOVED lines=8> */
[----:B------:R-:W2:Y:S04]  /*1aad0*/  LDL.LU R15, [R1+0x610] ;  /* 0x00061000010f7983 */ /* 0x000ea80000300800 */
[----:B0-----:R-:W2:Y:S01]  /*1aae0*/  LDL.LU R11, [R1+0xdb8] ;  /* 0x000db800010b7983 */ /* 0x001ea20000300800 */
        /* <DEDUP_REMOVED lines=9> */
[----:B----4-:R-:W-:-:S03]  /*1ab80*/  IMAD.MOV.U32 R50, RZ, RZ, R0 ;  /* 0x000000ffff327224 */ /* 0x010fc600078e0000 */
[----:B------:R-:W4:Y:S04]  /*1ab90*/  LDL.LU R0, [R1+0xdc4] ;  /* 0x000dc40001007983 */ /* 0x000f280000300800 */
[----:B------:R-:W4:Y:S04]  /*1aba0*/  LDL.LU R19, [R1+0x630] ;  /* 0x0006300001137983 */ /* 0x000f280000300800 */
[----:B------:R-:W4:Y:S04]  /*1abb0*/  LDL.LU R18, [R1+0xdc8] ;  /* 0x000dc80001127983 */ /* 0x000f280000300800 */
[----:B------:R-:W4:Y:S04]  /*1abc0*/  LDL.LU R13, [R1+0xdcc] ;  /* 0x000dcc00010d7983 */ /* 0x000f280000300800 */
        /* <DEDUP_REMOVED lines=12> */
[----:B------:R-:W-:Y:S02]  /*1ac90*/  IMAD.MOV.U32 R27, RZ, RZ, R24 ;  /* 0x000000ffff1b7224 */ /* 0x000fe400078e0018 */
[----:B--2---:R-:W-:Y:S02]  /*1aca0*/  IMAD.MOV.U32 R70, RZ, RZ, R5 ;  /* 0x000000ffff467224 */ /* 0x004fe400078e0005 */
[----:B------:R-:W2:Y:S04]  /*1acb0*/  LDL.LU R5, [R1+0xdd4] ;  /* 0x000dd40001057983 */ /* 0x000ea80000300800 */
        /* <DEDUP_REMOVED lines=17> */
[----:B------:R-:W-:Y:S01]  /*1add0*/  STL.64 [R1+0x608], R40 ;  /* 0x0006082801007387 */ /* 0x000fe20000100a00 */
[----:B------:R-:W-:-:S03]  /*1ade0*/  IMAD.MOV.U32 R62, RZ, RZ, R20 ;  /* 0x000000ffff3e7224 */ /* 0x000fc600078e0014 */
[----:B------:R-:W-:Y:S01]  /*1adf0*/  STL.64 [R1+0x610], R30 ;  /* 0x0006101e01007387 */ /* 0x000fe20000100a00 */
[----:B------:R-:W-:-:S03]  /*1ae00*/  IMAD.MOV.U32 R53, RZ, RZ, R6 ;  /* 0x000000ffff357224 */ /* 0x000fc600078e0006 */
[----:B------:R-:W-:Y:S04]  /*1ae10*/  STL.64 [R1+0x618], R64 ;  /* 0x0006184001007387 */ /* 0x000fe80000100a00 */
[----:B------:R-:W-:Y:S04]  /*1ae20*/  STL.64 [R1+0x620], R62 ;  /* 0x0006203e01007387 */ /* 0x000fe80000100a00 */
[----:B------:R-:W2:Y:S01]  /*1ae30*/  LDL.LU R6, [R1+0x668] ;  /* 0x0006680001067983 */ /* 0x000ea20000300800 */
[----:B----4-:R-:W-:-:S03]  /*1ae40*/  IMAD.MOV.U32 R52, RZ, RZ, R0 ;  /* 0x000000ffff347224 */ /* 0x010fc600078e0000 */
[----:B------:R-:W4:Y:S01]  /*1ae50*/  LDL.LU R0, [R1+0xde4] ;  /* 0x000de40001007983 */ /* 0x000f220000300800 */
[----:B------:R-:W-:Y:S02]  /*1ae60*/  IMAD.MOV.U32 R91, RZ, RZ, R19 ;  /* 0x000000ffff5b7224 */ /* 0x000fe400078e0013 */
[----:B------:R-:W-:Y:S02]  /*1ae70*/  IMAD.MOV.U32 R90, RZ, RZ, R18 ;  /* 0x000000ffff5a7224 */ /* 0x000fe400078e0012 */
[----:B------:R-:W-:Y:S02]  /*1ae80*/  IMAD.MOV.U32 R44, RZ, RZ, R13 ;  /* 0x000000ffff2c7224 */ /* 0x000fe400078e000d */
[----:B------:R-:W-:Y:S02]  /*1ae90*/  IMAD.MOV.U32 R45, RZ, RZ, R14 ;  /* 0x000000ffff2d7224 */ /* 0x000fe400078e000e */
[----:B------:R-:W4:Y:S04]  /*1aea0*/  LDL.LU R14, [R1+0x670] ;  /* 0x00067000010e7983 */ /* 0x000f280000300800 */
        /* <DEDUP_REMOVED lines=8> */
[----:B------:R-:W-:Y:S01]  /*1af30*/  STL.64 [R1+0x640], R58 ;  /* 0x0006403a01007387 */ /* 0x000fe20000100a00 */
[----:B---3--:R-:W-:-:S03]  /*1af40*/  IMAD.MOV.U32 R19, RZ, RZ, R8 ;  /* 0x000000ffff137224 */ /* 0x008fc600078e0008 */
[----:B------:R-:W3:Y:S01]  /*1af50*/  LDL.LU R8, [R1+0x680] ;  /* 0x0006800001087983 */ /* 0x000ee20000300800 */
[----:B--2---:R-:W-:-:S03]  /*1af60*/  IMAD.MOV.U32 R18, RZ, RZ, R5 ;  /* 0x000000ffff127224 */ /* 0x004fc600078e0005 */
[----:B------:R-:W2:Y:S04]  /*1af70*/  LDL.LU R5, [R1+0xdf0] ;  /* 0x000df00001057983 */ /* 0x000ea80000300800 */
[----:B------:R-:W2:Y:S04]  /*1af80*/  LDL.LU R21, [R1+0xdf4] ;  /* 0x000df40001157983 */ /* 0x000ea80000300800 */
[----:B------:R-:W2:Y:S01]  /*1af90*/  LDL.LU R32, [R1+0x688] ;  /* 0x0006880001207983 */ /* 0x000ea20000300800 */
[----:B------:R-:W-:-:S03]  /*1afa0*/  IMAD.MOV.U32 R25, RZ, RZ, R17 ;  /* 0x000000ffff197224 */ /* 0x000fc600078e0011 */
[----:B------:R-:W2:Y:S01]  /*1afb0*/  LDL.LU R17, [R1+0xdf8] ;  /* 0x000df80001117983 */ /* 0x000ea20000300800 */
[----:B------:R-:W-:-:S03]  /*1afc0*/  IMAD.MOV.U32 R24, RZ, RZ, R16 ;  /* 0x000000ffff187224 */ /* 0x000fc600078e0010 */
[----:B------:R-:W2:Y:S01]  /*1afd0*/  LDL R92, [R1+0x9c0] ;  /* 0x0009c000015c7983 */ /* 0x000ea20000100800 */
[----:B------:R-:W-:Y:S02]  /*1afe0*/  IMAD.MOV.U32 R29, RZ, RZ, R15 ;  /* 0x000000ffff1d7224 */ /* 0x000fe400078e000f */
[----:B------:R-:W-:Y:S01]  /*1aff0*/  IMAD.MOV.U32 R28, RZ, RZ, R11 ;  /* 0x000000ffff1c7224 */ /* 0x000fe200078e000b */
[----:B------:R-:W-:Y:S01]  /*1b000*/  STL.64 [R1+0x648], R18 ;  /* 0x0006481201007387 */ /* 0x000fe20000100a00 */
[----:B------:R-:W-:-:S03]  /*1b010*/  IMAD.MOV.U32 R81, RZ, RZ, R10 ;  /* 0x000000ffff517224 */ /* 0x000fc600078e000a */
[----:B------:R-:W-:Y:S01]  /*1b020*/  STL.64 [R1+0x650], R24 ;  /* 0x0006501801007387 */ /* 0x000fe20000100a00 */
[----:B------:R-:W-:-:S03]  /*1b030*/  IMAD.MOV.U32 R80, RZ, RZ, R7 ;  /* 0x000000ffff507224 */ /* 0x000fc600078e0007 */
[----:B------:R-:W-:Y:S04]  /*1b040*/  STL.64 [R1+0x658], R28 ;  /* 0x0006581c01007387 */ /* 0x000fe80000100a00 */
[----:B------:R-:W-:Y:S04]  /*1b050*/  STL.64 [R1+0x660], R80 ;  /* 0x0006605001007387 */ /* 0x000fe80000100a00 */
        /* <DEDUP_REMOVED lines=15> */
[----:B------:R-:W-:Y:S01]  /*1b150*/  ISETP.GT.AND P3, PT, R4, RZ, PT ;  /* 0x000000ff0400720c */ /* 0x000fe20003f64270 */
[----:B------:R-:W-:Y:S02]  /*1b160*/  IMAD.MOV.U32 R87, RZ, RZ, R86 ;  /* 0x000000ffff577224 */ /* 0x000fe400078e0056 */
[----:B------:R-:W-:Y:S02]  /*1b170*/  IMAD.MOV.U32 R35, RZ, RZ, R14 ;  /* 0x000000ffff237224 */ /* 0x000fe400078e000e */
[----:B--2---:R-:W-:Y:S02]  /*1b180*/  IMAD.MOV.U32 R14, RZ, RZ, R5 ;  /* 0x000000ffff0e7224 */ /* 0x004fe400078e0005 */
[----:B------:R-:W2:Y:S01]  /*1b190*/  LDL R5, [R1+0x9bc] ;  /* 0x0009bc0001057983 */ /* 0x000ea20000100800 */
[----:B---3--:R-:W-:-:S05]  /*1b1a0*/  IMAD.MOV.U32 R86, RZ, RZ, R8 ;  /* 0x000000ffff567224 */ /* 0x008fca00078e0008 */
[----:B------:R-:W3:Y:S01]  /*1b1b0*/  @P3 LDG.E.U16 R92, desc[UR16][R86.64] ;  /* 0x00000010565c3981 */ /* 0x000ee2000c1e1500 */
[----:B------:R-:W-:Y:S02]  /*1b1c0*/  IMAD.MOV.U32 R66, RZ, RZ, R21 ;  /* 0x000000ffff427224 */ /* 0x000fe400078e0015 */
[----:B------:R-:W-:Y:S01]  /*1b1d0*/  IMAD.MOV.U32 R67, RZ, RZ, R32 ;  /* 0x000000ffff437224 */ /* 0x000fe200078e0020 */
[----:B------:R-:W-:Y:S01]  /*1b1e0*/  STL.64 [R1+0x668], R6 ;  /* 0x0006680601007387 */ /* 0x000fe20000100a00 */
[----:B------:R-:W-:Y:S02]  /*1b1f0*/  IMAD.MOV.U32 R72, RZ, RZ, R17 ;  /* 0x000000ffff487224 */ /* 0x000fe400078e0011 */
[----:B------:R-:W-:Y:S01]  /*1b200*/  IMAD.MOV.U32 R73, RZ, RZ, R20 ;  /* 0x000000ffff497224 */ /* 0x000fe200078e0014 */
[----:B------:R-:W-:Y:S01]  /*1b210*/  STL.64 [R1+0x670], R34 ;  /* 0x0006702201007387 */ /* 0x000fe20000100a00 */
[----:B------:R-:W-:Y:S02]  /*1b220*/  IMAD.MOV.U32 R48, RZ, RZ, R11 ;  /* 0x000000ffff307224 */ /* 0x000fe400078e000b */
[----:B------:R-:W-:Y:S01]  /*1b230*/  IMAD.MOV.U32 R49, RZ, RZ, R16 ;  /* 0x000000ffff317224 */ /* 0x000fe200078e0010 */
[----:B------:R-:W-:Y:S01]  /*1b240*/  STL.64 [R1+0x678], R46 ;  /* 0x0006782e01007387 */ /* 0x000fe20000100a00 */
[----:B------:R-:W-:-:S02]  /*1b250*/  IMAD.MOV.U32 R11, RZ, RZ, R10 ;  /* 0x000000ffff0b7224 */ /* 0x000fc400078e000a */
[----:B----4-:R-:W-:Y:S01]  /*1b260*/  IMAD.MOV.U32 R10, RZ, RZ, R0 ;  /* 0x000000ffff0a7224 */ /* 0x010fe200078e0000 */
[----:B------:R-:W-:Y:S04]  /*1b270*/  STL.64 [R1+0x680], R14 ;  /* 0x0006800e01007387 */ /* 0x000fe80000100a00 */
[----:B------:R-:W4:Y:S04]  /*1b280*/  LDL R0, [R1+0x9b8] ;  /* 0x0009b80001007983 */ /* 0x000f280000100800 */
[----:B------:R-:W-:Y:S04]  /*1b290*/  STL.64 [R1+0x688], R66 ;  /* 0x0006884201007387 */ /* 0x000fe80000100a00 */
[----:B------:R-:W-:Y:S04]  /*1b2a0*/  STL.64 [R1+0x690], R72 ;  /* 0x0006904801007387 */ /* 0x000fe80000100a00 */
[----:B------:R-:W-:Y:S04]  /*1b2b0*/  STL.64 [R1+0x698], R48 ;  /* 0x0006983001007387 */ /* 0x000fe80000100a00 */
[----:B------:R-:W-:Y:S04]  /*1b2c0*/  STL.64 [R1+0x6a0], R10 ;  /* 0x0006a00a01007387 */ /* 0x000fe80000100a00 */
[----:B------:R-:W2:Y:S04]  /*1b2d0*/  LDL.LU R93, [R1+0x950] ;  /* 0x00095000015d7983 */ /* 0x000ea80000300800 */
[----:B---3--:R0:W-:Y:S04]  /*1b2e0*/  @P3 STL [R1+0x9c0], R92 ;  /* 0x0009c05c01003387 */ /* 0x0081e80000100800 */
[----:B0-----:R-:W3:Y:S04]  /*1b2f0*/  LDL R92, [R1+0x9b4] ;  /* 0x0009b400015c7983 */ /* 0x001ee80000100800 */
[----:B------:R-:W-:Y:S04]  /*1b300*/  STL [R1+0xf14], R86 ;  /* 0x000f145601007387 */ /* 0x000fe80000100800 */
[----:B------:R0:W-:Y:S01]  /*1b310*/  STL [R1+0x105c], R86 ;  /* 0x00105c5601007387 */ /* 0x0001e20000100800 */
[----:B------:R-:W-:-:S02]  /*1b320*/  IMAD.MOV.U32 R89, RZ, RZ, R88 ;  /* 0x000000ffff597224 */ /* 0x000fc400078e0058 */
[----:B------:R-:W-:Y:S02]  /*1b330*/  IMAD.MOV.U32 R88, RZ, RZ, R9 ;  /* 0x000000ffff587224 */ /* 0x000fe400078e0009 */
[----:B------:R-:W-:Y:S01]  /*1b340*/  IMAD.MOV.U32 R85, RZ, RZ, R84 ;  /* 0x000000ffff557224 */ /* 0x000fe200078e0054 */
[----:B0-----:R-:W3:Y:S04]  /*1b350*/  LDL.LU R86, [R1+0x954] ;  /* 0x0009540001567983 */ /* 0x001ee80000300800 */
[----:B------:R-:W-:Y:S04]  /*1b360*/  STL [R1+0xf10], R87 ;  /* 0x000f105701007387 */ /* 0x000fe80000100800 */
[----:B------:R0:W-:Y:S01]  /*1b370*/  STL [R1+0x1060], R87 ;  /* 0x0010605701007387 */ /* 0x0001e20000100800 */
[----:B------:R-:W-:-:S03]  /*1b380*/  IMAD.MOV.U32 R84, RZ, RZ, R12 ;  /* 0x000000ffff547224 */ /* 0x000fc600078e000c */
[----:B--2---:R-:W2:Y:S01]  /*1b390*/  @P3 LDG.E.U16 R5, desc[UR16][R88.64] ;  /* 0x0000001058053981 */ /* 0x004ea2000c1e1500 */
[----:B------:R-:W-:-:S03]  /*1b3a0*/  IMAD.MOV.U32 R83, RZ, RZ, R82 ;  /* 0x000000ffff537224 */ /* 0x000fc600078e0052 */
[----:B0-----:R-:W2:Y:S04]  /*1b3b0*/  LDL.LU R87, [R1+0x958] ;  /* 0x0009580001577983 */ /* 0x001ea80000300800 */
[----:B------:R-:W2:Y:S04]  /*1b3c0*/  LDL R55, [R1+0x9b0] ;  /* 0x0009b00001377983 */ /* 0x000ea80000100800 */
[----:B------:R-:W2:Y:S04]  /*1b3d0*/  LDL R32, [R1+0x9a8] ;  /* 0x0009a80001207983 */ /* 0x000ea80000100800 */
[----:B------:R-:W2:Y:S01]  /*1b3e0*/  LDL R33, [R1+0x9a4] ;  /* 0x0009a40001217983 */ /* 0x000ea20000100800 */
[----:B------:R-:W-:-:S03]  /*1b3f0*/  IMAD.MOV.U32 R82, RZ, RZ, R13 ;  /* 0x000000ffff527224 */ /* 0x000fc600078e000d */
[----:B------:R-:W2:Y:S04]  /*1b400*/  LDL R16, [R1+0x9a0] ;  /* 0x0009a00001107983 */ /* 0x000ea80000100800 */
[----:B----4-:R-:W4:Y:S04]  /*1b410*/  @P3 LDG.E.U16 R0, desc[UR16][R84.64] ;  /* 0x0000001054003981 */ /* 0x010f28000c1e1500 */
[----:B---3--:R-:W3:Y:S04]  /*1b420*/  @P3 LDG.E.U16 R92, desc[UR16][R82.64] ;  /* 0x00000010525c3981 */ /* 0x008ee8000c1e1500 */
[----:B------:R-:W-:Y:S04]  /*1b430*/  STL [R1+0xf1c], R88 ;  /* 0x000f1c5801007387 */ /* 0x000fe80000100800 */
[----:B------:R0:W-:Y:S04]  /*1b440*/  STL [R1+0x1064], R88 ;  /* 0x0010645801007387 */ /* 0x0001e80000100800 */
[----:B0-----:R-:W3:Y:S04]  /*1b450*/  LDL.LU R88, [R1+0x95c] ;  /* 0x00095c0001587983 */ /* 0x001ee80000300800 */
[----:B------:R-:W-:Y:S04]  /*1b460*/  STL [R1+0xf18], R89 ;  /* 0x000f185901007387 */ /* 0x000fe80000100800 */
[----:B------:R-:W-:Y:S04]  /*1b470*/  STL [R1+0x1068], R89 ;  /* 0x0010685901007387 */ /* 0x000fe80000100800 */
[----:B------:R-:W3:Y:S04]  /*1b480*/  LDL R17, [R1+0x99c] ;  /* 0x00099c0001117983 */ /* 0x000ee80000100800 */
[----:B------:R-:W3:Y:S04]  /*1b490*/  LDL R8, [R1+0x998] ;  /* 0x0009980001087983 */ /* 0x000ee80000100800 */
[----:B------:R-:W3:Y:S04]  /*1b4a0*/  LDL R9, [R1+0x994] ;  /* 0x0009940001097983 */ /* 0x000ee80000100800 */
[----:B------:R-:W3:Y:S04]  /*1b4b0*/  LDL R74, [R1+0x990] ;  /* 0x00099000014a7983 */ /* 0x000ee80000100800 */
[----:B------:R-:W3:Y:S04]  /*1b4c0*/  LDL R75, [R1+0x98c] ;  /* 0x00098c00014b7983 */ /* 0x000ee80000100800 */
[----:B------:R-:W3:Y:S01]  /*1b4d0*/  LDL R20, [R1+0x988] ;  /* 0x0009880001147983 */ /* 0x000ee20000100800 */
[----:B------:R-:W-:-:S03]  /*1b4e0*/  ISETP.GT.AND P2, PT, R4, 0x1, PT ;  /* 0x000000010400780c */ /* 0x000fc60003f44270 */
[----:B------:R-:W3:Y:S04]  /*1b4f0*/  LDL R21, [R1+0x984] ;  /* 0x0009840001157983 */ /* 0x000ee80000100800 */
[----:B------:R-:W3:Y:S04]  /*1b500*/  LDL R12, [R1+0x980] ;  /* 0x00098000010c7983 */ /* 0x000ee80000100800 */
[----:B------:R-:W3:Y:S04]  /*1b510*/  LDL R13, [R1+0x97c] ;  /* 0x00097c00010d7983 */ /* 0x000ee80000100800 */
[----:B------:R-:W3:Y:S04]  /*1b520*/  LDL R42, [R1+0x978] ;  /* 0x00097800012a7983 */ /* 0x000ee80000100800 */
[----:B------:R-:W3:Y:S04]  /*1b530*/  LDL R43, [R1+0x974] ;  /* 0x00097400012b7983 */ /* 0x000ee80000100800 */
[----:B------:R-:W3:Y:S04]  /*1b540*/  LDL R68, [R1+0x970] ;  /* 0x0009700001447983 */ /* 0x000ee80000100800 */
[----:B--2---:R-:W2:Y:S04]  /*1b550*/  @P2 LDG.E.U16 R55, desc[UR16][R10.64] ;  /* 0x000000100a372981 */ /* 0x004ea8000c1e1500 */
[----:B------:R-:W2:Y:S04]  /*1b560*/  @P2 LDG.E.U16 R32, desc[UR16][R48.64] ;  /* 0x0000001030202981 */ /* 0x000ea8000c1e1500 */
[----:B------:R-:W2:Y:S04]  /*1b570*/  @P2 LDG.E.U16 R33, desc[UR16][R72.64] ;  /* 0x0000001048212981 */ /* 0x000ea8000c1e1500 */
[----:B------:R-:W2:Y:S04]  /*1b580*/  LDL R69, [R1+0x96c] ;  /* 0x00096c0001457983 */ /* 0x000ea80000100800 */
[----:B------:R0:W-:Y:S04]  /*1b590*/  @P3 STL [R1+0x9bc], R5 ;  /* 0x0009bc0501003387 */ /* 0x0001e80000100800 */
[----:B------:R-:W2:Y:S04]  /*1b5a0*/  @P2 LDG.E.U16 R16, desc[UR16][R66.64] ;  /* 0x0000001042102981 */ /* 0x000ea8000c1e1500 */
[----:B0-----:R-:W2:Y:S04]  /*1b5b0*/  LDL R5, [R1+0x968] ;  /* 0x0009680001057983 */ /* 0x001ea80000100800 */
[----:B----4-:R0:W-:Y:S04]  /*1b5c0*/  @P3 STL [R1+0x9b8], R0 ;  /* 0x0009b80001003387 */ /* 0x0101e80000100800 */
[----:B0-----:R-:W4:Y:S04]  /*1b5d0*/  LDL R0, [R1+0x964] ;  /* 0x0009640001007983 */ /* 0x001f280000100800 */
[----:B------:R-:W-:Y:S04]  /*1b5e0*/  STL [R1+0xf24], R84 ;  /* 0x000f245401007387 */ /* 0x000fe80000100800 */
[----:B------:R-:W-:Y:S04]  /*1b5f0*/  STL [R1+0x106c], R84 ;  /* 0x00106c5401007387 */ /* 0x000fe80000100800 */
[----:B------:R-:W-:Y:S04]  /*1b600*/  STL [R1+0xf20], R85 ;  /* 0x000f205501007387 */ /* 0x000fe80000100800 */
[----:B------:R-:W-:Y:S04]  /*1b610*/  STL [R1+0x1070], R85 ;  /* 0x0010705501007387 */ /* 0x000fe80000100800 */
[----:B---3--:R0:W-:Y:S04]  /*1b620*/  @P3 STL [R1+0x9b4], R92 ;  /* 0x0009b45c01003387 */ /* 0x0081e80000100800 */
[----:B0-----:R-:W3:Y:S01]  /*1b630*/  LDL R92, [R1+0x960] ;  /* 0x00096000015c7983 */ /* 0x001ee20000100800 */
[----:B------:R-:W-:-:S02]  /*1b640*/  ISETP.GT.AND P6, PT, R4, 0x2, PT ;  /* 0x000000020400780c */ /* 0x000fc40003fc4270 */
[C---:B------:R-:W-:Y:S02]  /*1b650*/  ISETP.GT.AND P5, PT, R4.reuse, 0x3, PT ;  /* 0x000000030400780c */ /* 0x040fe40003fa4270 */
[----:B------:R-:W-:-:S09]  /*1b660*/  ISETP.GT.AND P4, PT, R4, 0x4, PT ;  /* 0x000000040400780c */ /* 0x000fd20003f84270 */
[----:B------:R-:W3:Y:S04]  /*1b670*/  @P6 LDG.E.U16 R17, desc[UR16][R14.64] ;  /* 0x000000100e116981 */ /* 0x000ee8000c1e1500 */
[----:B------:R-:W3:Y:S04]  /*1b680*/  @P6 LDG.E.U16 R8, desc[UR16][R46.64] ;  /* 0x000000102e086981 */ /* 0x000ee8000c1e1500 */
[----:B------:R-:W3:Y:S04]  /*1b690*/  @P6 LDG.E.U16 R9, desc[UR16][R34.64] ;  /* 0x0000001022096981 */ /* 0x000ee8000c1e1500 */
[----:B------:R-:W3:Y:S04]  /*1b6a0*/  @P6 LDG.E.U16 R74, desc[UR16][R6.64] ;  /* 0x00000010064a6981 */ /* 0x000ee8000c1e1500 */
[----:B------:R-:W3:Y:S04]  /*1b6b0*/  @P5 LDG.E.U16 R75, desc[UR16][R80.64] ;  /* 0x00000010504b5981 */ /* 0x000ee8000c1e1500 */
[----:B------:R-:W3:Y:S04]  /*1b6c0*/  @P5 LDG.E.U16 R20, desc[UR16][R28.64] ;  /* 0x000000101c145981 */ /* 0x000ee8000c1e1500 */
[----:B------:R-:W3:Y:S04]  /*1b6d0*/  @P5 LDG.E.U16 R21, desc[UR16][R24.64] ;  /* 0x0000001018155981 */ /* 0x000ee8000c1e1500 */
[----:B------:R-:W3:Y:S04]  /*1b6e0*/  @P5 LDG.E.U16 R12, desc[UR16][R18.64] ;  /* 0x00000010120c5981 */ /* 0x000ee8000c1e1500 */
[----:B------:R-:W3:Y:S01]  /*1b6f0*/  @P4 LDG.E.U16 R13, desc[UR16][R58.64] ;  /* 0x000000103a0d4981 */ /* 0x000ee2000c1e1500 */
[----:B------:R-:W-:-:S03]  /*1b700*/  ISETP.GT.AND P3, PT, R4, 0x5, PT ;  /* 0x000000050400780c */ /* 0x000fc60003f64270 */
[----:B------:R-:W3:Y:S04]  /*1b710*/  @P4 LDG.E.U16 R42, desc[UR16][R44.64] ;  /* 0x000000102c2a4981 */ /* 0x000ee8000c1e1500 */
[----:B------:R-:W-:Y:S04]  /*1b720*/  STL [R1+0xf2c], R82 ;  /* 0x000f2c5201007387 */ /* 0x000fe80000100800 */
[----:B------:R-:W-:Y:S04]  /*1b730*/  STL [R1+0x1074], R82 ;  /* 0x0010745201007387 */ /* 0x000fe80000100800 */
[----:B------:R-:W3:Y:S04]  /*1b740*/  @P4 LDG.E.U16 R43, desc[UR16][R90.64] ;  /* 0x000000105a2b4981 */ /* 0x000ee8000c1e1500 */
[----:B------:R-:W-:Y:S04]  /*1b750*/  STL [R1+0xf28], R83 ;  /* 0x000f285301007387 */ /* 0x000fe80000100800 */
[----:B------:R-:W-:Y:S04]  /*1b760*/  STL [R1+0x1078], R83 ;  /* 0x0010785301007387 */ /* 0x000fe80000100800 */
[----:B------:R-:W3:Y:S04]  /*1b770*/  LDL.LU.64 R10, [R1+0x1830] ;  /* 0x00183000010a7983 */ /* 0x000ee80000300a00 */
[----:B------:R-:W3:Y:S04]  /*1b780*/  @P4 LDG.E.U16 R68, desc[UR16][R52.64] ;  /* 0x0000001034444981 */ /* 0x000ee8000c1e1500 */
[----:B--2---:R0:W-:Y:S04]  /*1b790*/  @P2 STL [R1+0x9b0], R55 ;  /* 0x0009b03701002387 */ /* 0x0041e80000100800 */
[----:B------:R-:W2:Y:S04]  /*1b7a0*/  @P3 LDG.E.U16 R69, desc[UR16][R62.64] ;  /* 0x000000103e453981 */ /* 0x000ea8000c1e1500 */
[----:B------:R-:W2:Y:S04]  /*1b7b0*/  @P3 LDG.E.U16 R5, desc[UR16][R64.64] ;  /* 0x0000001040053981 */ /* 0x000ea8000c1e1500 */
[----:B0-----:R-:W2:Y:S04]  /*1b7c0*/  LDL.LU R55, [R1+0x1828] ;  /* 0x0018280001377983 */ /* 0x001ea80000300800 */
[----:B------:R-:W2:Y:S04]  /*1b7d0*/  LDL.LU.64 R48, [R1+0x1820] ;  /* 0x0018200001307983 */ /* 0x000ea80000300a00 */
[----:B------:R0:W-:Y:S04]  /*1b7e0*/  @P2 STL [R1+0x9a8], R32 ;  /* 0x0009a82001002387 */ /* 0x0001e80000100800 */
[----:B----4-:R-:W4:Y:S04]  /*1b7f0*/  @P3 LDG.E.U16 R0, desc[UR16][R30.64] ;  /* 0x000000101e003981 */ /* 0x010f28000c1e1500 */
[----:B0-----:R-:W2:Y:S04]  /*1b800*/  LDL.LU R32, [R1+0x1818] ;  /* 0x0018180001207983 */ /* 0x001ea80000300800 */
[----:B------:R-:W2:Y:S04]  /*1b810*/  LDL.LU.64 R72, [R1+0x1810] ;  /* 0x0018100001487983 */ /* 0x000ea80000300a00 */
[----:B------:R0:W-:Y:S04]  /*1b820*/  @P2 STL [R1+0x9a4], R33 ;  /* 0x0009a42101002387 */ /* 0x0001e80000100800 */
[----:B0-----:R-:W2:Y:S04]  /*1b830*/  LDL.LU R33, [R1+0x1808] ;  /* 0x0018080001217983 */ /* 0x001ea80000300800 */
[----:B------:R-:W2:Y:S04]  /*1b840*/  LDL.LU.64 R66, [R1+0x1800] ;  /* 0x0018000001427983 */ /* 0x000ea80000300a00 */
[----:B------:R0:W-:Y:S01]  /*1b850*/  @P2 STL [R1+0x9a0], R16 ;  /* 0x0009a01001002387 */ /* 0x0001e20000100800 */
[----:B------:R-:W-:-:S03]  /*1b860*/  ISETP.GT.AND P2, PT, R4, 0x6, PT ;  /* 0x000000060400780c */ /* 0x000fc60003f44270 */
[----:B0-----:R-:W2:Y:S10]  /*1b870*/  LDL.LU R16, [R1+0x17f8] ;  /* 0x0017f80001107983 */ /* 0x001eb40000300800 */
[----:B------:R-:W2:Y:S04]  /*1b880*/  @P2 LDG.E.U16 R88, desc[UR16][R70.64] ;  /* 0x0000001046582981 */ /* 0x000ea8000c1e1500 */
[----:B------:R-:W2:Y:S04]  /*1b890*/  @P2 LDG.E.U16 R87, desc[UR16][R2.64] ;  /* 0x0000001002572981 */ /* 0x000ea8000c1e1500 */
[----:B------:R-:W2:Y:S04]  /*1b8a0*/  LDL.LU.64 R14, [R1+0x17f0] ;  /* 0x0017f000010e7983 */ /* 0x000ea80000300a00 */
[----:B------:R-:W2:Y:S04]  /*1b8b0*/  @P2 LDG.E.U16 R86, desc[UR16][R36.64] ;  /* 0x0000001024562981 */ /* 0x000ea8000c1e1500 */
[----:B------:R-:W2:Y:S04]  /*1b8c0*/  @P2 LDG.E.U16 R93, desc[UR16][R26.64] ;  /* 0x000000101a5d2981 */ /* 0x000ea8000c1e1500 */
[----:B---3--:R-:W3:Y:S04]  /*1b8d0*/  @P3 LDG.E.U16 R92, desc[UR16][R40.64] ;  /* 0x00000010285c3981 */ /* 0x008ee8000c1e1500 */
[----:B------:R0:W-:Y:S04]  /*1b8e0*/  @P6 STL [R1+0x99c], R17 ;  /* 0x00099c1101006387 */ /* 0x0001e80000100800 */
[----:B0-----:R-:W3:Y:S04]  /*1b8f0*/  LDL.LU R17, [R1+0x17e8] ;  /* 0x0017e80001117983 */ /* 0x001ee80000300800 */
[----:B------:R-:W3:Y:S04]  /*1b900*/  LDL.LU.64 R46, [R1+0x17e0] ;  /* 0x0017e000012e7983 */ /* 0x000ee80000300a00 */
        /* <DEDUP_REMOVED lines=31> */
[----:B0-----:R-:W3:Y:S04]  /*1bb00*/  LDL R68, [R1+0xbbc] ;  /* 0x000bbc0001447983 */ /* 0x001ee80000100800 */
[----:B------:R-:W3:Y:S04]  /*1bb10*/  LDL.LU R62, [R1+0x1738] ;  /* 0x00173800013e7983 */ /* 0x000ee80000300800 */
[----:B------:R-:W3:Y:S04]  /*1bb20*/  LDL R63, [R1+0xbb8] ;  /* 0x000bb800013f7983 */ /* 0x000ee80000100800 */
[----:B------:R-:W3:Y:S04]  /*1bb30*/  LDL R65, [R1+0xbb4] ;  /* 0x000bb40001417983 */ /* 0x000ee80000100800 */
[----:B------:R-:W3:Y:S04]  /*1bb40*/  LDL R30, [R1+0xbb0] ;  /* 0x000bb000011e7983 */ /* 0x000ee80000100800 */
[----:B------:R-:W3:Y:S04]  /*1bb50*/  LDL.LU.64 R40, [R1+0x1730] ;  /* 0x0017300001287983 */ /* 0x000ee80000300a00 */
[----:B--2---:R0:W-:Y:S04]  /*1bb60*/  @P3 STL [R1+0x968], R5 ;  /* 0x0009680501003387 */ /* 0x0041e80000100800 */
[----:B0-----:R-:W2:Y:S04]  /*1bb70*/  LDL R5, [R1+0x94c] ;  /* 0x00094c0001057983 */ /* 0x001ea80000100800 */
[----:B------:R0:W-:Y:S04]  /*1bb80*/  @P3 STL [R1+0x96c], R69 ;  /* 0x00096c4501003387 */ /* 0x0001e80000100800 */
[----:B0-----:R-:W2:Y:S04]  /*1bb90*/  LDL R69, [R1+0x948] ;  /* 0x0009480001457983 */ /* 0x001ea80000100800 */
[----:B----4-:R0:W-:Y:S04]  /*1bba0*/  @P3 STL [R1+0x964], R0 ;  /* 0x0009640001003387 */ /* 0x0101e80000100800 */
[----:B0-----:R-:W4:Y:S04]  /*1bbb0*/  LDL R0, [R1+0x944] ;  /* 0x0009440001007983 */ /* 0x001f280000100800 */
[----:B---3--:R0:W-:Y:S04]  /*1bbc0*/  @P3 STL [R1+0x960], R92 ;  /* 0x0009605c01003387 */ /* 0x0081e80000100800 */
[----:B0-----:R-:W3:Y:S04]  /*1bbd0*/  LDL R92, [R1+0x940] ;  /* 0x00094000015c7983 */ /* 0x001ee80000100800 */
[----:B------:R-:W-:Y:S04]  /*1bbe0*/  STL [R1+0x107c], R88 ;  /* 0x00107c5801007387 */ /* 0x000fe80000100800 */
[----:B------:R-:W3:Y:S04]  /*1bbf0*/  LDL R2, [R1+0x93c] ;  /* 0x00093c0001027983 */ /* 0x000ee80000100800 */
[----:B------:R-:W-:Y:S04]  /*1bc00*/  STL [R1+0x1080], R87 ;  /* 0x0010805701007387 */ /* 0x000fe80000100800 */
[----:B------:R-:W3:Y:S01]  /*1bc10*/  LDL R3, [R1+0x938] ;  /* 0x0009380001037983 */ /* 0x000ee20000100800 */
[----:B------:R-:W-:-:S02]  /*1bc20*/  ISETP.GT.AND P6, PT, R4, 0x7, PT ;  /* 0x000000070400780c */ /* 0x000fc40003fc4270 */
[C---:B------:R-:W-:Y:S02]  /*1bc30*/  ISETP.GT.AND P5, PT, R4.reuse, 0x8, PT ;  /* 0x000000080400780c */ /* 0x040fe40003fa4270 */
[----:B------:R-:W-:-:S09]  /*1bc40*/  ISETP.GT.AND P4, PT, R4, 0x9, PT ;  /* 0x000000090400780c */ /* 0x000fd20003f84270 */
[----:B------:R-:W3:Y:S04]  /*1bc50*/  @P6 LDG.E.U16 R68, desc[UR16][R50.64] ;  /* 0x0000001032446981 */ /* 0x000ee8000c1e1500 */
[----:B------:R-:W3:Y:S04]  /*1bc60*/  @P6 LDG.E.U16 R63, desc[UR16][R38.64] ;  /* 0x00000010263f6981 */ /* 0x000ee8000c1e1500 */
[----:B------:R-:W3:Y:S04]  /*1bc70*/  @P6 LDG.E.U16 R65, desc[UR16][R60.64] ;  /* 0x000000103c416981 */ /* 0x000ee8000c1e1500 */
[----:B------:R-:W3:Y:S04]  /*1bc80*/  @P6 LDG.E.U16 R30, desc[UR16][R78.64] ;  /* 0x000000104e1e6981 */ /* 0x000ee8000c1e1500 */
[----:B--2---:R-:W2:Y:S04]  /*1bc90*/  @P5 LDG.E.U16 R5, desc[UR16][R76.64] ;  /* 0x000000104c055981 */ /* 0x004ea8000c1e1500 */
[----:B------:R-:W2:Y:S04]  /*1bca0*/  @P5 LDG.E.U16 R69, desc[UR16][R56.64] ;  /* 0x0000001038455981 */ /* 0x000ea8000c1e1500 */
[----:B----4-:R-:W4:Y:S04]  /*1bcb0*/  @P5 LDG.E.U16 R0, desc[UR16][R22.64] ;  /* 0x0000001016005981 */ /* 0x010f28000c1e1500 */
[----:B---3--:R-:W3:Y:S04]  /*1bcc0*/  @P5 LDG.E.U16 R92, desc[UR16][R10.64] ;  /* 0x000000100a5c5981 */ /* 0x008ee8000c1e1500 */
[----:B------:R-:W-:Y:S04]  /*1bcd0*/  STL [R1+0x1084], R86 ;  /* 0x0010845601007387 */ /* 0x000fe80000100800 */
[----:B------:R-:W4:Y:S04]  /*1bce0*/  LDL R70, [R1+0x934] ;  /* 0x0009340001467983 */ /* 0x000f280000100800 */
[----:B------:R-:W4:Y:S04]  /*1bcf0*/  LDL R71, [R1+0x930] ;  /* 0x0009300001477983 */ /* 0x000f280000100800 */
[----:B------:R-:W4:Y:S04]  /*1bd00*/  @P4 LDG.E.U16 R3, desc[UR16][R48.64] ;  /* 0x0000001030034981 */ /* 0x000f28000c1e1500 */
[----:B------:R-:W4:Y:S04]  /*1bd10*/  LDL R26, [R1+0x92c] ;  /* 0x00092c00011a7983 */ /* 0x000f280000100800 */
[----:B------:R-:W4:Y:S04]  /*1bd20*/  LDL R27, [R1+0x928] ;  /* 0x00092800011b7983 */ /* 0x000f280000100800 */
[----:B------:R-:W4:Y:S04]  /*1bd30*/  LDL R36, [R1+0x924] ;  /* 0x0009240001247983 */ /* 0x000f280000100800 */
[----:B------:R-:W4:Y:S04]  /*1bd40*/  LDL R37, [R1+0x920] ;  /* 0x0009200001257983 */ /* 0x000f280000100800 */
[----:B------:R0:W-:Y:S04]  /*1bd50*/  STL [R1+0x1088], R93 ;  /* 0x0010885d01007387 */ /* 0x0001e80000100800 */
[----:B------:R-:W4:Y:S04]  /*1bd60*/  LDL.LU.64 R50, [R1+0x1728] ;  /* 0x0017280001327983 */ /* 0x000f280000300a00 */
[----:B------:R-:W4:Y:S04]  /*1bd70*/  LDL R64, [R1+0x91c] ;  /* 0x00091c0001407983 */ /* 0x000f280000100800 */
[----:B0-----:R-:W4:Y:S04]  /*1bd80*/  LDL R93, [R1+0x918] ;  /* 0x00091800015d7983 */ /* 0x001f280000100800 */
[----:B------:R-:W4:Y:S04]  /*1bd90*/  LDL R31, [R1+0x914] ;  /* 0x00091400011f7983 */ /* 0x000f280000100800 */
[----:B------:R-:W4:Y:S04]  /*1bda0*/  @P4 LDG.E.U16 R2, desc[UR16][R54.64] ;  /* 0x0000001036024981 */ /* 0x000f28000c1e1500 */
[----:B------:R0:W-:Y:S04]  /*1bdb0*/  @P6 STL [R1+0xbbc], R68 ;  /* 0x000bbc4401006387 */ /* 0x0001e80000100800 */
[----:B0-----:R-:W4:Y:S04]  /*1bdc0*/  LDL R68, [R1+0x910] ;  /* 0x0009100001447983 */ /* 0x001f280000100800 */
[----:B------:R-:W4:Y:S04]  /*1bdd0*/  LDL.LU.64 R38, [R1+0x1720] ;  /* 0x0017200001267983 */ /* 0x000f280000300a00 */
[----:B------:R0:W-:Y:S04]  /*1bde0*/  @P6 STL [R1+0xbb8], R63 ;  /* 0x000bb83f01006387 */ /* 0x0001e80000100800 */
[----:B0-----:R-:W4:Y:S04]  /*1bdf0*/  LDL.LU R63, [R1+0x1718] ;  /* 0x00171800013f7983 */ /* 0x001f280000300800 */
[----:B------:R-:W4:Y:S04]  /*1be00*/  LDL.LU.64 R60, [R1+0x1710] ;  /* 0x00171000013c7983 */ /* 0x000f280000300a00 */
[----:B------:R-:W4:Y:S04]  /*1be10*/  LDL.LU.64 R78, [R1+0x1708] ;  /* 0x00170800014e7983 */ /* 0x000f280000300a00 */
[----:B------:R-:W-:Y:S04]  /*1be20*/  @P6 STL [R1+0xbb0], R30 ;  /* 0x000bb01e01006387 */ /* 0x000fe80000100800 */
[----:B------:R-:W-:Y:S04]  /*1be30*/  @P6 STL [R1+0xbb4], R65 ;  /* 0x000bb44101006387 */ /* 0x000fe80000100800 */
[----:B------:R-:W4:Y:S04]  /*1be40*/  LDL.LU.64 R76, [R1+0x1700] ;  /* 0x00170000014c7983 */ /* 0x000f280000300a00 */
[----:B--2---:R0:W-:Y:S04]  /*1be50*/  @P5 STL [R1+0x94c], R5 ;  /* 0x00094c0501005387 */ /* 0x0041e80000100800 */
[----:B0-----:R-:W2:Y:S04]  /*1be60*/  LDL R5, [R1+0x90c] ;  /* 0x00090c0001057983 */ /* 0x001ea80000100800 */
[----:B------:R-:W2:Y:S04]  /*1be70*/  LDL.LU.64 R56, [R1+0x16f8] ;  /* 0x0016f80001387983 */ /* 0x000ea80000300a00 */
[----:B------:R-:W2:Y:S04]  /*1be80*/  LDL.LU.64 R22, [R1+0x16f0] ;  /* 0x0016f00001167983 */ /* 0x000ea80000300a00 */
[----:B------:R-:W2:Y:S04]  /*1be90*/  LDL.LU.64 R10, [R1+0x16e8] ;  /* 0x0016e800010a7983 */ /* 0x000ea80000300a00 */
[----:B------:R-:W2:Y:S04]  /*1bea0*/  LDL R65, [R1+0x908] ;  /* 0x0009080001417983 */ /* 0x000ea80000100800 */
[----:B------:R-:W2:Y:S04]  /*1beb0*/  LDL R30, [R1+0x904] ;  /* 0x00090400011e7983 */ /* 0x000ea80000100800 */
[----:B---3--:R0:W-:Y:S01]  /*1bec0*/  @P5 STL [R1+0x940], R92 ;  /* 0x0009405c01005387 */ /* 0x0081e20000100800 */
[----:B------:R-:W-:-:S03]  /*1bed0*/  ISETP.GT.AND P3, PT, R4, 0xa, PT ;  /* 0x0000000a0400780c */ /* 0x000fc60003f64270 */
[----:B----4-:R-:W3:Y:S01]  /*1bee0*/  @P4 LDG.E.U16 R70, desc[UR16][R72.64] ;  /* 0x0000001048464981 */ /* 0x010ee2000c1e1500 */
[----:B------:R-:W-:-:S03]  /*1bef0*/  ISETP.GT.AND P2, PT, R4, 0xb, PT ;  /* 0x0000000b0400780c */ /* 0x000fc60003f44270 */
[----:B------:R-:W4:Y:S04]  /*1bf00*/  @P4 LDG.E.U16 R71, desc[UR16][R32.64] ;  /* 0x0000001020474981 */ /* 0x000f28000c1e1500 */
[----:B0-----:R-:W3:Y:S04]  /*1bf10*/  LDL R92, [R1+0x900] ;  /* 0x00090000015c7983 */ /* 0x001ee80000100800 */
[----:B------:R0:W-:Y:S04]  /*1bf20*/  @P5 STL [R1+0x944], R0 ;  /* 0x0009440001005387 */ /* 0x0001e80000100800 */
[----:B------:R-:W-:Y:S04]  /*1bf30*/  @P5 STL [R1+0x948], R69 ;  /* 0x0009484501005387 */ /* 0x000fe80000100800 */
[----:B------:R-:W4:Y:S04]  /*1bf40*/  LDL.LU.64 R54, [R1+0x16e0] ;  /* 0x0016e00001367983 */ /* 0x000f280000300a00 */
[----:B0-----:R-:W4:Y:S04]  /*1bf50*/  LDL R0, [R1+0x8fc] ;  /* 0x0008fc0001007983 */ /* 0x001f280000100800 */
[----:B------:R-:W4:Y:S04]  /*1bf60*/  LDL.LU.64 R48, [R1+0x16d8] ;  /* 0x0016d80001307983 */ /* 0x000f280000300a00 */
[----:B------:R0:W-:Y:S04]  /*1bf70*/  @P4 STL [R1+0x938], R3 ;  /* 0x0009380301004387 */ /* 0x0001e80000100800 */
[----:B------:R-:W4:Y:S04]  /*1bf80*/  @P3 LDG.E.U16 R26, desc[UR16][R66.64] ;  /* 0x00000010421a3981 */ /* 0x000f28000c1e1500 */
[----:B------:R-:W4:Y:S04]  /*1bf90*/  @P3 LDG.E.U16 R27, desc[UR16][R14.64] ;  /* 0x000000100e1b3981 */ /* 0x000f28000c1e1500 */
[----:B0-----:R-:W4:Y:S01]  /*1bfa0*/  LDL R3, [R1+0x8f8] ;  /* 0x0008f80001037983 */ /* 0x001f220000100800 */
[----:B------:R-:W-:-:S03]  /*1bfb0*/  ISETP.GT.AND P6, PT, R4, 0xc, PT ;  /* 0x0000000c0400780c */ /* 0x000fc60003fc4270 */
[----:B------:R-:W4:Y:S04]  /*1bfc0*/  @P3 LDG.E.U16 R36, desc[UR16][R16.64] ;  /* 0x0000001010243981 */ /* 0x000f28000c1e1500 */
[----:B------:R-:W4:Y:S04]  /*1bfd0*/  @P3 LDG.E.U16 R37, desc[UR16][R46.64] ;  /* 0x000000102e253981 */ /* 0x000f28000c1e1500 */
[----:B------:R-:W4:Y:S01]  /*1bfe0*/  @P2 LDG.E.U16 R64, desc[UR16][R34.64] ;  /* 0x0000001022402981 */ /* 0x000f22000c1e1500 */
[----:B------:R-:W-:-:S03]  /*1bff0*/  ISETP.GT.AND P5, PT, R4, 0xd, PT ;  /* 0x0000000d0400780c */ /* 0x000fc60003fa4270 */
[----:B------:R-:W4:Y:S04]  /*1c000*/  @P2 LDG.E.U16 R93, desc[UR16][R8.64] ;  /* 0x00000010085d2981 */ /* 0x000f28000c1e1500 */
[----:B------:R-:W4:Y:S04]  /*1c010*/  @P2 LDG.E.U16 R31, desc[UR16][R6.64] ;  /* 0x00000010061f2981 */ /* 0x000f28000c1e1500 */
[----:B------:R-:W4:Y:S04]  /*1c020*/  LDL R69, [R1+0x8f4] ;  /* 0x0008f40001457983 */ /* 0x000f280000100800 */
[----:B------:R0:W-:Y:S04]  /*1c030*/  @P4 STL [R1+0x93c], R2 ;  /* 0x00093c0201004387 */ /* 0x0001e80000100800 */
[----:B0-----:R-:W4:Y:S04]  /*1c040*/  LDL R2, [R1+0x8f0] ;  /* 0x0008f00001027983 */ /* 0x001f280000100800 */
[----:B------:R-:W4:Y:S04]  /*1c050*/  LDL.LU.64 R72, [R1+0x16d0] ;  /* 0x0016d00001487983 */ /* 0x000f280000300a00 */
[----:B------:R-:W4:Y:S04]  /*1c060*/  @P2 LDG.E.U16 R68, desc[UR16][R80.64] ;  /* 0x0000001050442981 */ /* 0x000f28000c1e1500 */
[----:B--2---:R-:W2:Y:S04]  /*1c070*/  @P6 LDG.E.U16 R5, desc[UR16][R74.64] ;  /* 0x000000104a056981 */ /* 0x004ea8000c1e1500 */
[----:B------:R-:W2:Y:S04]  /*1c080*/  @P6 LDG.E.U16 R65, desc[UR16][R28.64] ;  /* 0x000000101c416981 */ /* 0x000ea8000c1e1500 */
[----:B------:R-:W2:Y:S04]  /*1c090*/  @P6 LDG.E.U16 R30, desc[UR16][R24.64] ;  /* 0x00000010181e6981 */ /* 0x000ea8000c1e1500 */
[----:B---3--:R-:W3:Y:S04]  /*1c0a0*/  @P6 LDG.E.U16 R92, desc[UR16][R20.64] ;  /* 0x00000010145c6981 */ /* 0x008ee8000c1e1500 */
[----:B----4-:R-:W4:Y:S04]  /*1c0b0*/  @P5 LDG.E.U16 R0, desc[UR16][R18.64] ;  /* 0x0000001012005981 */ /* 0x010f28000c1e1500 */
[----:B------:R-:W4:Y:S04]  /*1c0c0*/  @P5 LDG.E.U16 R3, desc[UR16][R58.64] ;  /* 0x000000103a035981 */ /* 0x000f28000c1e1500 */
[----:B------:R0:W-:Y:S04]  /*1c0d0*/  @P4 STL [R1+0x934], R70 ;  /* 0x0009344601004387 */ /* 0x0001e80000100800 */
[----:B0-----:R-:W4:Y:S04]  /*1c0e0*/  LDL.LU R70, [R1+0x16c8] ;  /* 0x0016c80001467983 */ /* 0x001f280000300800 */
[----:B------:R-:W4:Y:S04]  /*1c0f0*/  LDL.LU.64 R32, [R1+0x16c0] ;  /* 0x0016c00001207983 */ /* 0x000f280000300a00 */
[----:B------:R0:W-:Y:S04]  /*1c100*/  @P4 STL [R1+0x930], R71 ;  /* 0x0009304701004387 */ /* 0x0001e80000100800 */
[----:B------:R-:W4:Y:S04]  /*1c110*/  @P5 LDG.E.U16 R69, desc[UR16][R12.64] ;  /* 0x000000100c455981 */ /* 0x000f28000c1e1500 */
[----:B0-----:R-:W4:Y:S04]  /*1c120*/  LDL.LU R71, [R1+0x16b8] ;  /* 0x0016b80001477983 */ /* 0x001f280000300800 */
[----:B------:R-:W4:Y:S04]  /*1c130*/  LDL.LU.64 R66, [R1+0x16b0] ;  /* 0x0016b00001427983 */ /* 0x000f280000300a00 */
[----:B------:R0:W-:Y:S04]  /*1c140*/  @P3 STL [R1+0x92c], R26 ;  /* 0x00092c1a01003387 */ /* 0x0001e80000100800 */
[----:B------:R-:W4:Y:S04]  /*1c150*/  @P5 LDG.E.U16 R2, desc[UR16][R44.64] ;  /* 0x000000102c025981 */ /* 0x000f28000c1e1500 */
[----:B0-----:R-:W4:Y:S04]  /*1c160*/  LDL.LU R26, [R1+0x16a8] ;  /* 0x0016a800011a7983 */ /* 0x001f280000300800 */
[----:B------:R-:W4:Y:S04]  /*1c170*/  LDL.LU.64 R14, [R1+0x16a0] ;  /* 0x0016a000010e7983 */ /* 0x000f280000300a00 */
[----:B------:R0:W-:Y:S04]  /*1c180*/  @P3 STL [R1+0x928], R27 ;  /* 0x0009281b01003387 */ /* 0x0001e80000100800 */
        /* <DEDUP_REMOVED lines=11> */
[----:B------:R-:W4:Y:S04]  /*1c240*/  LDL.LU.64 R6, [R1+0x1658] ;  /* 0x0016580001067983 */ /* 0x000f280000300a00 */
[----:B------:R0:W-:Y:S04]  /*1c250*/  @P2 STL [R1+0x910], R68 ;  /* 0x0009104401002387 */ /* 0x0001e80000100800 */
[----:B0-----:R-:W4:Y:S04]  /*1c260*/  LDL R68, [R1+0xbac] ;  /* 0x000bac0001447983 */ /* 0x001f280000100800 */
[----:B------:R0:W-:Y:S04]  /*1c270*/  @P2 STL [R1+0x918], R93 ;  /* 0x0009185d01002387 */ /* 0x0001e80000100800 */
[----:B0-----:R-:W4:Y:S04]  /*1c280*/  LDL R93, [R1+0xba8] ;  /* 0x000ba800015d7983 */ /* 0x001f280000100800 */
[----:B------:R0:W-:Y:S04]  /*1c290*/  @P2 STL [R1+0x914], R31 ;  /* 0x0009141f01002387 */ /* 0x0001e80000100800 */
[----:B------:R-:W4:Y:S04]  /*1c2a0*/  LDL R81, [R1+0xba0] ;  /* 0x000ba00001517983 */ /* 0x000f280000100800 */
[----:B------:R-:W4:Y:S04]  /*1c2b0*/  LDL R80, [R1+0x8e4] ;  /* 0x0008e40001507983 */ /* 0x000f280000100800 */
[----:B0-----:R-:W4:Y:S04]  /*1c2c0*/  LDL R31, [R1+0xba4] ;  /* 0x000ba400011f7983 */ /* 0x001f280000100800 */
[----:B------:R-:W4:Y:S04]  /*1c2d0*/  LDL R75, [R1+0x8e0] ;  /* 0x0008e000014b7983 */ /* 0x000f280000100800 */
[----:B------:R-:W4:Y:S04]  /*1c2e0*/  LDL R74, [R1+0x8dc] ;  /* 0x0008dc00014a7983 */ /* 0x000f280000100800 */
[----:B--2---:R0:W-:Y:S04]  /*1c2f0*/  @P6 STL [R1+0x90c], R5 ;  /* 0x00090c0501006387 */ /* 0x0041e80000100800 */
[----:B0-----:R-:W2:Y:S04]  /*1c300*/  LDL R5, [R1+0x8d8] ;  /* 0x0008d80001057983 */ /* 0x001ea80000100800 */
[----:B------:R-:W2:Y:S04]  /*1c310*/  LDL.LU.64 R28, [R1+0x1650] ;  /* 0x00165000011c7983 */ /* 0x000ea80000300a00 */
[----:B------:R0:W-:Y:S04]  /*1c320*/  @P6 STL [R1+0x908], R65 ;  /* 0x0009084101006387 */ /* 0x0001e80000100800 */
[----:B0-----:R-:W2:Y:S04]  /*1c330*/  LDL.LU R65, [R1+0x1648] ;  /* 0x0016480001417983 */ /* 0x001ea80000300800 */
[----:B------:R-:W2:Y:S04]  /*1c340*/  LDL.LU.64 R24, [R1+0x1640] ;  /* 0x0016400001187983 */ /* 0x000ea80000300a00 */
[----:B------:R0:W-:Y:S04]  /*1c350*/  @P6 STL [R1+0x904], R30 ;  /* 0x0009041e01006387 */ /* 0x0001e80000100800 */
[----:B0-----:R-:W2:Y:S04]  /*1c360*/  LDL.LU R30, [R1+0x1638] ;  /* 0x00163800011e7983 */ /* 0x001ea80000300800 */
[----:B------:R-:W2:Y:S04]  /*1c370*/  LDL.LU.64 R20, [R1+0x1630] ;  /* 0x0016300001147983 */ /* 0x000ea80000300a00 */
[----:B---3--:R0:W-:Y:S04]  /*1c380*/  @P6 STL [R1+0x900], R92 ;  /* 0x0009005c01006387 */ /* 0x0081e80000100800 */
[----:B0-----:R-:W3:Y:S04]  /*1c390*/  LDL.LU R92, [R1+0x1628] ;  /* 0x00162800015c7983 */ /* 0x001ee80000300800 */
[----:B------:R-:W3:Y:S04]  /*1c3a0*/  LDL.LU.64 R18, [R1+0x1620] ;  /* 0x0016200001127983 */ /* 0x000ee80000300a00 */
[----:B----4-:R0:W-:Y:S04]  /*1c3b0*/  @P5 STL [R1+0x8fc], R0 ;  /* 0x0008fc0001005387 */ /* 0x0101e80000100800 */
[----:B0-----:R-:W4:Y:S04]  /*1c3c0*/  LDL R0, [R1+0x8d4] ;  /* 0x0008d40001007983 */ /* 0x001f280000100800 */
[----:B------:R-:W4:Y:S04]  /*1c3d0*/  LDL.LU.64 R58, [R1+0x1618] ;  /* 0x00161800013a7983 */ /* 0x000f280000300a00 */
[----:B------:R0:W-:Y:S04]  /*1c3e0*/  @P5 STL [R1+0x8f8], R3 ;  /* 0x0008f80301005387 */ /* 0x0001e80000100800 */
[----:B0-----:R-:W4:Y:S01]  /*1c3f0*/  LDL.LU R3, [R1+0x1610] ;  /* 0x0016100001037983 */ /* 0x001f220000300800 */
[----:B------:R-:W-:-:S03]  /*1c400*/  ISETP.GT.AND P4, PT, R4, 0xe, PT ;  /* 0x0000000e0400780c */ /* 0x000fc60003f84270 */
[----:B------:R-:W4:Y:S04]  /*1c410*/  LDL.LU.64 R12, [R1+0x1608] ;  /* 0x00160800010c7983 */ /* 0x000f280000300a00 */
[----:B------:R-:W4:Y:S04]  /*1c420*/  LDL.LU.64 R44, [R1+0x1600] ;  /* 0x00160000012c7983 */ /* 0x000f280000300a00 */
[----:B------:R0:W-:Y:S04]  /*1c430*/  @P5 STL [R1+0x8f0], R2 ;  /* 0x0008f00201005387 */ /* 0x0001e80000100800 */
[----:B------:R1:W-:Y:S01]  /*1c440*/  @P5 STL [R1+0x8f4], R69 ;  /* 0x0008f44501005387 */ /* 0x0003e20000100800 */
[----:B------:R-:W-:-:S02]  /*1c450*/  ISETP.GT.AND P3, PT, R4, 0xf, PT ;  /* 0x0000000f0400780c */ /* 0x000fc40003f64270 */
[C---:B------:R-:W-:Y:S02]  /*1c460*/  ISETP.GT.AND P2, PT, R4.reuse, 0x10, PT ;  /* 0x000000100400780c */ /* 0x040fe40003f44270 */
[----:B------:R-:W-:-:S09]  /*1c470*/  ISETP.GT.AND P6, PT, R4, 0x11, PT ;  /* 0x000000110400780c */ /* 0x000fd20003fc4270 */
[----:B------:R-:W4:Y:S04]  /*1c480*/  @P3 LDG.E.U16 R68, desc[UR16][R50.64] ;  /* 0x0000001032443981 */ /* 0x000f28000c1e1500 */
[----:B------:R-:W4:Y:S04]  /*1c490*/  @P3 LDG.E.U16 R93, desc[UR16][R38.64] ;  /* 0x00000010265d3981 */ /* 0x000f28000c1e1500 */
[----:B------:R-:W4:Y:S04]  /*1c4a0*/  @P3 LDG.E.U16 R81, desc[UR16][R60.64] ;  /* 0x000000103c513981 */ /* 0x000f28000c1e1500 */
[----:B------:R-:W4:Y:S04]  /*1c4b0*/  @P2 LDG.E.U16 R80, desc[UR16][R78.64] ;  /* 0x000000104e502981 */ /* 0x000f28000c1e1500 */
[----:B------:R-:W4:Y:S04]  /*1c4c0*/  @P3 LDG.E.U16 R31, desc[UR16][R62.64] ;  /* 0x000000103e1f3981 */ /* 0x000f28000c1e1500 */
[----:B------:R-:W4:Y:S04]  /*1c4d0*/  @P2 LDG.E.U16 R75, desc[UR16][R76.64] ;  /* 0x000000104c4b2981 */ /* 0x000f28000c1e1500 */
[----:B------:R-:W4:Y:S04]  /*1c4e0*/  @P2 LDG.E.U16 R74, desc[UR16][R56.64] ;  /* 0x00000010384a2981 */ /* 0x000f28000c1e1500 */
[----:B--2---:R-:W2:Y:S04]  /*1c4f0*/  @P2 LDG.E.U16 R5, desc[UR16][R22.64] ;  /* 0x0000001016052981 */ /* 0x004ea8000c1e1500 */
[----:B---3--:R-:W3:Y:S04]  /*1c500*/  @P4 LDG.E.U16 R92, desc[UR16][R40.64] ;  /* 0x00000010285c4981 */ /* 0x008ee8000c1e1500 */
[----:B----4-:R-:W4:Y:S04]  /*1c510*/  @P6 LDG.E.U16 R0, desc[UR16][R10.64] ;  /* 0x000000100a006981 */ /* 0x010f28000c1e1500 */
[----:B------:R-:W2:Y:S04]  /*1c520*/  @P4 LDG.E.U16 R3, desc[UR16][R90.64] ;  /* 0x000000105a034981 */ /* 0x000ea8000c1e1500 */
[----:B------:R-:W2:Y:S04]  /*1c530*/  LDL.LU.64 R90, [R1+0x15f8] ;  /* 0x0015f800015a7983 */ /* 0x000ea80000300a00 */
[----:B--2---:R-:W2:Y:S04]  /*1c540*/  @P4 LDG.E.U16 R90, desc[UR16][R42.64] ;  /* 0x000000102a5a4981 */ /* 0x004ea8000c1e1500 */
[----:B------:R-:W-:Y:S04]  /*1c550*/  STL [R1+0x108c], R3 ;  /* 0x00108c0301007387 */ /* 0x000fe80000100800 */
[----:B------:R-:W3:Y:S04]  /*1c560*/  @P4 LDG.E.U16 R91, desc[UR16][R52.64] ;  /* 0x00000010345b4981 */ /* 0x000ee8000c1e1500 */
[----:B------:R-:W3:Y:S04]  /*1c570*/  LDL.LU.64 R42, [R1+0x15f0] ;  /* 0x0015f000012a7983 */ /* 0x000ee80000300a00 */
[----:B--2---:R-:W-:Y:S04]  /*1c580*/  STL [R1+0x1090], R90 ;  /* 0x0010905a01007387 */ /* 0x004fe80000100800 */
[----:B------:R-:W2:Y:S04]  /*1c590*/  LDL.LU.64 R52, [R1+0x15e8] ;  /* 0x0015e80001347983 */ /* 0x000ea80000300a00 */
[----:B0-----:R-:W2:Y:S04]  /*1c5a0*/  LDL R2, [R1+0x8d0] ;  /* 0x0008d00001027983 */ /* 0x001ea80000100800 */
[----:B---3--:R-:W-:Y:S04]  /*1c5b0*/  STL [R1+0x1094], R91 ;  /* 0x0010945b01007387 */ /* 0x008fe80000100800 */
[----:B------:R-:W3:Y:S04]  /*1c5c0*/  LDL.LU.64 R40, [R1+0x15e0] ;  /* 0x0015e00001287983 */ /* 0x000ee80000300a00 */
[----:B-1----:R-:W3:Y:S04]  /*1c5d0*/  LDL R69, [R1+0x8cc] ;  /* 0x0008cc0001457983 */ /* 0x002ee80000100800 */
[----:B------:R-:W-:Y:S04]  /*1c5e0*/  STL [R1+0x1098], R92 ;  /* 0x0010985c01007387 */ /* 0x000fe80000100800 */
[----:B------:R-:W3:Y:S04]  /*1c5f0*/  LDL.LU.64 R50, [R1+0x15d8] ;  /* 0x0015d80001327983 */ /* 0x000ee80000300a00 */
[----:B------:R0:W-:Y:S04]  /*1c600*/  @P3 STL [R1+0xbac], R68 ;  /* 0x000bac4401003387 */ /* 0x0001e80000100800 */
[----:B0-----:R-:W4:Y:S04]  /*1c610*/  LDL R68, [R1+0x8c8] ;  /* 0x0008c80001447983 */ /* 0x001f280000100800 */
[----:B------:R-:W4:Y:S04]  /*1c620*/  LDL.LU.64 R38, [R1+0x15d0] ;  /* 0x0015d00001267983 */ /* 0x000f280000300a00 */
[----:B------:R-:W4:Y:S04]  /*1c630*/  LDL.LU.64 R62, [R1+0x15c8] ;  /* 0x0015c800013e7983 */ /* 0x000f280000300a00 */
[----:B------:R-:W4:Y:S04]  /*1c640*/  LDL.LU.64 R60, [R1+0x15c0] ;  /* 0x0015c000013c7983 */ /* 0x000f280000300a00 */
[----:B--2---:R-:W2:Y:S04]  /*1c650*/  @P6 LDG.E.U16 R2, desc[UR16][R54.64] ;  /* 0x0000001036026981 */ /* 0x004ea8000c1e1500 */
[----:B------:R-:W-:Y:S04]  /*1c660*/  @P3 STL [R1+0xba0], R81 ;  /* 0x000ba05101003387 */ /* 0x000fe80000100800 */
[----:B------:R0:W-:Y:S04]  /*1c670*/  @P3 STL [R1+0xba4], R31 ;  /* 0x000ba41f01003387 */ /* 0x0001e80000100800 */
[----:B------:R-:W-:Y:S04]  /*1c680*/  @P3 STL [R1+0xba8], R93 ;  /* 0x000ba85d01003387 */ /* 0x000fe80000100800 */
[----:B------:R-:W2:Y:S04]  /*1c690*/  LDL R22, [R1+0x8c0] ;  /* 0x0008c00001167983 */ /* 0x000ea80000100800 */
[----:B0-----:R-:W2:Y:S04]  /*1c6a0*/  LDL R31, [R1+0x8c4] ;  /* 0x0008c400011f7983 */ /* 0x001ea80000100800 */
[----:B------:R-:W2:Y:S04]  /*1c6b0*/  LDL R23, [R1+0x8bc] ;  /* 0x0008bc0001177983 */ /* 0x000ea80000100800 */
[----:B------:R0:W-:Y:S04]  /*1c6c0*/  @P2 STL [R1+0x8d8], R5 ;  /* 0x0008d80501002387 */ /* 0x0001e80000100800 */
[----:B---3--:R-:W3:Y:S01]  /*1c6d0*/  @P6 LDG.E.U16 R69, desc[UR16][R48.64] ;  /* 0x0000001030456981 */ /* 0x008ee2000c1e1500 */
[----:B------:R-:W-:-:S03]  /*1c6e0*/  ISETP.GT.AND P5, PT, R4, 0x12, PT ;  /* 0x000000120400780c */ /* 0x000fc60003fa4270 */
[----:B----4-:R-:W4:Y:S04]  /*1c6f0*/  @P6 LDG.E.U16 R68, desc[UR16][R72.64] ;  /* 0x0000001048446981 */ /* 0x010f28000c1e1500 */
[----:B0-----:R-:W3:Y:S04]  /*1c700*/  LDL R5, [R1+0x8b8] ;  /* 0x0008b80001057983 */ /* 0x001ee80000100800 */
[----:B------:R-:W-:Y:S04]  /*1c710*/  @P2 STL [R1+0x8dc], R74 ;  /* 0x0008dc4a01002387 */ /* 0x000fe80000100800 */
[----:B------:R-:W-:Y:S04]  /*1c720*/  @P2 STL [R1+0x8e0], R75 ;  /* 0x0008e04b01002387 */ /* 0x000fe80000100800 */
[----:B------:R0:W-:Y:S04]  /*1c730*/  @P2 STL [R1+0x8e4], R80 ;  /* 0x0008e45001002387 */ /* 0x0001e80000100800 */
[----:B------:R-:W4:Y:S04]  /*1c740*/  LDL R56, [R1+0x884] ;  /* 0x0008840001387983 */ /* 0x000f280000100800 */
[----:B------:R-:W4:Y:S04]  /*1c750*/  LDL R57, [R1+0x880] ;  /* 0x0008800001397983 */ /* 0x000f280000100800 */
[----:B------:R-:W4:Y:S04]  /*1c760*/  LDL R10, [R1+0x87c] ;  /* 0x00087c00010a7983 */ /* 0x000f280000100800 */
[----:B------:R1:W-:Y:S04]  /*1c770*/  @P6 STL [R1+0x8d4], R0 ;  /* 0x0008d40001006387 */ /* 0x0003e80000100800 */
[----:B------:R-:W4:Y:S04]  /*1c780*/  LDL.64 R78, [R1+0x310] ;  /* 0x00031000014e7983 */ /* 0x000f280000100a00 */
[----:B0-----:R-:W4:Y:S04]  /*1c790*/  LDL R80, [R1+0x824] ;  /* 0x0008240001507983 */ /* 0x001f280000100800 */
[----:B-1----:R-:W4:Y:S04]  /*1c7a0*/  LDL R0, [R1+0x878] ;  /* 0x0008780001007983 */ /* 0x002f280000100800 */
[----:B------:R-:W4:Y:S04]  /*1c7b0*/  LDL.64 R76, [R1+0x308] ;  /* 0x00030800014c7983 */ /* 0x000f280000100a00 */
[----:B------:R-:W4:Y:S04]  /*1c7c0*/  LDL R81, [R1+0x820] ;  /* 0x0008200001517983 */ /* 0x000f280000100800 */
[----:B------:R-:W4:Y:S04]  /*1c7d0*/  LDL R74, [R1+0x81c] ;  /* 0x00081c00014a7983 */ /* 0x000f280000100800 */
[----:B------:R-:W4:Y:S04]  /*1c7e0*/  LDL R75, [R1+0x818] ;  /* 0x00081800014b7983 */ /* 0x000f280000100800 */
[----:B------:R-:W4:Y:S04]  /*1c7f0*/  LDL.LU.64 R54, [R1+0x15b8] ;  /* 0x0015b80001367983 */ /* 0x000f280000300a00 */
[----:B------:R-:W4:Y:S04]  /*1c800*/  LDL R92, [R1+0x7c4] ;  /* 0x0007c400015c7983 */ /* 0x000f280000100800 */
[----:B------:R-:W4:Y:S04]  /*1c810*/  LDL R91, [R1+0x7c0] ;  /* 0x0007c000015b7983 */ /* 0x000f280000100800 */
[----:B--2---:R0:W-:Y:S04]  /*1c820*/  @P6 STL [R1+0x8d0], R2 ;  /* 0x0008d00201006387 */ /* 0x0041e80000100800 */
[----:B0-----:R-:W2:Y:S04]  /*1c830*/  LDL R2, [R1+0x7bc] ;  /* 0x0007bc0001027983 */ /* 0x001ea80000100800 */
[----:B------:R-:W2:Y:S01]  /*1c840*/  LDL.LU.64 R48, [R1+0x15b0] ;  /* 0x0015b00001307983 */ /* 0x000ea20000300a00 */
[----:B------:R-:W-:-:S03]  /*1c850*/  ISETP.GT.AND P3, PT, R4, 0x18, PT ;  /* 0x000000180400780c */ /* 0x000fc60003f64270 */
[----:B------:R-:W2:Y:S04]  /*1c860*/  @P5 LDG.E.U16 R22, desc[UR16][R70.64] ;  /* 0x0000001046165981 */ /* 0x000ea8000c1e1500 */
[----:B------:R-:W2:Y:S04]  /*1c870*/  @P5 LDG.E.U16 R31, desc[UR16][R32.64] ;  /* 0x00000010201f5981 */ /* 0x000ea8000c1e1500 */
[----:B------:R-:W2:Y:S04]  /*1c880*/  @P5 LDG.E.U16 R23, desc[UR16][R66.64] ;  /* 0x0000001042175981 */ /* 0x000ea8000c1e1500 */
[----:B---3--:R-:W3:Y:S01]  /*1c890*/  @P5 LDG.E.U16 R5, desc[UR16][R14.64] ;  /* 0x000000100e055981 */ /* 0x008ee2000c1e1500 */
[----:B------:R-:W-:-:S03]  /*1c8a0*/  ISETP.GT.AND P2, PT, R4, 0x20, PT ;  /* 0x000000200400780c */ /* 0x000fc60003f44270 */
[----:B------:R-:W3:Y:S04]  /*1c8b0*/  LDL R90, [R1+0x7b8] ;  /* 0x0007b800015a7983 */ /* 0x000ee80000100800 */
[----:B------:R-:W3:Y:S04]  /*1c8c0*/  LDL R3, [R1+0x764] ;  /* 0x0007640001037983 */ /* 0x000ee80000100800 */
[----:B------:R-:W3:Y:S04]  /*1c8d0*/  LDL R93, [R1+0x760] ;  /* 0x00076000015d7983 */ /* 0x000ee80000100800 */
[----:B----4-:R-:W4:Y:S04]  /*1c8e0*/  @P3 LDG.E.U16 R56, desc[UR16][R62.64] ;  /* 0x000000103e383981 */ /* 0x010f28000c1e1500 */
[----:B------:R-:W3:Y:S04]  /*1c8f0*/  @P3 LDG.E.U16 R57, desc[UR16][R60.64] ;  /* 0x000000103c393981 */ /* 0x000ee8000c1e1500 */
[----:B------:R-:W3:Y:S04]  /*1c900*/  LDL R11, [R1+0x75c] ;  /* 0x00075c00010b7983 */ /* 0x000ee80000100800 */
[----:B------:R-:W3:Y:S04]  /*1c910*/  LDL R72, [R1+0x758] ;  /* 0x0007580001487983 */ /* 0x000ee80000100800 */
[----:B------:R-:W3:Y:S04]  /*1c920*/  LDL R73, [R1+0x8b4] ;  /* 0x0008b40001497983 */ /* 0x000ee80000100800 */
[----:B------:R-:W3:Y:S04]  /*1c930*/  @P2 LDG.E.U16 R80, desc[UR16][R78.64] ;  /* 0x000000104e502981 */ /* 0x000ee8000c1e1500 */
[----:B------:R-:W3:Y:S04]  /*1c940*/  @P3 LDG.E.U16 R10, desc[UR16][R54.64] ;  /* 0x00000010360a3981 */ /* 0x000ee8000c1e1500 */
[----:B--2---:R-:W2:Y:S04]  /*1c950*/  @P3 LDG.E.U16 R0, desc[UR16][R48.64] ;  /* 0x0000001030003981 */ /* 0x004ea8000c1e1500 */
[----:B------:R0:W-:Y:S04]  /*1c960*/  @P6 STL [R1+0x8cc], R69 ;  /* 0x0008cc4501006387 */ /* 0x0001e80000100800 */
[----:B------:R-:W2:Y:S04]  /*1c970*/  @P2 LDG.E.U16 R81, desc[UR16][R76.64] ;  /* 0x000000104c512981 */ /* 0x000ea8000c1e1500 */
[----:B0-----:R-:W2:Y:S04]  /*1c980*/  LDL R69, [R1+0x8b0] ;  /* 0x0008b00001457983 */ /* 0x001ea80000100800 */
[----:B------:R0:W-:Y:S04]  /*1c990*/  @P6 STL [R1+0x8c8], R68 ;  /* 0x0008c84401006387 */ /* 0x0001e80000100800 */
        /* <DEDUP_REMOVED lines=12> */
[----:B0-----:R-:W3:Y:S04]  /*1ca60*/  LDL R5, [R1+0x700] ;  /* 0x0007000001057983 */ /* 0x001ee80000100800 */
[----:B------:R-:W3:Y:S04]  /*1ca70*/  LDL.LU.64 R62, [R1+0x1570] ;  /* 0x00157000013e7983 */ /* 0x000ee80000300a00 */
[----:B----4-:R0:W-:Y:S04]  /*1ca80*/  @P3 STL [R1+0x884], R56 ;  /* 0x0008843801003387 */ /* 0x0101e80000100800 */
[----:B0-----:R-:W4:Y:S04]  /*1ca90*/  LDL.LU R56, [R1+0x1568] ;  /* 0x0015680001387983 */ /* 0x001f280000300800 */
[----:B------:R-:W3:Y:S04]  /*1caa0*/  LDL.LU.64 R60, [R1+0x1560] ;  /* 0x00156000013c7983 */ /* 0x000ee80000300a00 */
[----:B------:R0:W-:Y:S04]  /*1cab0*/  @P3 STL [R1+0x880], R57 ;  /* 0x0008803901003387 */ /* 0x0001e80000100800 */
[----:B0-----:R-:W4:Y:S04]  /*1cac0*/  LDL.LU R57, [R1+0x1558] ;  /* 0x0015580001397983 */ /* 0x001f280000300800 */
[----:B------:R-:W3:Y:S04]  /*1cad0*/  LDL.LU.64 R54, [R1+0x1550] ;  /* 0x0015500001367983 */ /* 0x000ee80000300a00 */
[----:B------:R0:W-:Y:S04]  /*1cae0*/  @P3 STL [R1+0x87c], R10 ;  /* 0x00087c0a01003387 */ /* 0x0001e80000100800 */
[----:B0-----:R-:W3:Y:S04]  /*1caf0*/  LDL.LU R10, [R1+0x1548] ;  /* 0x00154800010a7983 */ /* 0x001ee80000300800 */
[----:B------:R-:W3:Y:S04]  /*1cb00*/  LDL.LU.64 R48, [R1+0x1540] ;  /* 0x0015400001307983 */ /* 0x000ee80000300a00 */
[----:B--2---:R0:W-:Y:S04]  /*1cb10*/  @P3 STL [R1+0x878], R0 ;  /* 0x0008780001003387 */ /* 0x0041e80000100800 */
[----:B0-----:R-:W2:Y:S04]  /*1cb20*/  LDL R0, [R1+0x6fc] ;  /* 0x0006fc0001007983 */ /* 0x001ea80000100800 */
[----:B------:R-:W2:Y:S04]  /*1cb30*/  LDL.LU.64 R78, [R1+0x1538] ;  /* 0x00153800014e7983 */ /* 0x000ea80000300a00 */
[----:B------:R0:W-:Y:S04]  /*1cb40*/  @P2 STL [R1+0x824], R80 ;  /* 0x0008245001002387 */ /* 0x0001e80000100800 */
[----:B0-----:R-:W3:Y:S04]  /*1cb50*/  LDL.LU R80, [R1+0x1530] ;  /* 0x0015300001507983 */ /* 0x001ee80000300800 */
[----:B------:R-:W3:Y:S04]  /*1cb60*/  LDL.LU.64 R76, [R1+0x1528] ;  /* 0x00152800014c7983 */ /* 0x000ee80000300a00 */
[----:B--2---:R-:W2:Y:S04]  /*1cb70*/  @P2 LDG.E.U16 R74, desc[UR16][R78.64] ;  /* 0x000000104e4a2981 */ /* 0x004ea8000c1e1500 */
[----:B---3--:R-:W3:Y:S04]  /*1cb80*/  @P2 LDG.E.U16 R75, desc[UR16][R76.64] ;  /* 0x000000104c4b2981 */ /* 0x008ee8000c1e1500 */
[----:B------:R0:W-:Y:S04]  /*1cb90*/  @P2 STL [R1+0x820], R81 ;  /* 0x0008205101002387 */ /* 0x0001e80000100800 */
[----:B0-----:R-:W4:Y:S04]  /*1cba0*/  LDL.LU R81, [R1+0x1520] ;  /* 0x0015200001517983 */ /* 0x001f280000300800 */
[----:B------:R-:W4:Y:S04]  /*1cbb0*/  LDL.LU.64 R78, [R1+0x1518] ;  /* 0x00151800014e7983 */ /* 0x000f280000300a00 */
[----:B--2---:R0:W-:Y:S04]  /*1cbc0*/  @P2 STL [R1+0x81c], R74 ;  /* 0x00081c4a01002387 */ /* 0x0041e80000100800 */
[----:B0-----:R-:W2:Y:S04]  /*1cbd0*/  LDL.LU R74, [R1+0x1510] ;  /* 0x00151000014a7983 */ /* 0x001ea80000300800 */
[----:B------:R-:W2:Y:S04]  /*1cbe0*/  LDL.LU.64 R76, [R1+0x1508] ;  /* 0x00150800014c7983 */ /* 0x000ea80000300a00 */
[----:B---3--:R0:W-:Y:S04]  /*1cbf0*/  @P2 STL [R1+0x818], R75 ;  /* 0x0008184b01002387 */ /* 0x0081e80000100800 */
[----:B0-----:R-:W3:Y:S01]  /*1cc00*/  LDL.LU R75, [R1+0x1500] ;  /* 0x00150000014b7983 */ /* 0x001ee20000300800 */
[----:B------:R-:W-:-:S13]  /*1cc10*/  ISETP.GT.AND P6, PT, R4, 0x28, PT ;  /* 0x000000280400780c */ /* 0x000fda0003fc4270 */
[----:B----4-:R-:W4:Y:S04]  /*1cc20*/  @P6 LDG.E.U16 R92, desc[UR16][R80.64] ;  /* 0x00000010505c6981 */ /* 0x010f28000c1e1500 */
[----:B------:R-:W4:Y:S04]  /*1cc30*/  @P6 LDG.E.U16 R91, desc[UR16][R78.64] ;  /* 0x000000104e5b6981 */ /* 0x000f28000c1e1500 */
[----:B------:R-:W4:Y:S04]  /*1cc40*/  LDL.LU.64 R80, [R1+0x14f8] ;  /* 0x0014f80001507983 */ /* 0x000f280000300a00 */
[----:B------:R-:W4:Y:S04]  /*1cc50*/  LDL.LU.64 R78, [R1+0x14f0] ;  /* 0x0014f000014e7983 */ /* 0x000f280000300a00 */
[----:B--2---:R-:W2:Y:S04]  /*1cc60*/  @P6 LDG.E.U16 R2, desc[UR16][R76.64] ;  /* 0x000000104c026981 */ /* 0x004ea8000c1e1500 */
[----:B------:R-:W2:Y:S04]  /*1cc70*/  LDL.LU.64 R76, [R1+0x14e8] ;  /* 0x0014e800014c7983 */ /* 0x000ea80000300a00 */
[----:B---3--:R-:W3:Y:S01]  /*1cc80*/  @P6 LDG.E.U16 R90, desc[UR16][R74.64] ;  /* 0x000000104a5a6981 */ /* 0x008ee2000c1e1500 */
[----:B------:R-:W-:-:S13]  /*1cc90*/  ISETP.GT.AND P5, PT, R4, 0x30, PT ;  /* 0x000000300400780c */ /* 0x000fda0003fa4270 */
[----:B----4-:R-:W4:Y:S04]  /*1cca0*/  @P5 LDG.E.U16 R3, desc[UR16][R80.64] ;  /* 0x0000001050035981 */ /* 0x010f28000c1e1500 */
[----:B------:R-:W4:Y:S04]  /*1ccb0*/  @P5 LDG.E.U16 R93, desc[UR16][R78.64] ;  /* 0x000000104e5d5981 */ /* 0x000f28000c1e1500 */
[----:B--2---:R0:W-:Y:S04]  /*1ccc0*/  @P6 STL [R1+0x7bc], R2 ;  /* 0x0007bc0201006387 */ /* 0x0041e80000100800 */
[----:B0-----:R-:W2:Y:S04]  /*1ccd0*/  LDL R2, [R1+0x6f8] ;  /* 0x0006f80001027983 */ /* 0x001ea80000100800 */
[----:B------:R-:W2:Y:S04]  /*1cce0*/  LDL.LU.64 R74, [R1+0x14e0] ;  /* 0x0014e000014a7983 */ /* 0x000ea80000300a00 */
[----:B---3--:R-:W-:Y:S04]  /*1ccf0*/  @P6 STL [R1+0x7b8], R90 ;  /* 0x0007b85a01006387 */ /* 0x008fe80000100800 */
[----:B------:R-:W-:Y:S04]  /*1cd00*/  @P6 STL [R1+0x7c0], R91 ;  /* 0x0007c05b01006387 */ /* 0x000fe80000100800 */
[----:B------:R-:W-:Y:S04]  /*1cd10*/  @P6 STL [R1+0x7c4], R92 ;  /* 0x0007c45c01006387 */ /* 0x000fe80000100800 */
[----:B------:R-:W3:Y:S04]  /*1cd20*/  LDL.LU.64 R80, [R1+0x14d8] ;  /* 0x0014d80001507983 */ /* 0x000ee80000300a00 */
[----:B------:R-:W3:Y:S04]  /*1cd30*/  LDL.LU.64 R78, [R1+0x14d0] ;  /* 0x0014d000014e7983 */ /* 0x000ee80000300a00 */
[----:B------:R-:W4:Y:S01]  /*1cd40*/  @P5 LDG.E.U16 R11, desc[UR16][R76.64] ;  /* 0x000000104c0b5981 */ /* 0x000f22000c1e1500 */
[----:B------:R-:W-:-:S03]  /*1cd50*/  ISETP.GT.AND P2, PT, R4, 0x38, PT ;  /* 0x000000380400780c */ /* 0x000fc60003f44270 */
[----:B------:R-:W4:Y:S04]  /*1cd60*/  LDL.LU.64 R76, [R1+0x14c8] ;  /* 0x0014c800014c7983 */ /* 0x000f280000300a00 */
[----:B--2---:R-:W2:Y:S01]  /*1cd70*/  @P5 LDG.E.U16 R72, desc[UR16][R74.64] ;  /* 0x000000104a485981 */ /* 0x004ea2000c1e1500 */
[----:B------:R-:W-:-:S03]  /*1cd80*/  ISETP.GT.AND P4, PT, R4, 0x13, PT ;  /* 0x000000130400780c */ /* 0x000fc60003f84270 */
[----:B------:R-:W2:Y:S10]  /*1cd90*/  LDL.LU.64 R74, [R1+0x14c0] ;  /* 0x0014c000014a7983 */ /* 0x000eb40000300a00 */
[----:B------:R-:W2:Y:S04]  /*1cda0*/  @P4 LDG.E.U16 R69, desc[UR16][R16.64] ;  /* 0x0000001010454981 */ /* 0x000ea8000c1e1500 */
[----:B------:R-:W2:Y:S04]  /*1cdb0*/  @P4 LDG.E.U16 R73, desc[UR16][R26.64] ;  /* 0x000000101a494981 */ /* 0x000ea8000c1e1500 */
[----:B---3--:R-:W3:Y:S04]  /*1cdc0*/  @P2 LDG.E.U16 R5, desc[UR16][R78.64] ;  /* 0x000000104e052981 */ /* 0x008ee8000c1e1500 */
[----:B------:R-:W3:Y:S04]  /*1cdd0*/  @P2 LDG.E.U16 R68, desc[UR16][R80.64] ;  /* 0x0000001050442981 */ /* 0x000ee8000c1e1500 */
[----:B----4-:R-:W4:Y:S04]  /*1cde0*/  @P2 LDG.E.U16 R0, desc[UR16][R76.64] ;  /* 0x000000104c002981 */ /* 0x010f28000c1e1500 */
[----:B--2---:R-:W-:Y:S04]  /*1cdf0*/  @P5 STL [R1+0x758], R72 ;  /* 0x0007584801005387 */ /* 0x004fe80000100800 */
[----:B------:R-:W-:Y:S04]  /*1ce00*/  @P5 STL [R1+0x75c], R11 ;  /* 0x00075c0b01005387 */ /* 0x000fe80000100800 */
[----:B------:R-:W-:Y:S04]  /*1ce10*/  @P5 STL [R1+0x760], R93 ;  /* 0x0007605d01005387 */ /* 0x000fe80000100800 */
[----:B------:R0:W-:Y:S04]  /*1ce20*/  @P5 STL [R1+0x764], R3 ;  /* 0x0007640301005387 */ /* 0x0001e80000100800 */
[----:B------:R-:W-:Y:S04]  /*1ce30*/  STL [R1+0xf34], R80 ;  /* 0x000f345001007387 */ /* 0x000fe80000100800 */
[----:B------:R-:W-:Y:S04]  /*1ce40*/  STL [R1+0x109c], R80 ;  /* 0x00109c5001007387 */ /* 0x000fe80000100800 */
[----:B------:R-:W-:Y:S04]  /*1ce50*/  STL [R1+0xf30], R81 ;  /* 0x000f305101007387 */ /* 0x000fe80000100800 */
[----:B------:R-:W-:Y:S04]  /*1ce60*/  STL [R1+0x10a0], R81 ;  /* 0x0010a05101007387 */ /* 0x000fe80000100800 */
[----:B0-----:R-:W2:Y:S04]  /*1ce70*/  LDL R3, [R1+0x8ac] ;  /* 0x0008ac0001037983 */ /* 0x001ea80000100800 */
[----:B------:R-:W-:Y:S04]  /*1ce80*/  STL [R1+0xf3c], R78 ;  /* 0x000f3c4e01007387 */ /* 0x000fe80000100800 */
[----:B------:R-:W-:Y:S04]  /*1ce90*/  STL [R1+0x10a4], R78 ;  /* 0x0010a44e01007387 */ /* 0x000fe80000100800 */
[----:B------:R-:W-:Y:S04]  /*1cea0*/  STL [R1+0xf38], R79 ;  /* 0x000f384f01007387 */ /* 0x000fe80000100800 */
[----:B------:R-:W-:Y:S04]  /*1ceb0*/  STL [R1+0x10a8], R79 ;  /* 0x0010a84f01007387 */ /* 0x000fe80000100800 */
[----:B------:R-:W2:Y:S04]  /*1cec0*/  LDL R93, [R1+0x8a8] ;  /* 0x0008a800015d7983 */ /* 0x000ea80000100800 */
[----:B------:R-:W2:Y:S04]  /*1ced0*/  LDL R11, [R1+0x8a4] ;  /* 0x0008a400010b7983 */ /* 0x000ea80000100800 */
[----:B------:R-:W2:Y:S04]  /*1cee0*/  LDL R16, [R1+0x8a0] ;  /* 0x0008a00001107983 */ /* 0x000ea80000100800 */
[----:B------:R-:W2:Y:S04]  /*1cef0*/  LDL R17, [R1+0x89c] ;  /* 0x00089c0001117983 */ /* 0x000ea80000100800 */
[----:B---3--:R0:W-:Y:S01]  /*1cf00*/  @P2 STL [R1+0x700], R5 ;  /* 0x0007000501002387 */ /* 0x0081e20000100800 */
[----:B------:R-:W-:-:S03]  /*1cf10*/  ISETP.GT.AND P3, PT, R4, 0x14, PT ;  /* 0x000000140400780c */ /* 0x000fc60003f64270 */
[----:B------:R-:W3:Y:S04]  /*1cf20*/  @P2 LDG.E.U16 R2, desc[UR16][R74.64] ;  /* 0x000000104a022981 */ /* 0x000ee8000c1e1500 */
[----:B0-----:R-:W3:Y:S04]  /*1cf30*/  LDL R5, [R1+0x898] ;  /* 0x0008980001057983 */ /* 0x001ee80000100800 */
[----:B------:R-:W-:Y:S04]  /*1cf40*/  STL [R1+0xf44], R76 ;  /* 0x000f444c01007387 */ /* 0x000fe80000100800 */
[----:B------:R-:W-:Y:S04]  /*1cf50*/  STL [R1+0x10ac], R76 ;  /* 0x0010ac4c01007387 */ /* 0x000fe80000100800 */
[----:B------:R-:W-:Y:S04]  /*1cf60*/  STL [R1+0xf40], R77 ;  /* 0x000f404d01007387 */ /* 0x000fe80000100800 */
[----:B------:R-:W-:Y:S04]  /*1cf70*/  STL [R1+0x10b0], R77 ;  /* 0x0010b04d01007387 */ /* 0x000fe80000100800 */
[----:B------:R-:W3:Y:S04]  /*1cf80*/  LDL R26, [R1+0x874] ;  /* 0x00087400011a7983 */ /* 0x000ee80000100800 */
[----:B------:R-:W3:Y:S01]  /*1cf90*/  LDL R27, [R1+0x870] ;  /* 0x00087000011b7983 */ /* 0x000ee20000100800 */
[----:B------:R-:W-:-:S03]  /*1cfa0*/  ISETP.GT.AND P6, PT, R4, 0x19, PT ;  /* 0x000000190400780c */ /* 0x000fc60003fc4270 */
[----:B------:R0:W-:Y:S04]  /*1cfb0*/  @P2 STL [R1+0x704], R68 ;  /* 0x0007044401002387 */ /* 0x0001e80000100800 */
[----:B0-----:R-:W3:Y:S04]  /*1cfc0*/  LDL R68, [R1+0x86c] ;  /* 0x00086c0001447983 */ /* 0x001ee80000100800 */
[----:B----4-:R0:W-:Y:S04]  /*1cfd0*/  @P2 STL [R1+0x6fc], R0 ;  /* 0x0006fc0001002387 */ /* 0x0101e80000100800 */
[----:B0-----:R-:W4:Y:S04]  /*1cfe0*/  LDL R0, [R1+0x868] ;  /* 0x0008680001007983 */ /* 0x001f280000100800 */
[----:B--2---:R-:W2:Y:S04]  /*1cff0*/  @P4 LDG.E.U16 R3, desc[UR16][R46.64] ;  /* 0x000000102e034981 */ /* 0x004ea8000c1e1500 */
[----:B------:R-:W2:Y:S04]  /*1d000*/  @P4 LDG.E.U16 R93, desc[UR16][R36.64] ;  /* 0x00000010245d4981 */ /* 0x000ea8000c1e1500 */
[----:B------:R-:W2:Y:S04]  /*1d010*/  @P3 LDG.E.U16 R11, desc[UR16][R34.64] ;  /* 0x00000010220b3981 */ /* 0x000ea8000c1e1500 */
[----:B------:R-:W2:Y:S04]  /*1d020*/  @P3 LDG.E.U16 R16, desc[UR16][R8.64] ;  /* 0x0000001008103981 */ /* 0x000ea8000c1e1500 */
[----:B------:R-:W2:Y:S04]  /*1d030*/  @P3 LDG.E.U16 R17, desc[UR16][R6.64] ;  /* 0x0000001006113981 */ /* 0x000ea8000c1e1500 */
[----:B---3--:R-:W3:Y:S04]  /*1d040*/  @P3 LDG.E.U16 R5, desc[UR16][R28.64] ;  /* 0x000000101c053981 */ /* 0x008ee8000c1e1500 */
[----:B------:R-:W3:Y:S04]  /*1d050*/  @P6 LDG.E.U16 R26, desc[UR16][R32.64] ;  /* 0x00000010201a6981 */ /* 0x000ee8000c1e1500 */
[----:B------:R-:W3:Y:S04]  /*1d060*/  @P6 LDG.E.U16 R27, desc[UR16][R30.64] ;  /* 0x000000101e1b6981 */ /* 0x000ee8000c1e1500 */
[----:B------:R0:W-:Y:S04]  /*1d070*/  @P4 STL [R1+0x8b4], R73 ;  /* 0x0008b44901004387 */ /* 0x0001e80000100800 */
[----:B0-----:R-:W3:Y:S04]  /*1d080*/  LDL.64 R72, [R1+0x2f0] ;  /* 0x0002f00001487983 */ /* 0x001ee80000100a00 */
[----:B------:R0:W-:Y:S04]  /*1d090*/  @P4 STL [R1+0x8b0], R69 ;  /* 0x0008b04501004387 */ /* 0x0001e80000100800 */
[----:B------:R-:W3:Y:S04]  /*1d0a0*/  @P6 LDG.E.U16 R68, desc[UR16][R70.64] ;  /* 0x0000001046446981 */ /* 0x000ee8000c1e1500 */
[----:B0-----:R-:W3:Y:S04]  /*1d0b0*/  LDL R69, [R1+0x810] ;  /* 0x0008100001457983 */ /* 0x001ee80000100800 */
[----:B------:R0:W-:Y:S04]  /*1d0c0*/  @P2 STL [R1+0x6f8], R2 ;  /* 0x0006f80201002387 */ /* 0x0001e80000100800 */
[----:B------:R-:W3:Y:S04]  /*1d0d0*/  LDL R77, [R1+0x7b4] ;  /* 0x0007b400014d7983 */ /* 0x000ee80000100800 */
[----:B------:R-:W3:Y:S04]  /*1d0e0*/  LDL R76, [R1+0x7b0] ;  /* 0x0007b000014c7983 */ /* 0x000ee80000100800 */
[----:B0-----:R-:W3:Y:S04]  /*1d0f0*/  LDL R2, [R1+0x80c] ;  /* 0x00080c0001027983 */ /* 0x001ee80000100800 */
[----:B------:R-:W3:Y:S04]  /*1d100*/  LDL R81, [R1+0x7ac] ;  /* 0x0007ac0001517983 */ /* 0x000ee80000100800 */
[----:B------:R-:W3:Y:S04]  /*1d110*/  LDL.64 R78, [R1+0x1f8] ;  /* 0x0001f800014e7983 */ /* 0x000ee80000100a00 */
[----:B------:R-:W3:Y:S04]  /*1d120*/  LDL R80, [R1+0x7a8] ;  /* 0x0007a80001507983 */ /* 0x000ee80000100800 */
[----:B------:R-:W-:Y:S04]  /*1d130*/  STL [R1+0xf4c], R74 ;  /* 0x000f4c4a01007387 */ /* 0x000fe80000100800 */
[----:B------:R0:W-:Y:S04]  /*1d140*/  STL [R1+0x10b4], R74 ;  /* 0x0010b44a01007387 */ /* 0x0001e80000100800 */
[----:B----4-:R-:W4:Y:S04]  /*1d150*/  @P6 LDG.E.U16 R0, desc[UR16][R66.64] ;  /* 0x0000001042006981 */ /* 0x010f28000c1e1500 */
[----:B0-----:R-:W4:Y:S04]  /*1d160*/  LDL R74, [R1+0x808] ;  /* 0x00080800014a7983 */ /* 0x001f280000100800 */
[----:B------:R-:W-:Y:S04]  /*1d170*/  STL [R1+0xf48], R75 ;  /* 0x000f484b01007387 */ /* 0x000fe80000100800 */
[----:B------:R0:W-:Y:S04]  /*1d180*/  STL [R1+0x10b8], R75 ;  /* 0x0010b84b01007387 */ /* 0x0001e80000100800 */
[----:B0-----:R-:W4:Y:S04]  /*1d190*/  LDL R75, [R1+0x814] ;  /* 0x00081400014b7983 */ /* 0x001f280000100800 */
[----:B------:R-:W4:Y:S04]  /*1d1a0*/  LDL.LU.64 R46, [R1+0x14b8] ;  /* 0x0014b800012e7983 */ /* 0x000f280000300a00 */
[----:B------:R-:W4:Y:S04]  /*1d1b0*/  LDL R92, [R1+0x754] ;  /* 0x00075400015c7983 */ /* 0x000f280000100800 */
[----:B------:R-:W4:Y:S04]  /*1d1c0*/  LDL R91, [R1+0x750] ;  /* 0x00075000015b7983 */ /* 0x000f280000100800 */
[----:B------:R-:W4:Y:S04]  /*1d1d0*/  LDL R90, [R1+0x74c] ;  /* 0x00074c00015a7983 */ /* 0x000f280000100800 */
[----:B--2---:R0:W-:Y:S04]  /*1d1e0*/  @P4 STL [R1+0x8ac], R3 ;  /* 0x0008ac0301004387 */ /* 0x0041e80000100800 */
[----:B0-----:R-:W2:Y:S04]  /*1d1f0*/  LDL R3, [R1+0x748] ;  /* 0x0007480001037983 */ /* 0x001ea80000100800 */
[----:B------:R-:W2:Y:S04]  /*1d200*/  LDL.LU.64 R36, [R1+0x14b0] ;  /* 0x0014b00001247983 */ /* 0x000ea80000300a00 */
        /* <DEDUP_REMOVED lines=14> */
[----:B------:R-:W2:Y:S04]  /*1d2f0*/  LDL.LU.64 R32, [R1+0x1470] ;  /* 0x0014700001207983 */ /* 0x000ea80000300a00 */
[----:B------:R0:W-:Y:S04]  /*1d300*/  @P6 STL [R1+0x874], R26 ;  /* 0x0008741a01006387 */ /* 0x0001e80000100800 */
[----:B0-----:R-:W2:Y:S04]  /*1d310*/  LDL.LU R26, [R1+0x1468] ;  /* 0x00146800011a7983 */ /* 0x001ea80000300800 */
[----:B------:R-:W2:Y:S04]  /*1d320*/  LDL.LU.64 R30, [R1+0x1460] ;  /* 0x00146000011e7983 */ /* 0x000ea80000300a00 */
[----:B------:R0:W-:Y:S04]  /*1d330*/  @P6 STL [R1+0x870], R27 ;  /* 0x0008701b01006387 */ /* 0x0001e80000100800 */
[----:B0-----:R-:W2:Y:S04]  /*1d340*/  LDL.LU R27, [R1+0x1458] ;  /* 0x00145800011b7983 */ /* 0x001ea80000300800 */
[----:B------:R-:W2:Y:S01]  /*1d350*/  LDL.LU.64 R70, [R1+0x1450] ;  /* 0x0014500001467983 */ /* 0x000ea20000300a00 */
[----:B------:R-:W-:-:S03]  /*1d360*/  ISETP.GT.AND P5, PT, R4, 0x21, PT ;  /* 0x000000210400780c */ /* 0x000fc60003fa4270 */
[----:B------:R0:W-:Y:S04]  /*1d370*/  @P6 STL [R1+0x86c], R68 ;  /* 0x00086c4401006387 */ /* 0x0001e80000100800 */
[----:B0-----:R-:W3:Y:S04]  /*1d380*/  LDL.LU R68, [R1+0x1448] ;  /* 0x0014480001447983 */ /* 0x001ee80000300800 */
[----:B------:R-:W3:Y:S04]  /*1d390*/  LDL.LU.64 R66, [R1+0x1440] ;  /* 0x0014400001427983 */ /* 0x000ee80000300a00 */
[----:B----4-:R-:W4:Y:S04]  /*1d3a0*/  @P5 LDG.E.U16 R75, desc[UR16][R72.64] ;  /* 0x00000010484b5981 */ /* 0x010f28000c1e1500 */
[----:B------:R0:W-:Y:S04]  /*1d3b0*/  @P6 STL [R1+0x868], R0 ;  /* 0x0008680001006387 */ /* 0x0001e80000100800 */
[----:B0-----:R-:W4:Y:S04]  /*1d3c0*/  LDL R0, [R1+0x6ec] ;  /* 0x0006ec0001007983 */ /* 0x001f280000100800 */
[----:B------:R-:W4:Y:S04]  /*1d3d0*/  LDL.LU.64 R72, [R1+0x1438] ;  /* 0x0014380001487983 */ /* 0x000f280000300a00 */
[----:B--2---:R-:W2:Y:S04]  /*1d3e0*/  @P5 LDG.E.U16 R69, desc[UR16][R70.64] ;  /* 0x0000001046455981 */ /* 0x004ea8000c1e1500 */
[----:B---3--:R-:W3:Y:S04]  /*1d3f0*/  @P5 LDG.E.U16 R2, desc[UR16][R66.64] ;  /* 0x0000001042025981 */ /* 0x008ee8000c1e1500 */
[----:B----4-:R0:W-:Y:S04]  /*1d400*/  @P5 STL [R1+0x814], R75 ;  /* 0x0008144b01005387 */ /* 0x0101e80000100800 */
[----:B0-----:R-:W4:Y:S04]  /*1d410*/  LDL.LU R75, [R1+0x888] ;  /* 0x00088800014b7983 */ /* 0x001f280000300800 */
[----:B------:R-:W4:Y:S04]  /*1d420*/  LDL.LU.64 R70, [R1+0x1430] ;  /* 0x0014300001467983 */ /* 0x000f280000300a00 */
[----:B------:R-:W4:Y:S04]  /*1d430*/  @P5 LDG.E.U16 R74, desc[UR16][R72.64] ;  /* 0x00000010484a5981 */ /* 0x000f28000c1e1500 */
[----:B--2---:R0:W-:Y:S04]  /*1d440*/  @P5 STL [R1+0x810], R69 ;  /* 0x0008104501005387 */ /* 0x0041e80000100800 */
[----:B0-----:R-:W2:Y:S04]  /*1d450*/  LDL.LU R69, [R1+0x1428] ;  /* 0x0014280001457983 */ /* 0x001ea80000300800 */
[----:B------:R-:W2:Y:S01]  /*1d460*/  LDL.LU.64 R66, [R1+0x1420] ;  /* 0x0014200001427983 */ /* 0x000ea20000300a00 */
[----:B------:R-:W-:-:S03]  /*1d470*/  ISETP.GT.AND P2, PT, R4, 0x29, PT ;  /* 0x000000290400780c */ /* 0x000fc60003f44270 */
[----:B---3--:R0:W-:Y:S04]  /*1d480*/  @P5 STL [R1+0x80c], R2 ;  /* 0x00080c0201005387 */ /* 0x0081e80000100800 */
[----:B0-----:R-:W3:Y:S04]  /*1d490*/  LDL R2, [R1+0x6e8] ;  /* 0x0006e80001027983 */ /* 0x001ee80000100800 */
[----:B------:R-:W3:Y:S04]  /*1d4a0*/  LDL.LU.64 R72, [R1+0x1418] ;  /* 0x0014180001487983 */ /* 0x000ee80000300a00 */
[----:B----4-:R-:W4:Y:S04]  /*1d4b0*/  @P2 LDG.E.U16 R77, desc[UR16][R70.64] ;  /* 0x00000010464d2981 */ /* 0x010f28000c1e1500 */
[----:B------:R-:W-:Y:S04]  /*1d4c0*/  @P5 STL [R1+0x808], R74 ;  /* 0x0008084a01005387 */ /* 0x000fe80000100800 */
[----:B------:R-:W4:Y:S04]  /*1d4d0*/  @P2 LDG.E.U16 R80, desc[UR16][R78.64] ;  /* 0x000000104e502981 */ /* 0x000f28000c1e1500 */
[----:B------:R-:W4:Y:S04]  /*1d4e0*/  LDL.LU.64 R70, [R1+0x1410] ;  /* 0x0014100001467983 */ /* 0x000f280000300a00 */
[----:B--2---:R-:W2:Y:S04]  /*1d4f0*/  @P2 LDG.E.U16 R76, desc[UR16][R68.64] ;  /* 0x00000010444c2981 */ /* 0x004ea8000c1e1500 */
[----:B------:R-:W2:Y:S04]  /*1d500*/  @P2 LDG.E.U16 R81, desc[UR16][R66.64] ;  /* 0x0000001042512981 */ /* 0x000ea8000c1e1500 */
[----:B------:R-:W2:Y:S04]  /*1d510*/  LDL.LU.64 R68, [R1+0x1408] ;  /* 0x0014080001447983 */ /* 0x000ea80000300a00 */
[----:B------:R-:W2:Y:S01]  /*1d520*/  LDL.LU.64 R66, [R1+0x1400] ;  /* 0x0014000001427983 */ /* 0x000ea20000300a00 */
[----:B------:R-:W-:-:S13]  /*1d530*/  ISETP.GT.AND P3, PT, R4, 0x31, PT ;  /* 0x000000310400780c */ /* 0x000fda0003f64270 */
[----:B---3--:R-:W3:Y:S04]  /*1d540*/  @P3 LDG.E.U16 R92, desc[UR16][R72.64] ;  /* 0x00000010485c3981 */ /* 0x008ee8000c1e1500 */
[----:B----4-:R-:W-:Y:S04]  /*1d550*/  @P2 STL [R1+0x7a8], R80 ;  /* 0x0007a85001002387 */ /* 0x010fe80000100800 */
[----:B------:R-:W4:Y:S04]  /*1d560*/  @P3 LDG.E.U16 R91, desc[UR16][R70.64] ;  /* 0x00000010465b3981 */ /* 0x000f28000c1e1500 */
[----:B--2---:R-:W-:Y:S04]  /*1d570*/  @P2 STL [R1+0x7ac], R81 ;  /* 0x0007ac5101002387 */ /* 0x004fe80000100800 */
[----:B------:R-:W-:Y:S04]  /*1d580*/  @P2 STL [R1+0x7b0], R76 ;  /* 0x0007b04c01002387 */ /* 0x000fe80000100800 */
[----:B------:R-:W2:Y:S04]  /*1d590*/  @P3 LDG.E.U16 R90, desc[UR16][R68.64] ;  /* 0x00000010445a3981 */ /* 0x000ea8000c1e1500 */
[----:B------:R-:W2:Y:S04]  /*1d5a0*/  @P3 LDG.E.U16 R3, desc[UR16][R66.64] ;  /* 0x0000001042033981 */ /* 0x000ea8000c1e1500 */
[----:B------:R-:W-:Y:S04]  /*1d5b0*/  @P2 STL [R1+0x7b4], R77 ;  /* 0x0007b44d01002387 */ /* 0x000fe80000100800 */
[----:B------:R-:W3:Y:S04]  /*1d5c0*/  LDL.LU.64 R72, [R1+0x13f8] ;  /* 0x0013f80001487983 */ /* 0x000ee80000300a00 */
[----:B------:R-:W3:Y:S04]  /*1d5d0*/  LDL.LU.64 R70, [R1+0x13f0] ;  /* 0x0013f00001467983 */ /* 0x000ee80000300a00 */
[----:B------:R-:W3:Y:S01]  /*1d5e0*/  LDL.LU.64 R68, [R1+0x13e8] ;  /* 0x0013e80001447983 */ /* 0x000ee20000300a00 */
[----:B------:R-:W-:-:S03]  /*1d5f0*/  ISETP.GT.AND P4, PT, R4, 0x39, PT ;  /* 0x000000390400780c */ /* 0x000fc60003f84270 */
[----:B------:R-:W3:Y:S04]  /*1d600*/  LDL.LU.64 R66, [R1+0x13e0] ;  /* 0x0013e00001427983 */ /* 0x000ee80000300a00 */
[----:B--2---:R-:W-:Y:S04]  /*1d610*/  @P3 STL [R1+0x748], R3 ;  /* 0x0007480301003387 */ /* 0x004fe80000100800 */
[----:B------:R-:W-:Y:S04]  /*1d620*/  @P3 STL [R1+0x74c], R90 ;  /* 0x00074c5a01003387 */ /* 0x000fe80000100800 */
[----:B----4-:R-:W-:Y:S04]  /*1d630*/  @P3 STL [R1+0x750], R91 ;  /* 0x0007505b01003387 */ /* 0x010fe80000100800 */
[----:B---3--:R-:W-:Y:S04]  /*1d640*/  @P3 STL [R1+0x754], R92 ;  /* 0x0007545c01003387 */ /* 0x008fe80000100800 */
[----:B------:R-:W-:Y:S04]  /*1d650*/  STL [R1+0xf54], R72 ;  /* 0x000f544801007387 */ /* 0x000fe80000100800 */
[----:B------:R-:W2:Y:S04]  /*1d660*/  @P4 LDG.E.U16 R93, desc[UR16][R72.64] ;  /* 0x00000010485d4981 */ /* 0x000ea8000c1e1500 */
[----:B------:R0:W-:Y:S04]  /*1d670*/  STL [R1+0x10bc], R72 ;  /* 0x0010bc4801007387 */ /* 0x0001e80000100800 */
[----:B------:R-:W3:Y:S04]  /*1d680*/  @P4 LDG.E.U16 R5, desc[UR16][R70.64] ;  /* 0x0000001046054981 */ /* 0x000ee8000c1e1500 */
[----:B------:R-:W4:Y:S04]  /*1d690*/  @P4 LDG.E.U16 R0, desc[UR16][R68.64] ;  /* 0x0000001044004981 */ /* 0x000f28000c1e1500 */
[----:B0-----:R-:W2:Y:S04]  /*1d6a0*/  LDL.LU R72, [R1+0x88c] ;  /* 0x00088c0001487983 */ /* 0x001ea80000300800 */
[----:B------:R-:W-:Y:S04]  /*1d6b0*/  STL [R1+0xf50], R73 ;  /* 0x000f504901007387 */ /* 0x000fe80000100800 */
[----:B------:R0:W-:Y:S01]  /*1d6c0*/  STL [R1+0x10c0], R73 ;  /* 0x0010c04901007387 */ /* 0x0001e20000100800 */
[----:B------:R-:W-:-:S03]  /*1d6d0*/  ISETP.GT.AND P5, PT, R4, 0x15, PT ;  /* 0x000000150400780c */ /* 0x000fc60003fa4270 */
[----:B------:R-:W4:Y:S04]  /*1d6e0*/  @P4 LDG.E.U16 R2, desc[UR16][R66.64] ;  /* 0x0000001042024981 */ /* 0x000f28000c1e1500 */
[----:B0-----:R-:W4:Y:S04]  /*1d6f0*/  LDL.LU R73, [R1+0x890] ;  /* 0x0008900001497983 */ /* 0x001f280000300800 */
[----:B------:R-:W-:Y:S04]  /*1d700*/  STL [R1+0xf5c], R70 ;  /* 0x000f5c4601007387 */ /* 0x000fe80000100800 */
[----:B------:R0:W-:Y:S04]  /*1d710*/  STL [R1+0x10c4], R70 ;  /* 0x0010c44601007387 */ /* 0x0001e80000100800 */
[----:B------:R-:W4:Y:S04]  /*1d720*/  @P5 LDG.E.U16 R75, desc[UR16][R18.64] ;  /* 0x00000010124b5981 */ /* 0x000f28000c1e1500 */
[----:B0-----:R-:W4:Y:S04]  /*1d730*/  LDL.LU R70, [R1+0x894] ;  /* 0x0008940001467983 */ /* 0x001f280000300800 */
[----:B------:R-:W-:Y:S04]  /*1d740*/  STL [R1+0xf58], R71 ;  /* 0x000f584701007387 */ /* 0x000fe80000100800 */
[----:B------:R-:W-:Y:S04]  /*1d750*/  STL [R1+0x10c8], R71 ;  /* 0x0010c84701007387 */ /* 0x000fe80000100800 */
[----:B------:R-:W-:Y:S04]  /*1d760*/  STL [R1+0xf64], R68 ;  /* 0x000f644401007387 */ /* 0x000fe80000100800 */
[----:B------:R-:W-:Y:S04]  /*1d770*/  STL [R1+0x10cc], R68 ;  /* 0x0010cc4401007387 */ /* 0x000fe80000100800 */
[----:B------:R-:W-:Y:S04]  /*1d780*/  STL [R1+0xf60], R69 ;  /* 0x000f604501007387 */ /* 0x000fe80000100800 */
[----:B------:R-:W-:Y:S04]  /*1d790*/  STL [R1+0x10d0], R69 ;  /* 0x0010d04501007387 */ /* 0x000fe80000100800 */
[----:B---3--:R0:W-:Y:S04]  /*1d7a0*/  @P4 STL [R1+0x6f0], R5 ;  /* 0x0006f00501004387 */ /* 0x0081e80000100800 */
[----:B--2---:R-:W2:Y:S04]  /*1d7b0*/  @P5 LDG.E.U16 R72, desc[UR16][R20.64] ;  /* 0x0000001014485981 */ /* 0x004ea8000c1e1500 */
[----:B0-----:R-:W3:Y:S04]  /*1d7c0*/  LDL R5, [R1+0x864] ;  /* 0x0008640001057983 */ /* 0x001ee80000100800 */
[----:B----4-:R0:W-:Y:S04]  /*1d7d0*/  @P4 STL [R1+0x6ec], R0 ;  /* 0x0006ec0001004387 */ /* 0x0101e80000100800 */
[----:B------:R-:W4:Y:S04]  /*1d7e0*/  LDL R3, [R1+0x85c] ;  /* 0x00085c0001037983 */ /* 0x000f280000100800 */
[----:B------:R-:W2:Y:S04]  /*1d7f0*/  @P5 LDG.E.U16 R73, desc[UR16][R24.64] ;  /* 0x0000001018495981 */ /* 0x000ea8000c1e1500 */
[----:B0-----:R-:W2:Y:S04]  /*1d800*/  LDL R0, [R1+0x860] ;  /* 0x0008600001007983 */ /* 0x001ea80000100800 */
[----:B------:R-:W2:Y:S04]  /*1d810*/  @P5 LDG.E.U16 R70, desc[UR16][R64.64] ;  /* 0x0000001040465981 */ /* 0x000ea8000c1e1500 */
[----:B------:R-:W-:Y:S01]  /*1d820*/  STL [R1+0xf6c], R66 ;  /* 0x000f6c4201007387 */ /* 0x000fe20000100800 */
[----:B------:R-:W-:-:S03]  /*1d830*/  ISETP.GT.AND P2, PT, R4, 0x1a, PT ;  /* 0x0000001a0400780c */ /* 0x000fc60003f44270 */
[----:B------:R-:W-:Y:S04]  /*1d840*/  STL [R1+0x10d4], R66 ;  /* 0x0010d44201007387 */ /* 0x000fe80000100800 */
[----:B------:R-:W-:Y:S04]  /*1d850*/  STL [R1+0xf68], R67 ;  /* 0x000f684301007387 */ /* 0x000fe80000100800 */
[----:B------:R-:W-:Y:S04]  /*1d860*/  STL [R1+0x10d8], R67 ;  /* 0x0010d84301007387 */ /* 0x000fe80000100800 */
[----:B------:R0:W-:Y:S04]  /*1d870*/  @P4 STL [R1+0x6e8], R2 ;  /* 0x0006e80201004387 */ /* 0x0001e80000100800 */
[----:B------:R1:W-:Y:S04]  /*1d880*/  @P4 STL [R1+0x6f4], R93 ;  /* 0x0006f45d01004387 */ /* 0x0003e80000100800 */
[----:B------:R-:W2:Y:S04]  /*1d890*/  LDL.64 R64, [R1+0x2d0] ;  /* 0x0002d00001407983 */ /* 0x000ea80000100a00 */
[----:B0-----:R-:W2:Y:S04]  /*1d8a0*/  LDL R2, [R1+0x7a4] ;  /* 0x0007a40001027983 */ /* 0x001ea80000100800 */
[----:B-1----:R-:W2:Y:S04]  /*1d8b0*/  LDL R93, [R1+0x7fc] ;  /* 0x0007fc00015d7983 */ /* 0x002ea80000100800 */
[----:B------:R-:W2:Y:S04]  /*1d8c0*/  LDL R71, [R1+0x7a0] ;  /* 0x0007a00001477983 */ /* 0x000ea80000100800 */
[----:B------:R-:W2:Y:S04]  /*1d8d0*/  LDL.64 R66, [R1+0x1e0] ;  /* 0x0001e00001427983 */ /* 0x000ea80000100a00 */
[----:B------:R-:W2:Y:S04]  /*1d8e0*/  LDL R74, [R1+0x79c] ;  /* 0x00079c00014a7983 */ /* 0x000ea80000100800 */
[----:B------:R-:W2:Y:S04]  /*1d8f0*/  LDL.64 R68, [R1+0x1d8] ;  /* 0x0001d80001447983 */ /* 0x000ea80000100a00 */
[----:B------:R-:W2:Y:S04]  /*1d900*/  LDL R79, [R1+0x798] ;  /* 0x00079800014f7983 */ /* 0x000ea80000100800 */
[----:B------:R-:W2:Y:S04]  /*1d910*/  LDL.64 R76, [R1+0x110] ;  /* 0x00011000014c7983 */ /* 0x000ea80000100a00 */
[----:B------:R-:W2:Y:S04]  /*1d920*/  LDL R78, [R1+0x744] ;  /* 0x00074400014e7983 */ /* 0x000ea80000100800 */
[----:B------:R-:W2:Y:S04]  /*1d930*/  LDL R81, [R1+0x740] ;  /* 0x0007400001517983 */ /* 0x000ea80000100800 */
[----:B------:R-:W2:Y:S04]  /*1d940*/  LDL R80, [R1+0x73c] ;  /* 0x00073c0001507983 */ /* 0x000ea80000100800 */
[----:B------:R-:W2:Y:S04]  /*1d950*/  LDL R92, [R1+0x738] ;  /* 0x00073800015c7983 */ /* 0x000ea80000100800 */
[----:B---3--:R-:W3:Y:S04]  /*1d960*/  @P2 LDG.E.U16 R5, desc[UR16][R22.64] ;  /* 0x0000001016052981 */ /* 0x008ee8000c1e1500 */
[----:B----4-:R-:W4:Y:S04]  /*1d970*/  @P2 LDG.E.U16 R3, desc[UR16][R62.64] ;  /* 0x000000103e032981 */ /* 0x010f28000c1e1500 */
[----:B--2---:R-:W2:Y:S04]  /*1d980*/  @P2 LDG.E.U16 R0, desc[UR16][R14.64] ;  /* 0x000000100e002981 */ /* 0x004ea8000c1e1500 */
[----:B------:R0:W-:Y:S04]  /*1d990*/  STL [R1+0x10dc], R70 ;  /* 0x0010dc4601007387 */ /* 0x0001e80000100800 */
[----:B0-----:R-:W4:Y:S04]  /*1d9a0*/  LDL R70, [R1+0x7f8] ;  /* 0x0007f80001467983 */ /* 0x001f280000100800 */
[----:B------:R-:W4:Y:S04]  /*1d9b0*/  LDL.LU.64 R24, [R1+0x13d8] ;  /* 0x0013d80001187983 */ /* 0x000f280000300a00 */
[----:B------:R-:W4:Y:S04]  /*1d9c0*/  LDL R91, [R1+0xb9c] ;  /* 0x000b9c00015b7983 */ /* 0x000f280000100800 */
[----:B------:R-:W4:Y:S04]  /*1d9d0*/  LDL R90, [R1+0x6e4] ;  /* 0x0006e400015a7983 */ /* 0x000f280000100800 */
[----:B------:R0:W-:Y:S04]  /*1d9e0*/  STL [R1+0x10e0], R73 ;  /* 0x0010e04901007387 */ /* 0x0001e80000100800 */
[----:B0-----:R-:W4:Y:S04]  /*1d9f0*/  LDL R73, [R1+0x800] ;  /* 0x0008000001497983 */ /* 0x001f280000100800 */
[----:B------:R-:W4:Y:S04]  /*1da00*/  LDL.LU.64 R20, [R1+0x13d0] ;  /* 0x0013d00001147983 */ /* 0x000f280000300a00 */
[----:B------:R0:W-:Y:S04]  /*1da10*/  STL [R1+0x10e4], R72 ;  /* 0x0010e44801007387 */ /* 0x0001e80000100800 */
[----:B0-----:R-:W4:Y:S04]  /*1da20*/  LDL R72, [R1+0x804] ;  /* 0x0008040001487983 */ /* 0x001f280000100800 */
[----:B------:R-:W4:Y:S04]  /*1da30*/  LDL.LU.64 R18, [R1+0x13c8] ;  /* 0x0013c80001127983 */ /* 0x000f280000300a00 */
[----:B------:R0:W-:Y:S04]  /*1da40*/  STL [R1+0x10e8], R75 ;  /* 0x0010e84b01007387 */ /* 0x0001e80000100800 */
[----:B0-----:R-:W4:Y:S04]  /*1da50*/  LDL R75, [R1+0x858] ;  /* 0x00085800014b7983 */ /* 0x001f280000100800 */
[----:B------:R-:W4:Y:S04]  /*1da60*/  LDL.LU.64 R22, [R1+0x13c0] ;  /* 0x0013c00001167983 */ /* 0x000f280000300a00 */
[----:B---3--:R0:W-:Y:S04]  /*1da70*/  @P2 STL [R1+0x864], R5 ;  /* 0x0008640501002387 */ /* 0x0081e80000100800 */
[----:B0-----:R-:W3:Y:S04]  /*1da80*/  LDL.LU R5, [R1+0x13b8] ;  /* 0x0013b80001057983 */ /* 0x001ee80000300800 */
[----:B------:R-:W3:Y:S04]  /*1da90*/  LDL.LU.64 R14, [R1+0x13b0] ;  /* 0x0013b000010e7983 */ /* 0x000ee80000300a00 */
[----:B--2---:R0:W-:Y:S04]  /*1daa0*/  @P2 STL [R1+0x860], R0 ;  /* 0x0008600001002387 */ /* 0x0041e80000100800 */
[----:B0-----:R-:W2:Y:S04]  /*1dab0*/  LDL.LU R0, [R1+0x13a8] ;  /* 0x0013a80001007983 */ /* 0x001ea80000300800 */
[----:B------:R-:W2:Y:S04]  /*1dac0*/  LDL.LU.64 R62, [R1+0x13a0] ;  /* 0x0013a000013e7983 */ /* 0x000ea80000300a00 */
[----:B----4-:R-:W4:Y:S01]  /*1dad0*/  @P2 LDG.E.U16 R75, desc[UR16][R60.64] ;  /* 0x000000103c4b2981 */ /* 0x010f22000c1e1500 */
[----:B------:R-:W-:-:S03]  /*1dae0*/  ISETP.GT.AND P3, PT, R4, 0x22, PT ;  /* 0x000000220400780c */ /* 0x000fc60003f64270 */
[----:B------:R0:W-:Y:S04]  /*1daf0*/  @P2 STL [R1+0x85c], R3 ;  /* 0x00085c0301002387 */ /* 0x0001e80000100800 */
[----:B0-----:R-:W3:Y:S04]  /*1db00*/  LDL R3, [R1+0x6e0] ;  /* 0x0006e00001037983 */ /* 0x001ee80000100800 */
[----:B------:R-:W3:Y:S04]  /*1db10*/  LDL.LU.64 R60, [R1+0x1398] ;  /* 0x00139800013c7983 */ /* 0x000ee80000300a00 */
[----:B------:R-:W3:Y:S04]  /*1db20*/  @P3 LDG.E.U16 R72, desc[UR16][R64.64] ;  /* 0x0000001040483981 */ /* 0x000ee8000c1e1500 */
[----:B--2---:R-:W2:Y:S04]  /*1db30*/  @P3 LDG.E.U16 R73, desc[UR16][R62.64] ;  /* 0x000000103e493981 */ /* 0x004ea8000c1e1500 */
[----:B----4-:R-:W-:Y:S04]  /*1db40*/  @P2 STL [R1+0x858], R75 ;  /* 0x0008584b01002387 */ /* 0x010fe80000100800 */
[----:B------:R-:W4:Y:S04]  /*1db50*/  LDL.LU.64 R64, [R1+0x1390] ;  /* 0x0013900001407983 */ /* 0x000f280000300a00 */
[----:B------:R-:W2:Y:S01]  /*1db60*/  LDL.LU.64 R62, [R1+0x1388] ;  /* 0x00138800013e7983 */ /* 0x000ea20000300a00 */
[----:B------:R-:W-:-:S03]  /*1db70*/  ISETP.GT.AND P4, PT, R4, 0x2a, PT ;  /* 0x0000002a0400780c */ /* 0x000fc60003f84270 */
[----:B---3--:R-:W3:Y:S01]  /*1db80*/  @P3 LDG.E.U16 R93, desc[UR16][R60.64] ;  /* 0x000000103c5d3981 */ /* 0x008ee2000c1e1500 */
[----:B------:R-:W-:-:S09]  /*1db90*/  ISETP.GT.AND P5, PT, R4, 0x32, PT ;  /* 0x000000320400780c */ /* 0x000fd20003fa4270 */
[----:B------:R-:W3:Y:S04]  /*1dba0*/  @P4 LDG.E.U16 R79, desc[UR16][R68.64] ;  /* 0x00000010444f4981 */ /* 0x000ee8000c1e1500 */
[----:B------:R-:W3:Y:S04]  /*1dbb0*/  @P4 LDG.E.U16 R74, desc[UR16][R66.64] ;  /* 0x00000010424a4981 */ /* 0x000ee8000c1e1500 */
[----:B------:R-:W3:Y:S04]  /*1dbc0*/  LDL.LU.64 R60, [R1+0x1380] ;  /* 0x00138000013c7983 */ /* 0x000ee80000300a00 */
[----:B------:R-:W3:Y:S04]  /*1dbd0*/  @P5 LDG.E.U16 R78, desc[UR16][R76.64] ;  /* 0x000000104c4e5981 */ /* 0x000ee8000c1e1500 */
[----:B----4-:R-:W4:Y:S04]  /*1dbe0*/  @P3 LDG.E.U16 R70, desc[UR16][R64.64] ;  /* 0x0000001040463981 */ /* 0x010f28000c1e1500 */
[----:B--2---:R-:W2:Y:S04]  /*1dbf0*/  @P4 LDG.E.U16 R2, desc[UR16][R62.64] ;  /* 0x000000103e024981 */ /* 0x004ea8000c1e1500 */
[----:B---3--:R0:W-:Y:S04]  /*1dc00*/  @P3 STL [R1+0x7fc], R93 ;  /* 0x0007fc5d01003387 */ /* 0x0081e80000100800 */
[----:B0-----:R-:W3:Y:S04]  /*1dc10*/  LDL R93, [R1+0x6dc] ;  /* 0x0006dc00015d7983 */ /* 0x001ee80000100800 */
[----:B------:R-:W3:Y:S04]  /*1dc20*/  LDL.LU.64 R64, [R1+0x1378] ;  /* 0x0013780001407983 */ /* 0x000ee80000300a00 */
[----:B------:R-:W3:Y:S04]  /*1dc30*/  @P4 LDG.E.U16 R71, desc[UR16][R60.64] ;  /* 0x000000103c474981 */ /* 0x000ee8000c1e1500 */
[----:B----4-:R-:W-:Y:S04]  /*1dc40*/  @P3 STL [R1+0x7f8], R70 ;  /* 0x0007f84601003387 */ /* 0x010fe80000100800 */
[----:B------:R-:W-:Y:S04]  /*1dc50*/  @P3 STL [R1+0x800], R73 ;  /* 0x0008004901003387 */ /* 0x000fe80000100800 */
[----:B------:R-:W-:Y:S04]  /*1dc60*/  @P3 STL [R1+0x804], R72 ;  /* 0x0008044801003387 */ /* 0x000fe80000100800 */
[----:B------:R-:W4:Y:S04]  /*1dc70*/  LDL.LU.64 R62, [R1+0x1370] ;  /* 0x00137000013e7983 */ /* 0x000f280000300a00 */
[----:B--2---:R0:W-:Y:S04]  /*1dc80*/  @P4 STL [R1+0x7a4], R2 ;  /* 0x0007a40201004387 */ /* 0x0041e80000100800 */
[----:B0-----:R-:W2:Y:S04]  /*1dc90*/  LDL R2, [R1+0x6d8] ;  /* 0x0006d80001027983 */ /* 0x001ea80000100800 */
[----:B------:R-:W2:Y:S04]  /*1dca0*/  LDL.LU.64 R60, [R1+0x1368] ;  /* 0x00136800013c7983 */ /* 0x000ea80000300a00 */
[----:B---3--:R-:W3:Y:S04]  /*1dcb0*/  @P5 LDG.E.U16 R81, desc[UR16][R64.64] ;  /* 0x0000001040515981 */ /* 0x008ee8000c1e1500 */
[----:B----4-:R-:W4:Y:S04]  /*1dcc0*/  @P5 LDG.E.U16 R80, desc[UR16][R62.64] ;  /* 0x000000103e505981 */ /* 0x010f28000c1e1500 */
[----:B--2---:R-:W2:Y:S01]  /*1dcd0*/  @P5 LDG.E.U16 R92, desc[UR16][R60.64] ;  /* 0x000000103c5c5981 */ /* 0x004ea2000c1e1500 */
[----:B------:R-:W-:-:S03]  /*1dce0*/  ISETP.GT.AND P2, PT, R4, 0x16, PT ;  /* 0x000000160400780c */ /* 0x000fc60003f44270 */
[----:B------:R0:W-:Y:S04]  /*1dcf0*/  @P4 STL [R1+0x798], R79 ;  /* 0x0007984f01004387 */ /* 0x0001e80000100800 */
[----:B------:R-:W-:Y:S04]  /*1dd00*/  @P4 STL [R1+0x79c], R74 ;  /* 0x00079c4a01004387 */ /* 0x000fe80000100800 */
[----:B------:R1:W-:Y:S04]  /*1dd10*/  @P4 STL [R1+0x7a0], R71 ;  /* 0x0007a04701004387 */ /* 0x0003e80000100800 */
[----:B------:R-:W3:Y:S04]  /*1dd20*/  LDL.LU.64 R64, [R1+0x1360] ;  /* 0x0013600001407983 */ /* 0x000ee80000300a00 */
[----:B------:R-:W3:Y:S04]  /*1dd30*/  LDL.LU.64 R62, [R1+0x1358] ;  /* 0x00135800013e7983 */ /* 0x000ee80000300a00 */
[----:B------:R-:W3:Y:S04]  /*1dd40*/  LDL.LU.64 R60, [R1+0x1350] ;  /* 0x00135000013c7983 */ /* 0x000ee80000300a00 */
[----:B------:R-:W3:Y:S04]  /*1dd50*/  @P2 LDG.E.U16 R91, desc[UR16][R58.64] ;  /* 0x000000103a5b2981 */ /* 0x000ee8000c1e1500 */
[----:B--2---:R-:W-:Y:S04]  /*1dd60*/  @P5 STL [R1+0x738], R92 ;  /* 0x0007385c01005387 */ /* 0x004fe80000100800 */
[----:B----4-:R-:W-:Y:S04]  /*1dd70*/  @P5 STL [R1+0x73c], R80 ;  /* 0x00073c5001005387 */ /* 0x010fe80000100800 */
[----:B---3--:R-:W-:Y:S04]  /*1dd80*/  @P5 STL [R1+0x740], R81 ;  /* 0x0007405101005387 */ /* 0x008fe80000100800 */
[----:B------:R2:W-:Y:S04]  /*1dd90*/  @P5 STL [R1+0x744], R78 ;  /* 0x0007444e01005387 */ /* 0x0005e80000100800 */
[----:B------:R-:W3:Y:S01]  /*1dda0*/  LDL.LU.64 R58, [R1+0x1348] ;  /* 0x00134800013a7983 */ /* 0x000ee20000300a00 */
[----:B------:R-:W-:-:S03]  /*1ddb0*/  ISETP.GT.AND P3, PT, R4, 0x3a, PT ;  /* 0x0000003a0400780c */ /* 0x000fc60003f64270 */
[----:B------:R-:W4:Y:S04]  /*1ddc0*/  LDL R76, [R1+0xb98] ;  /* 0x000b9800014c7983 */ /* 0x000f280000100800 */
[----:B0-----:R-:W4:Y:S04]  /*1ddd0*/  LDL R79, [R1+0xb94] ;  /* 0x000b9400014f7983 */ /* 0x001f280000100800 */
[----:B-1----:R-:W4:Y:S04]  /*1dde0*/  LDL R71, [R1+0xb90] ;  /* 0x000b900001477983 */ /* 0x002f280000100800 */
[----:B------:R-:W4:Y:S04]  /*1ddf0*/  @P3 LDG.E.U16 R90, desc[UR16][R64.64] ;  /* 0x00000010405a3981 */ /* 0x000f28000c1e1500 */
[----:B------:R-:W4:Y:S04]  /*1de00*/  @P3 LDG.E.U16 R3, desc[UR16][R62.64] ;  /* 0x000000103e033981 */ /* 0x000f28000c1e1500 */
[----:B------:R-:W4:Y:S04]  /*1de10*/  @P3 LDG.E.U16 R93, desc[UR16][R60.64] ;  /* 0x000000103c5d3981 */ /* 0x000f28000c1e1500 */
[----:B--2---:R-:W2:Y:S04]  /*1de20*/  LDL R78, [R1+0x854] ;  /* 0x00085400014e7983 */ /* 0x004ea80000100800 */
[----:B---3--:R-:W3:Y:S04]  /*1de30*/  @P3 LDG.E.U16 R2, desc[UR16][R58.64] ;  /* 0x000000103a023981 */ /* 0x008ee8000c1e1500 */
[----:B------:R-:W-:Y:S04]  /*1de40*/  STL [R1+0xf74], R64 ;  /* 0x000f744001007387 */ /* 0x000fe80000100800 */
[----:B------:R-:W-:Y:S04]  /*1de50*/  STL [R1+0x10ec], R64 ;  /* 0x0010ec4001007387 */ /* 0x000fe80000100800 */
[----:B------:R-:W-:Y:S04]  /*1de60*/  STL [R1+0xf70], R65 ;  /* 0x000f704101007387 */ /* 0x000fe80000100800 */
[----:B------:R-:W-:Y:S04]  /*1de70*/  STL [R1+0x10f0], R65 ;  /* 0x0010f04101007387 */ /* 0x000fe80000100800 */
[----:B------:R-:W2:Y:S04]  /*1de80*/  LDL R81, [R1+0x850] ;  /* 0x0008500001517983 */ /* 0x000ea80000100800 */
[----:B------:R-:W2:Y:S04]  /*1de90*/  LDL R80, [R1+0x84c] ;  /* 0x00084c0001507983 */ /* 0x000ea80000100800 */
[----:B------:R-:W-:Y:S04]  /*1dea0*/  STL [R1+0xf80], R62 ;  /* 0x000f803e01007387 */ /* 0x000fe80000100800 */
[----:B------:R-:W-:Y:S04]  /*1deb0*/  STL [R1+0xf78], R63 ;  /* 0x000f783f01007387 */ /* 0x000fe80000100800 */
[----:B------:R0:W-:Y:S04]  /*1dec0*/  STL [R1+0x10f4], R63 ;  /* 0x0010f43f01007387 */ /* 0x0001e80000100800 */
[----:B------:R-:W2:Y:S04]  /*1ded0*/  LDL R92, [R1+0x848] ;  /* 0x00084800015c7983 */ /* 0x000ea80000100800 */
[----:B------:R-:W-:Y:S04]  /*1dee0*/  STL [R1+0xf88], R60 ;  /* 0x000f883c01007387 */ /* 0x000fe80000100800 */
[----:B------:R-:W-:Y:S04]  /*1def0*/  STL [R1+0xf84], R61 ;  /* 0x000f843d01007387 */ /* 0x000fe80000100800 */
[----:B----4-:R-:W4:Y:S04]  /*1df00*/  @P2 LDG.E.U16 R76, desc[UR16][R12.64] ;  /* 0x000000100c4c2981 */ /* 0x010f28000c1e1500 */
[----:B------:R-:W2:Y:S04]  /*1df10*/  @P2 LDG.E.U16 R79, desc[UR16][R44.64] ;  /* 0x000000102c4f2981 */ /* 0x000ea8000c1e1500 */
[----:B------:R-:W2:Y:S04]  /*1df20*/  @P2 LDG.E.U16 R71, desc[UR16][R42.64] ;  /* 0x000000102a472981 */ /* 0x000ea8000c1e1500 */
[----:B---3--:R1:W-:Y:S04]  /*1df30*/  @P3 STL [R1+0x6d8], R2 ;  /* 0x0006d80201003387 */ /* 0x0083e80000100800 */
[----:B0-----:R-:W3:Y:S04]  /*1df40*/  LDL R63, [R1+0x7f0] ;  /* 0x0007f000013f7983 */ /* 0x001ee80000100800 */
[----:B------:R-:W3:Y:S04]  /*1df50*/  LDL R70, [R1+0x7ec] ;  /* 0x0007ec0001467983 */ /* 0x000ee80000100800 */
[----:B-1----:R-:W3:Y:S04]  /*1df60*/  LDL R2, [R1+0x7f4] ;  /* 0x0007f40001027983 */ /* 0x002ee80000100800 */
[----:B------:R-:W3:Y:S04]  /*1df70*/  LDL R67, [R1+0x7e8] ;  /* 0x0007e80001437983 */ /* 0x000ee80000100800 */
[----:B------:R-:W3:Y:S04]  /*1df80*/  LDL.64 R64, [R1+0x1d0] ;  /* 0x0001d00001407983 */ /* 0x000ee80000100a00 */
[----:B------:R0:W-:Y:S04]  /*1df90*/  @P2 STL [R1+0xb9c], R91 ;  /* 0x000b9c5b01002387 */ /* 0x0001e80000100800 */
[----:B------:R-:W3:Y:S04]  /*1dfa0*/  LDL.64 R74, [R1+0x1c8] ;  /* 0x0001c800014a7983 */ /* 0x000ee80000100a00 */
[----:B0-----:R-:W3:Y:S04]  /*1dfb0*/  LDL R91, [R1+0x794] ;  /* 0x00079400015b7983 */ /* 0x001ee80000100800 */
[----:B------:R0:W-:Y:S04]  /*1dfc0*/  @P3 STL [R1+0x6e4], R90 ;  /* 0x0006e45a01003387 */ /* 0x0001e80000100800 */
[----:B0-----:R-:W3:Y:S04]  /*1dfd0*/  LDL R90, [R1+0x790] ;  /* 0x00079000015a7983 */ /* 0x001ee80000100800 */
[----:B------:R0:W-:Y:S04]  /*1dfe0*/  @P3 STL [R1+0x6e0], R3 ;  /* 0x0006e00301003387 */ /* 0x0001e80000100800 */
[----:B0-----:R-:W3:Y:S04]  /*1dff0*/  LDL R3, [R1+0x78c] ;  /* 0x00078c0001037983 */ /* 0x001ee80000100800 */
[----:B------:R0:W-:Y:S04]  /*1e000*/  @P3 STL [R1+0x6dc], R93 ;  /* 0x0006dc5d01003387 */ /* 0x0001e80000100800 */
[----:B0-----:R-:W3:Y:S04]  /*1e010*/  LDL R93, [R1+0x788] ;  /* 0x00078800015d7983 */ /* 0x001ee80000100800 */
[----:B------:R-:W-:Y:S04]  /*1e020*/  STL [R1+0xf90], R58 ;  /* 0x000f903a01007387 */ /* 0x000fe80000100800 */
[----:B------:R-:W-:Y:S04]  /*1e030*/  STL [R1+0xf8c], R59 ;  /* 0x000f8c3b01007387 */ /* 0x000fe80000100800 */
[----:B------:R-:W3:Y:S04]  /*1e040*/  LDL.LU.64 R12, [R1+0x1340] ;  /* 0x00134000010c7983 */ /* 0x000ee80000300a00 */
[----:B------:R-:W3:Y:S01]  /*1e050*/  LDL.LU.64 R44, [R1+0x1338] ;  /* 0x00133800012c7983 */ /* 0x000ee20000300a00 */
[----:B------:R-:W-:-:S02]  /*1e060*/  ISETP.GT.AND P4, PT, R4, 0x1b, PT ;  /* 0x0000001b0400780c */ /* 0x000fc40003f84270 */
[C---:B------:R-:W-:Y:S01]  /*1e070*/  ISETP.GT.AND P5, PT, R4.reuse, 0x23, PT ;  /* 0x000000230400780c */ /* 0x040fe20003fa4270 */
[----:B----4-:R0:W-:Y:S10]  /*1e080*/  @P2 STL [R1+0xb98], R76 ;  /* 0x000b984c01002387 */ /* 0x0101f40000100800 */
[----:B--2---:R-:W2:Y:S04]  /*1e090*/  @P4 LDG.E.U16 R78, desc[UR16][R56.64] ;  /* 0x00000010384e4981 */ /* 0x004ea8000c1e1500 */
[----:B------:R-:W4:Y:S04]  /*1e0a0*/  @P4 LDG.E.U16 R81, desc[UR16][R54.64] ;  /* 0x0000001036514981 */ /* 0x000f28000c1e1500 */
[----:B------:R-:W2:Y:S04]  /*1e0b0*/  @P4 LDG.E.U16 R80, desc[UR16][R48.64] ;  /* 0x0000001030504981 */ /* 0x000ea8000c1e1500 */
[----:B0-----:R-:W2:Y:S04]  /*1e0c0*/  LDL.64 R76, [R1+0xf0] ;  /* 0x0000f000014c7983 */ /* 0x001ea80000100a00 */
[----:B------:R-:W2:Y:S04]  /*1e0d0*/  @P4 LDG.E.U16 R92, desc[UR16][R46.64] ;  /* 0x000000102e5c4981 */ /* 0x000ea8000c1e1500 */
[----:B------:R0:W-:Y:S04]  /*1e0e0*/  @P2 STL [R1+0xb94], R79 ;  /* 0x000b944f01002387 */ /* 0x0001e80000100800 */
[----:B0-----:R-:W2:Y:S04]  /*1e0f0*/  LDL R79, [R1+0x734] ;  /* 0x00073400014f7983 */ /* 0x001ea80000100800 */
[----:B------:R-:W2:Y:S04]  /*1e100*/  LDL.LU.64 R42, [R1+0x1330] ;  /* 0x00133000012a7983 */ /* 0x000ea80000300a00 */
[----:B------:R0:W-:Y:S04]  /*1e110*/  @P2 STL [R1+0xb90], R71 ;  /* 0x000b904701002387 */ /* 0x0001e80000100800 */
[----:B------:R-:W4:Y:S04]  /*1e120*/  LDL.LU.64 R56, [R1+0x1328] ;  /* 0x0013280001387983 */ /* 0x000f280000300a00 */
[----:B------:R-:W4:Y:S04]  /*1e130*/  LDL.64 R72, [R1+0xe8] ;  /* 0x0000e80001487983 */ /* 0x000f280000100a00 */
[----:B------:R-:W4:Y:S04]  /*1e140*/  LDL R66, [R1+0x730] ;  /* 0x0007300001427983 */ /* 0x000f280000100800 */
[----:B------:R-:W4:Y:S04]  /*1e150*/  LDL R69, [R1+0x72c] ;  /* 0x00072c0001457983 */ /* 0x000f280000100800 */
[----:B------:R-:W4:Y:S04]  /*1e160*/  LDL R68, [R1+0x728] ;  /* 0x0007280001447983 */ /* 0x000f280000100800 */
[----:B------:R-:W4:Y:S04]  /*1e170*/  LDL.LU.64 R54, [R1+0x1320] ;  /* 0x0013200001367983 */ /* 0x000f280000300a00 */
[----:B------:R-:W4:Y:S01]  /*1e180*/  LDL.LU.64 R48, [R1+0x1318] ;  /* 0x0013180001307983 */ /* 0x000f220000300a00 */
[----:B------:R-:W-:-:S03]  /*1e190*/  ISETP.GT.AND P6, PT, R4, 0x2b, PT ;  /* 0x0000002b0400780c */ /* 0x000fc60003fc4270 */
[----:B0-----:R-:W4:Y:S10]  /*1e1a0*/  LDL R71, [R1+0xb8c] ;  /* 0x000b8c0001477983 */ /* 0x001f340000100800 */
[----:B---3--:R-:W3:Y:S04]  /*1e1b0*/  @P6 LDG.E.U16 R91, desc[UR16][R64.64] ;  /* 0x00000010405b6981 */ /* 0x008ee8000c1e1500 */
[----:B------:R-:W3:Y:S04]  /*1e1c0*/  @P5 LDG.E.U16 R2, desc[UR16][R44.64] ;  /* 0x000000102c025981 */ /* 0x000ee8000c1e1500 */
[----:B--2---:R-:W2:Y:S04]  /*1e1d0*/  @P5 LDG.E.U16 R63, desc[UR16][R42.64] ;  /* 0x000000102a3f5981 */ /* 0x004ea8000c1e1500 */
[----:B------:R0:W-:Y:S04]  /*1e1e0*/  @P4 STL [R1+0x854], R78 ;  /* 0x0008544e01004387 */ /* 0x0001e80000100800 */
[----:B----4-:R-:W4:Y:S01]  /*1e1f0*/  @P5 LDG.E.U16 R70, desc[UR16][R56.64] ;  /* 0x0000001038465981 */ /* 0x010f22000c1e1500 */
[----:B------:R-:W-:-:S03]  /*1e200*/  ISETP.GT.AND P2, PT, R4, 0x33, PT ;  /* 0x000000330400780c */ /* 0x000fc60003f44270 */
[----:B------:R-:W2:Y:S04]  /*1e210*/  @P6 LDG.E.U16 R90, desc[UR16][R74.64] ;  /* 0x000000104a5a6981 */ /* 0x000ea8000c1e1500 */
[----:B0-----:R-:W2:Y:S04]  /*1e220*/  LDL R78, [R1+0xb88] ;  /* 0x000b8800014e7983 */ /* 0x001ea80000100800 */
[----:B------:R0:W-:Y:S04]  /*1e230*/  @P4 STL [R1+0x850], R81 ;  /* 0x0008505101004387 */ /* 0x0001e80000100800 */
[----:B------:R-:W2:Y:S04]  /*1e240*/  @P2 LDG.E.U16 R79, desc[UR16][R76.64] ;  /* 0x000000104c4f2981 */ /* 0x000ea8000c1e1500 */
[----:B------:R-:W2:Y:S04]  /*1e250*/  @P5 LDG.E.U16 R67, desc[UR16][R54.64] ;  /* 0x0000001036435981 */ /* 0x000ea8000c1e1500 */
[----:B0-----:R-:W2:Y:S04]  /*1e260*/  LDL R81, [R1+0xb84] ;  /* 0x000b840001517983 */ /* 0x001ea80000100800 */
[----:B------:R0:W-:Y:S04]  /*1e270*/  @P4 STL [R1+0x84c], R80 ;  /* 0x00084c5001004387 */ /* 0x0001e80000100800 */
[----:B------:R-:W2:Y:S04]  /*1e280*/  @P2 LDG.E.U16 R66, desc[UR16][R72.64] ;  /* 0x0000001048422981 */ /* 0x000ea8000c1e1500 */
[----:B0-----:R-:W2:Y:S04]  /*1e290*/  LDL R80, [R1+0x6d4] ;  /* 0x0006d40001507983 */ /* 0x001ea80000100800 */
[----:B------:R-:W2:Y:S04]  /*1e2a0*/  LDL.LU.64 R46, [R1+0x1310] ;  /* 0x00131000012e7983 */ /* 0x000ea80000300a00 */
[----:B------:R0:W-:Y:S04]  /*1e2b0*/  @P4 STL [R1+0x848], R92 ;  /* 0x0008485c01004387 */ /* 0x0001e80000100800 */
[----:B0-----:R-:W2:Y:S04]  /*1e2c0*/  LDL R92, [R1+0x6d0] ;  /* 0x0006d000015c7983 */ /* 0x001ea80000100800 */
[----:B------:R-:W2:Y:S04]  /*1e2d0*/  LDL.LU.64 R44, [R1+0x1308] ;  /* 0x00130800012c7983 */ /* 0x000ea80000300a00 */
[----:B---3--:R0:W-:Y:S04]  /*1e2e0*/  @P5 STL [R1+0x7f4], R2 ;  /* 0x0007f40201005387 */ /* 0x0081e80000100800 */
[----:B0-----:R-:W3:Y:S04]  /*1e2f0*/  LDL.LU R2, [R1+0x1300] ;  /* 0x0013000001027983 */ /* 0x001ee80000300800 */
[----:B------:R-:W2:Y:S04]  /*1e300*/  LDL.LU.64 R42, [R1+0x12f8] ;  /* 0x0012f800012a7983 */ /* 0x000ea80000300a00 */
[----:B------:R-:W2:Y:S04]  /*1e310*/  LDL.LU.64 R56, [R1+0x12f0] ;  /* 0x0012f00001387983 */ /* 0x000ea80000300a00 */
[----:B------:R-:W3:Y:S04]  /*1e320*/  LDL.LU.64 R54, [R1+0x12e8] ;  /* 0x0012e80001367983 */ /* 0x000ee80000300a00 */
[----:B--2---:R-:W2:Y:S04]  /*1e330*/  @P6 LDG.E.U16 R3, desc[UR16][R56.64] ;  /* 0x0000001038036981 */ /* 0x004ea8000c1e1500 */
[----:B---3--:R-:W3:Y:S04]  /*1e340*/  @P6 LDG.E.U16 R93, desc[UR16][R54.64] ;  /* 0x00000010365d6981 */ /* 0x008ee8000c1e1500 */
[----:B------:R-:W2:Y:S04]  /*1e350*/  LDL.LU.64 R56, [R1+0x12e0] ;  /* 0x0012e00001387983 */ /* 0x000ea80000300a00 */
[----:B------:R0:W-:Y:S04]  /*1e360*/  @P6 STL [R1+0x794], R91 ;  /* 0x0007945b01006387 */ /* 0x0001e80000100800 */
[----:B0-----:R-:W3:Y:S04]  /*1e370*/  LDL R91, [R1+0xb80] ;  /* 0x000b8000015b7983 */ /* 0x001ee80000100800 */
[----:B------:R-:W3:Y:S04]  /*1e380*/  LDL.LU.64 R54, [R1+0x12d8] ;  /* 0x0012d80001367983 */ /* 0x000ee80000300a00 */
[----:B--2---:R-:W2:Y:S04]  /*1e390*/  @P2 LDG.E.U16 R69, desc[UR16][R56.64] ;  /* 0x0000001038452981 */ /* 0x004ea8000c1e1500 */
[----:B---3--:R-:W3:Y:S04]  /*1e3a0*/  @P2 LDG.E.U16 R68, desc[UR16][R54.64] ;  /* 0x0000001036442981 */ /* 0x008ee8000c1e1500 */
[----:B------:R0:W-:Y:S01]  /*1e3b0*/  @P6 STL [R1+0x790], R90 ;  /* 0x0007905a01006387 */ /* 0x0001e20000100800 */
[----:B------:R-:W-:-:S03]  /*1e3c0*/  ISETP.GT.AND P3, PT, R4, 0x17, PT ;  /* 0x000000170400780c */ /* 0x000fc60003f64270 */
[----:B0-----:R-:W2:Y:S04]  /*1e3d0*/  LDL R90, [R1+0x844] ;  /* 0x00084400015a7983 */ /* 0x001ea80000100800 */
[----:B------:R0:W-:Y:S06]  /*1e3e0*/  @P6 STL [R1+0x78c], R3 ;  /* 0x00078c0301006387 */ /* 0x0001ec0000100800 */
[----:B------:R-:W2:Y:S04]  /*1e3f0*/  @P3 LDG.E.U16 R71, desc[UR16][R52.64] ;  /* 0x0000001034473981 */ /* 0x000ea8000c1e1500 */
[----:B------:R-:W2:Y:S04]  /*1e400*/  @P3 LDG.E.U16 R78, desc[UR16][R40.64] ;  /* 0x00000010284e3981 */ /* 0x000ea8000c1e1500 */
[----:B0-----:R-:W2:Y:S04]  /*1e410*/  LDL R3, [R1+0x840] ;  /* 0x0008400001037983 */ /* 0x001ea80000100800 */
[----:B------:R0:W-:Y:S04]  /*1e420*/  @P6 STL [R1+0x788], R93 ;  /* 0x0007885d01006387 */ /* 0x0001e80000100800 */
[----:B------:R-:W2:Y:S01]  /*1e430*/  @P3 LDG.E.U16 R81, desc[UR16][R50.64] ;  /* 0x0000001032513981 */ /* 0x000ea2000c1e1500 */
[----:B------:R-:W-:-:S03]  /*1e440*/  ISETP.GT.AND P4, PT, R4, 0x3b, PT ;  /* 0x0000003b0400780c */ /* 0x000fc60003f84270 */
[----:B------:R-:W2:Y:S04]  /*1e450*/  @P3 LDG.E.U16 R91, desc[UR16][R38.64] ;  /* 0x00000010265b3981 */ /* 0x000ea8000c1e1500 */
[----:B0-----:R-:W2:Y:S04]  /*1e460*/  LDL R93, [R1+0x83c] ;  /* 0x00083c00015d7983 */ /* 0x001ea80000100800 */
[----:B------:R-:W-:Y:S04]  /*1e470*/  @P5 STL [R1+0x7e8], R67 ;  /* 0x0007e84301005387 */ /* 0x000fe80000100800 */
[----:B----4-:R-:W-:Y:S04]  /*1e480*/  @P5 STL [R1+0x7ec], R70 ;  /* 0x0007ec4601005387 */ /* 0x010fe80000100800 */
[----:B------:R-:W-:Y:S04]  /*1e490*/  @P5 STL [R1+0x7f0], R63 ;  /* 0x0007f03f01005387 */ /* 0x000fe80000100800 */
[----:B------:R-:W4:Y:S04]  /*1e4a0*/  LDL.LU R74, [R1+0x834] ;  /* 0x00083400014a7983 */ /* 0x000f280000300800 */
[----:B------:R-:W4:Y:S04]  /*1e4b0*/  LDL.LU R77, [R1+0x830] ;  /* 0x00083000014d7983 */ /* 0x000f280000300800 */
[----:B------:R-:W4:Y:S04]  /*1e4c0*/  LDL.LU R76, [R1+0x82c] ;  /* 0x00082c00014c7983 */ /* 0x000f280000300800 */
[----:B------:R0:W-:Y:S04]  /*1e4d0*/  @P2 STL [R1+0x734], R79 ;  /* 0x0007344f01002387 */ /* 0x0001e80000100800 */
[----:B0-----:R-:W4:Y:S04]  /*1e4e0*/  LDL.LU R79, [R1+0x828] ;  /* 0x00082800014f7983 */ /* 0x001f280000300800 */
[----:B------:R-:W4:Y:S04]  /*1e4f0*/  LDL.LU.64 R56, [R1+0x12d0] ;  /* 0x0012d00001387983 */ /* 0x000f280000300a00 */
[----:B------:R-:W4:Y:S04]  /*1e500*/  LDL.LU.64 R54, [R1+0x12c8] ;  /* 0x0012c80001367983 */ /* 0x000f280000300a00 */
[----:B---3--:R-:W-:Y:S04]  /*1e510*/  @P2 STL [R1+0x728], R68 ;  /* 0x0007284401002387 */ /* 0x008fe80000100800 */
[----:B--2---:R-:W-:Y:S04]  /*1e520*/  @P2 STL [R1+0x72c], R69 ;  /* 0x00072c4501002387 */ /* 0x004fe80000100800 */
[----:B------:R-:W-:Y:S04]  /*1e530*/  @P2 STL [R1+0x730], R66 ;  /* 0x0007304201002387 */ /* 0x000fe80000100800 */
[----:B------:R-:W2:Y:S04]  /*1e540*/  LDL.LU.64 R52, [R1+0x12c0] ;  /* 0x0012c00001347983 */ /* 0x000ea80000300a00 */
[----:B------:R-:W3:Y:S04]  /*1e550*/  LDL.LU.64 R40, [R1+0x12b8] ;  /* 0x0012b80001287983 */ /* 0x000ee80000300a00 */
[----:B------:R-:W3:Y:S01]  /*1e560*/  LDL.LU.64 R50, [R1+0x12b0] ;  /* 0x0012b00001327983 */ /* 0x000ee20000300a00 */
[----:B------:R-:W-:-:S02]  /*1e570*/  ISETP.GT.AND P5, PT, R4, 0x1c, PT ;  /* 0x0000001c0400780c */ /* 0x000fc40003fa4270 */
[----:B------:R-:W-:-:S11]  /*1e580*/  ISETP.GT.AND P2, PT, R4, 0x1d, PT ;  /* 0x0000001d0400780c */ /* 0x000fd60003f44270 */
[----:B------:R-:W3:Y:S04]  /*1e590*/  @P5 LDG.E.U16 R90, desc[UR16][R36.64] ;  /* 0x00000010245a5981 */ /* 0x000ee8000c1e1500 */
[----:B------:R-:W3:Y:S04]  /*1e5a0*/  @P5 LDG.E.U16 R3, desc[UR16][R34.64] ;  /* 0x0000001022035981 */ /* 0x000ee8000c1e1500 */
[----:B------:R-:W3:Y:S04]  /*1e5b0*/  @P5 LDG.E.U16 R93, desc[UR16][R10.64] ;  /* 0x000000100a5d5981 */ /* 0x000ee8000c1e1500 */
[----:B----4-:R-:W4:Y:S04]  /*1e5c0*/  @P2 LDG.E.U16 R74, desc[UR16][R6.64] ;  /* 0x00000010064a2981 */ /* 0x010f28000c1e1500 */
[----:B------:R-:W4:Y:S04]  /*1e5d0*/  @P2 LDG.E.U16 R77, desc[UR16][R16.64] ;  /* 0x00000010104d2981 */ /* 0x000f28000c1e1500 */
[----:B------:R-:W4:Y:S01]  /*1e5e0*/  @P2 LDG.E.U16 R76, desc[UR16][R28.64] ;  /* 0x000000101c4c2981 */ /* 0x000f22000c1e1500 */
[----:B------:R-:W-:-:S03]  /*1e5f0*/  ISETP.GT.AND P6, PT, R4, 0x24, PT ;  /* 0x000000240400780c */ /* 0x000fc60003fc4270 */
[----:B------:R-:W4:Y:S04]  /*1e600*/  @P2 LDG.E.U16 R79, desc[UR16][R32.64] ;  /* 0x00000010204f2981 */ /* 0x000f28000c1e1500 */
[----:B------:R-:W4:Y:S04]  /*1e610*/  @P4 LDG.E.U16 R80, desc[UR16][R56.64] ;  /* 0x0000001038504981 */ /* 0x000f28000c1e1500 */
[----:B------:R-:W4:Y:S04]  /*1e620*/  @P4 LDG.E.U16 R92, desc[UR16][R54.64] ;  /* 0x00000010365c4981 */ /* 0x000f28000c1e1500 */
[----:B--2---:R-:W2:Y:S04]  /*1e630*/  @P4 LDG.E.U16 R2, desc[UR16][R52.64] ;  /* 0x0000001034024981 */ /* 0x004ea8000c1e1500 */
[----:B---3--:R-:W3:Y:S04]  /*1e640*/  @P4 LDG.E.U16 R0, desc[UR16][R50.64] ;  /* 0x0000001032004981 */ /* 0x008ee8000c1e1500 */
[----:B------:R-:W-:Y:S04]  /*1e650*/  STL [R1+0xf98], R56 ;  /* 0x000f983801007387 */ /* 0x000fe80000100800 */
[----:B------:R-:W-:Y:S04]  /*1e660*/  STL [R1+0xf94], R57 ;  /* 0x000f943901007387 */ /* 0x000fe80000100800 */
[----:B------:R-:W-:Y:S04]  /*1e670*/  STL [R1+0xfa0], R54 ;  /* 0x000fa03601007387 */ /* 0x000fe80000100800 */
[----:B------:R-:W-:Y:S04]  /*1e680*/  STL [R1+0xf9c], R55 ;  /* 0x000f9c3701007387 */ /* 0x000fe80000100800 */
[----:B--2---:R0:W-:Y:S04]  /*1e690*/  STL [R1+0x6cc], R2 ;  /* 0x0006cc0201007387 */ /* 0x0041e80000100800 */
[----:B0-----:R-:W2:Y:S04]  /*1e6a0*/  LDL.LU R2, [R1+0x12ac] ;  /* 0x0012ac0001027983 */ /* 0x001ea80000300800 */
[----:B------:R-:W-:Y:S04]  /*1e6b0*/  STL [R1+0xfa8], R52 ;  /* 0x000fa83401007387 */ /* 0x000fe80000100800 */
[----:B------:R-:W-:Y:S04]  /*1e6c0*/  STL [R1+0xfa4], R53 ;  /* 0x000fa43501007387 */ /* 0x000fe80000100800 */
[----:B---3--:R0:W-:Y:S04]  /*1e6d0*/  STL [R1+0x6c8], R0 ;  /* 0x0006c80001007387 */ /* 0x0081e80000100800 */
[----:B0-----:R-:W3:Y:S04]  /*1e6e0*/  LDL.LU R0, [R1+0x12a8] ;  /* 0x0012a80001007983 */ /* 0x001ee80000300800 */
[----:B------:R-:W-:Y:S04]  /*1e6f0*/  STL [R1+0xfb0], R50 ;  /* 0x000fb03201007387 */ /* 0x000fe80000100800 */
[----:B------:R-:W-:Y:S04]  /*1e700*/  STL [R1+0xfac], R51 ;  /* 0x000fac3301007387 */ /* 0x000fe80000100800 */
[----:B------:R-:W4:Y:S04]  /*1e710*/  LDL.LU.64 R38, [R1+0x12a0] ;  /* 0x0012a00001267983 */ /* 0x000f280000300a00 */
[----:B------:R-:W4:Y:S04]  /*1e720*/  LDL.LU R63, [R1+0x784] ;  /* 0x00078400013f7983 */ /* 0x000f280000300800 */
[----:B--2---:R-:W2:Y:S04]  /*1e730*/  @P6 LDG.E.U16 R2, desc[UR16][R48.64] ;  /* 0x0000001030026981 */ /* 0x004ea8000c1e1500 */
[----:B---3--:R-:W3:Y:S04]  /*1e740*/  @P5 LDG.E.U16 R0, desc[UR16][R8.64] ;  /* 0x0000001008005981 */ /* 0x008ee8000c1e1500 */
[----:B------:R-:W-:Y:S04]  /*1e750*/  @P3 STL [R1+0xb80], R91 ;  /* 0x000b805b01003387 */ /* 0x000fe80000100800 */
[----:B------:R-:W-:Y:S04]  /*1e760*/  @P3 STL [R1+0xb84], R81 ;  /* 0x000b845101003387 */ /* 0x000fe80000100800 */
[----:B------:R-:W-:Y:S04]  /*1e770*/  @P3 STL [R1+0xb88], R78 ;  /* 0x000b884e01003387 */ /* 0x000fe80000100800 */
[----:B------:R-:W-:Y:S04]  /*1e780*/  @P3 STL [R1+0xb8c], R71 ;  /* 0x000b8c4701003387 */ /* 0x000fe80000100800 */
[----:B------:R-:W2:Y:S04]  /*1e790*/  LDL.LU.64 R36, [R1+0x1298] ;  /* 0x0012980001247983 */ /* 0x000ea80000300a00 */
[----:B------:R-:W2:Y:S04]  /*1e7a0*/  LDL.LU.64 R34, [R1+0x1290] ;  /* 0x0012900001227983 */ /* 0x000ea80000300a00 */
[----:B------:R-:W2:Y:S04]  /*1e7b0*/  LDL.LU.64 R10, [R1+0x1288] ;  /* 0x00128800010a7983 */ /* 0x000ea80000300a00 */
[----:B------:R-:W2:Y:S04]  /*1e7c0*/  LDL.LU.64 R8, [R1+0x1280] ;  /* 0x0012800001087983 */ /* 0x000ea80000300a00 */
[----:B---3--:R0:W-:Y:S04]  /*1e7d0*/  STL [R1+0x838], R0 ;  /* 0x0008380001007387 */ /* 0x0081e80000100800 */
[----:B0-----:R-:W3:Y:S04]  /*1e7e0*/  LDL.LU R0, [R1+0x1278] ;  /* 0x0012780001007983 */ /* 0x001ee80000300800 */
[----:B------:R-:W2:Y:S04]  /*1e7f0*/  LDL.LU R65, [R1+0x780] ;  /* 0x0007800001417983 */ /* 0x000ea80000300800 */
[----:B----4-:R-:W-:Y:S04]  /*1e800*/  @P4 STL [R1+0x6d4], R80 ;  /* 0x0006d45001004387 */ /* 0x010fe80000100800 */
[----:B------:R-:W4:Y:S04]  /*1e810*/  LDL.LU R64, [R1+0x77c] ;  /* 0x00077c0001407983 */ /* 0x000f280000300800 */
[----:B------:R-:W2:Y:S04]  /*1e820*/  LDL.LU R75, [R1+0x778] ;  /* 0x00077800014b7983 */ /* 0x000ea80000300800 */
[----:B------:R-:W2:Y:S04]  /*1e830*/  LDL.LU R72, [R1+0x724] ;  /* 0x0007240001487983 */ /* 0x000ea80000300800 */
[----:B------:R-:W-:Y:S04]  /*1e840*/  @P4 STL [R1+0x6d0], R92 ;  /* 0x0006d05c01004387 */ /* 0x000fe80000100800 */
[----:B------:R-:W2:Y:S04]  /*1e850*/  LDL.LU R73, [R1+0x720] ;  /* 0x0007200001497983 */ /* 0x000ea80000300800 */
[----:B------:R-:W2:Y:S04]  /*1e860*/  LDL.LU R70, [R1+0x71c] ;  /* 0x00071c0001467983 */ /* 0x000ea80000300800 */
[----:B------:R-:W2:Y:S04]  /*1e870*/  LDL.LU R67, [R1+0x718] ;  /* 0x0007180001437983 */ /* 0x000ea80000300800 */
[----:B------:R-:W2:Y:S04]  /*1e880*/  LDL.LU.64 R6, [R1+0x1270] ;  /* 0x0012700001067983 */ /* 0x000ea80000300a00 */
[----:B------:R0:W-:Y:S04]  /*1e890*/  STL [R1+0x10f8], R74 ;  /* 0x0010f84a01007387 */ /* 0x0001e80000100800 */
[----:B0-----:R-:W2:Y:S04]  /*1e8a0*/  LDL.LU R74, [R1+0x7d8] ;  /* 0x0007d800014a7983 */ /* 0x001ea80000300800 */
[----:B------:R-:W3:Y:S04]  /*1e8b0*/  LDL.LU.64 R16, [R1+0x1268] ;  /* 0x0012680001107983 */ /* 0x000ee80000300a00 */
[----:B------:R0:W-:Y:S04]  /*1e8c0*/  STL [R1+0x10fc], R77 ;  /* 0x0010fc4d01007387 */ /* 0x0001e80000100800 */
[----:B0-----:R-:W3:Y:S04]  /*1e8d0*/  LDL.LU R77, [R1+0x7dc] ;  /* 0x0007dc00014d7983 */ /* 0x001ee80000300800 */
[----:B------:R-:W4:Y:S04]  /*1e8e0*/  LDL.LU R66, [R1+0x6c4] ;  /* 0x0006c40001427983 */ /* 0x000f280000300800 */
[----:B------:R-:W4:Y:S04]  /*1e8f0*/  LDL.LU.64 R28, [R1+0x1260] ;  /* 0x00126000011c7983 */ /* 0x000f280000300a00 */
[----:B------:R0:W-:Y:S04]  /*1e900*/  STL [R1+0x1100], R76 ;  /* 0x0011004c01007387 */ /* 0x0001e80000100800 */
[----:B0-----:R-:W4:Y:S04]  /*1e910*/  LDL.LU R76, [R1+0x7e0] ;  /* 0x0007e000014c7983 */ /* 0x001f280000300800 */
[----:B------:R-:W4:Y:S04]  /*1e920*/  LDL.LU.64 R32, [R1+0x1258] ;  /* 0x0012580001207983 */ /* 0x000f280000300a00 */
[----:B--2---:R-:W2:Y:S04]  /*1e930*/  @P6 LDG.E.U16 R74, desc[UR16][R42.64] ;  /* 0x000000102a4a6981 */ /* 0x004ea8000c1e1500 */
[----:B---3--:R-:W3:Y:S04]  /*1e940*/  @P6 LDG.E.U16 R77, desc[UR16][R44.64] ;  /* 0x000000102c4d6981 */ /* 0x008ee8000c1e1500 */
[----:B----4-:R-:W4:Y:S04]  /*1e950*/  @P6 LDG.E.U16 R76, desc[UR16][R46.64] ;  /* 0x000000102e4c6981 */ /* 0x010f28000c1e1500 */
[----:B------:R-:W-:Y:S04]  /*1e960*/  @P5 STL [R1+0x844], R90 ;  /* 0x0008445a01005387 */ /* 0x000fe80000100800 */
[----:B------:R-:W-:Y:S04]  /*1e970*/  STL [R1+0x1104], R79 ;  /* 0x0011044f01007387 */ /* 0x000fe80000100800 */
[----:B------:R-:W2:Y:S04]  /*1e980*/  LDL.LU R69, [R1+0x6c0] ;  /* 0x0006c00001457983 */ /* 0x000ea80000300800 */
[----:B------:R-:W-:Y:S04]  /*1e990*/  @P5 STL [R1+0x840], R3 ;  /* 0x0008400301005387 */ /* 0x000fe80000100800 */
[----:B------:R-:W-:Y:S04]  /*1e9a0*/  @P5 STL [R1+0x83c], R93 ;  /* 0x00083c5d01005387 */ /* 0x000fe80000100800 */
[----:B------:R-:W2:Y:S04]  /*1e9b0*/  LDL.LU.64 R48, [R1+0x1250] ;  /* 0x0012500001307983 */ /* 0x000ea80000300a00 */
[----:B------:R0:W-:Y:S04]  /*1e9c0*/  STL [R1+0x7e4], R2 ;  /* 0x0007e40201007387 */ /* 0x0001e80000100800 */
[----:B0-----:R-:W2:Y:S04]  /*1e9d0*/  LDL.LU R2, [R1+0x1248] ;  /* 0x0012480001027983 */ /* 0x001ea80000300800 */
[----:B------:R-:W2:Y:S04]  /*1e9e0*/  LDL.LU R68, [R1+0x6bc] ;  /* 0x0006bc0001447983 */ /* 0x000ea80000300800 */
[----:B------:R-:W2:Y:S04]  /*1e9f0*/  LDL.LU.64 R46, [R1+0x1240] ;  /* 0x00124000012e7983 */ /* 0x000ea80000300a00 */
[----:B----4-:R-:W-:Y:S04]  /*1ea00*/  STL [R1+0x1108], R76 ;  /* 0x0011084c01007387 */ /* 0x010fe80000100800 */
[----:B------:R-:W4:Y:S04]  /*1ea10*/  LDL.LU.64 R44, [R1+0x1238] ;  /* 0x00123800012c7983 */ /* 0x000f280000300a00 */
[----:B---3--:R-:W-:Y:S04]  /*1ea20*/  STL [R1+0x110c], R77 ;  /* 0x00110c4d01007387 */ /* 0x008fe80000100800 */
[----:B------:R-:W3:Y:S04]  /*1ea30*/  LDL.LU R71, [R1+0x6b8] ;  /* 0x0006b80001477983 */ /* 0x000ee80000300800 */
[----:B------:R-:W3:Y:S01]  /*1ea40*/  LDL.LU.64 R42, [R1+0x1230] ;  /* 0x00123000012a7983 */ /* 0x000ee20000300a00 */
[----:B------:R-:W-:-:S03]  /*1ea50*/  ISETP.GT.AND P3, PT, R4, 0x2c, PT ;  /* 0x0000002c0400780c */ /* 0x000fc60003f64270 */
[----:B------:R-:W3:Y:S04]  /*1ea60*/  LDL.LU R78, [R1+0x7d4] ;  /* 0x0007d400014e7983 */ /* 0x000ee80000300800 */
[----:B------:R-:W3:Y:S04]  /*1ea70*/  LDL.LU R81, [R1+0x7d0] ;  /* 0x0007d00001517983 */ /* 0x000ee80000300800 */
[----:B------:R-:W3:Y:S04]  /*1ea80*/  LDL.LU R80, [R1+0x7cc] ;  /* 0x0007cc0001507983 */ /* 0x000ee80000300800 */
[----:B------:R-:W3:Y:S04]  /*1ea90*/  LDL.LU R92, [R1+0x7c8] ;  /* 0x0007c800015c7983 */ /* 0x000ee80000300800 */
[----:B--2---:R-:W2:Y:S04]  /*1eaa0*/  @P3 LDG.E.U16 R63, desc[UR16][R48.64] ;  /* 0x00000010303f3981 */ /* 0x004ea8000c1e1500 */
[----:B------:R-:W2:Y:S04]  /*1eab0*/  LDL.LU.64 R48, [R1+0x1228] ;  /* 0x0012280001307983 */ /* 0x000ea80000300a00 */
[----:B------:R-:W2:Y:S04]  /*1eac0*/  LDL.LU R91, [R1+0x774] ;  /* 0x00077400015b7983 */ /* 0x000ea80000300800 */
[----:B------:R-:W2:Y:S04]  /*1ead0*/  LDL.LU R90, [R1+0x770] ;  /* 0x00077000015a7983 */ /* 0x000ea80000300800 */
[----:B------:R-:W2:Y:S04]  /*1eae0*/  LDL.LU R3, [R1+0x76c] ;  /* 0x00076c0001037983 */ /* 0x000ea80000300800 */
[----:B------:R-:W2:Y:S04]  /*1eaf0*/  LDL.LU R93, [R1+0x768] ;  /* 0x00076800015d7983 */ /* 0x000ea80000300800 */
[----:B------:R-:W2:Y:S04]  /*1eb00*/  @P3 LDG.E.U16 R65, desc[UR16][R46.64] ;  /* 0x000000102e413981 */ /* 0x000ea8000c1e1500 */
[----:B------:R-:W2:Y:S04]  /*1eb10*/  LDL.LU.64 R46, [R1+0x1220] ;  /* 0x00122000012e7983 */ /* 0x000ea80000300a00 */
[----:B----4-:R-:W4:Y:S04]  /*1eb20*/  @P3 LDG.E.U16 R64, desc[UR16][R44.64] ;  /* 0x000000102c403981 */ /* 0x010f28000c1e1500 */
[----:B------:R-:W4:Y:S04]  /*1eb30*/  LDL.LU.64 R44, [R1+0x1218] ;  /* 0x00121800012c7983 */ /* 0x000f280000300a00 */
[----:B---3--:R-:W3:Y:S04]  /*1eb40*/  @P3 LDG.E.U16 R75, desc[UR16][R42.64] ;  /* 0x000000102a4b3981 */ /* 0x008ee8000c1e1500 */
[----:B------:R-:W3:Y:S01]  /*1eb50*/  LDL.LU.64 R42, [R1+0x1210] ;  /* 0x00121000012a7983 */ /* 0x000ee20000300a00 */
[----:B------:R-:W-:-:S13]  /*1eb60*/  ISETP.GT.AND P4, PT, R4, 0x34, PT ;  /* 0x000000340400780c */ /* 0x000fda0003f84270 */
[----:B--2---:R-:W2:Y:S04]  /*1eb70*/  @P4 LDG.E.U16 R72, desc[UR16][R48.64] ;  /* 0x0000001030484981 */ /* 0x004ea8000c1e1500 */
[----:B------:R-:W2:Y:S04]  /*1eb80*/  LDL.LU.64 R48, [R1+0x1208] ;  /* 0x0012080001307983 */ /* 0x000ea80000300a00 */
[----:B------:R-:W2:Y:S04]  /*1eb90*/  @P4 LDG.E.U16 R73, desc[UR16][R46.64] ;  /* 0x000000102e494981 */ /* 0x000ea8000c1e1500 */
[----:B------:R-:W2:Y:S04]  /*1eba0*/  LDL.LU.64 R46, [R1+0x1200] ;  /* 0x00120000012e7983 */ /* 0x000ea80000300a00 */
[----:B----4-:R-:W4:Y:S04]  /*1ebb0*/  @P4 LDG.E.U16 R70, desc[UR16][R44.64] ;  /* 0x000000102c464981 */ /* 0x010f28000c1e1500 */
[----:B------:R-:W4:Y:S04]  /*1ebc0*/  LDL.LU.64 R44, [R1+0x11f8] ;  /* 0x0011f800012c7983 */ /* 0x000f280000300a00 */
[----:B---3--:R-:W3:Y:S04]  /*1ebd0*/  @P4 LDG.E.U16 R67, desc[UR16][R42.64] ;  /* 0x000000102a434981 */ /* 0x008ee8000c1e1500 */
[----:B------:R-:W3:Y:S01]  /*1ebe0*/  LDL.LU.64 R42, [R1+0x11f0] ;  /* 0x0011f000012a7983 */ /* 0x000ee20000300a00 */
[----:B------:R-:W-:-:S13]  /*1ebf0*/  ISETP.GT.AND P5, PT, R4, 0x25, PT ;  /* 0x000000250400780c */ /* 0x000fda0003fa4270 */
[----:B------:R-:W3:Y:S04]  /*1ec00*/  @P5 LDG.E.U16 R78, desc[UR16][R40.64] ;  /* 0x00000010284e5981 */ /* 0x000ee8000c1e1500 */
[----:B--2---:R-:W-:Y:S04]  /*1ec10*/  STL [R1+0xfb8], R48 ;  /* 0x000fb83001007387 */ /* 0x004fe80000100800 */
[----:B------:R-:W-:Y:S04]  /*1ec20*/  STL [R1+0xfb4], R49 ;  /* 0x000fb43101007387 */ /* 0x000fe80000100800 */
[----:B------:R-:W2:Y:S04]  /*1ec30*/  @P5 LDG.E.U16 R81, desc[UR16][R38.64] ;  /* 0x0000001026515981 */ /* 0x000ea8000c1e1500 */
[----:B------:R-:W2:Y:S04]  /*1ec40*/  @P5 LDG.E.U16 R80, desc[UR16][R36.64] ;  /* 0x0000001024505981 */ /* 0x000ea8000c1e1500 */
[----:B------:R-:W2:Y:S04]  /*1ec50*/  @P5 LDG.E.U16 R92, desc[UR16][R34.64] ;  /* 0x00000010225c5981 */ /* 0x000ea8000c1e1500 */
[----:B------:R-:W-:Y:S04]  /*1ec60*/  STL [R1+0xfc0], R46 ;  /* 0x000fc02e01007387 */ /* 0x000fe80000100800 */
[----:B------:R-:W-:Y:S04]  /*1ec70*/  STL [R1+0xfbc], R47 ;  /* 0x000fbc2f01007387 */ /* 0x000fe80000100800 */
[----:B----4-:R-:W-:Y:S04]  /*1ec80*/  STL [R1+0xfc8], R44 ;  /* 0x000fc82c01007387 */ /* 0x010fe80000100800 */
[----:B------:R-:W-:Y:S04]  /*1ec90*/  STL [R1+0xfc4], R45 ;  /* 0x000fc42d01007387 */ /* 0x000fe80000100800 */
[----:B---3--:R-:W-:Y:S04]  /*1eca0*/  STL [R1+0xfd0], R42 ;  /* 0x000fd02a01007387 */ /* 0x008fe80000100800 */
[----:B------:R0:W-:Y:S04]  /*1ecb0*/  STL [R1+0xfcc], R43 ;  /* 0x000fcc2b01007387 */ /* 0x0001e80000100800 */
[----:B------:R-:W3:Y:S04]  /*1ecc0*/  LDL.LU.64 R40, [R1+0x11e8] ;  /* 0x0011e80001287983 */ /* 0x000ee80000300a00 */
[----:B------:R-:W4:Y:S04]  /*1ecd0*/  LDL.LU.64 R38, [R1+0x11e0] ;  /* 0x0011e00001267983 */ /* 0x000f280000300a00 */
[----:B------:R-:W2:Y:S04]  /*1ece0*/  LDL.LU.64 R36, [R1+0x11d8] ;  /* 0x0011d80001247983 */ /* 0x000ea80000300a00 */
[----:B------:R-:W2:Y:S01]  /*1ecf0*/  LDL.LU.64 R34, [R1+0x11d0] ;  /* 0x0011d00001227983 */ /* 0x000ea20000300a00 */
[----:B------:R-:W-:-:S13]  /*1ed00*/  ISETP.GT.AND P3, PT, R4, 0x2d, PT ;  /* 0x0000002d0400780c */ /* 0x000fda0003f64270 */
[----:B---3--:R-:W3:Y:S04]  /*1ed10*/  @P3 LDG.E.U16 R91, desc[UR16][R40.64] ;  /* 0x00000010285b3981 */ /* 0x008ee8000c1e1500 */
[----:B----4-:R-:W4:Y:S04]  /*1ed20*/  @P3 LDG.E.U16 R90, desc[UR16][R38.64] ;  /* 0x00000010265a3981 */ /* 0x010f28000c1e1500 */
[----:B--2---:R-:W2:Y:S04]  /*1ed30*/  @P3 LDG.E.U16 R3, desc[UR16][R36.64] ;  /* 0x0000001024033981 */ /* 0x004ea8000c1e1500 */
[----:B------:R-:W2:Y:S04]  /*1ed40*/  LDL.LU.64 R40, [R1+0x11c8] ;  /* 0x0011c80001287983 */ /* 0x000ea80000300a00 */
[----:B------:R-:W3:Y:S04]  /*1ed50*/  LDL.LU.64 R38, [R1+0x11c0] ;  /* 0x0011c00001267983 */ /* 0x000ee80000300a00 */
[----:B------:R-:W4:Y:S04]  /*1ed60*/  LDL.LU.64 R36, [R1+0x11b8] ;  /* 0x0011b80001247983 */ /* 0x000f280000300a00 */
[----:B------:R-:W4:Y:S04]  /*1ed70*/  @P3 LDG.E.U16 R93, desc[UR16][R34.64] ;  /* 0x00000010225d3981 */ /* 0x000f28000c1e1500 */
[----:B------:R-:W4:Y:S01]  /*1ed80*/  LDL.LU.64 R34, [R1+0x11b0] ;  /* 0x0011b00001227983 */ /* 0x000f220000300a00 */
[----:B------:R-:W-:-:S02]  /*1ed90*/  ISETP.GT.AND P2, PT, R4, 0x3c, PT ;  /* 0x0000003c0400780c */ /* 0x000fc40003f44270 */
[----:B------:R-:W-:Y:S02]  /*1eda0*/  ISETP.GT.AND P4, PT, R4, 0x35, PT ;  /* 0x000000350400780c */ /* 0x000fe40003f84270 */
[----:B------:R-:W-:Y:S02]  /*1edb0*/  PRMT R86, RZ, 0x7610, R86 ;  /* 0x00007610ff567816 */ /* 0x000fe40000000056 */
[----:B------:R-:W-:Y:S02]  /*1edc0*/  PRMT R87, RZ, 0x7610, R87 ;  /* 0x00007610ff577816 */ /* 0x000fe40000000057 */
[----:B------:R-:W-:Y:S02]  /*1edd0*/  PRMT R88, RZ, 0x7610, R88 ;  /* 0x00007610ff587816 */ /* 0x000fe40000000058 */
[----:B------:R-:W-:-:S03]  /*1ede0*/  PRMT R83, RZ, 0x7610, R83 ;  /* 0x00007610ff537816 */ /* 0x000fc60000000053 */
[----:B------:R-:W4:Y:S04]  /*1edf0*/  @P2 LDG.E.U16 R66, desc[UR16][R48.64] ;  /* 0x0000001030422981 */ /* 0x000f28000c1e1500 */
[----:B------:R-:W4:Y:S04]  /*1ee00*/  @P2 LDG.E.U16 R69, desc[UR16][R46.64] ;  /* 0x000000102e452981 */ /* 0x000f28000c1e1500 */
[----:B------:R-:W4:Y:S04]  /*1ee10*/  @P2 LDG.E.U16 R68, desc[UR16][R44.64] ;  /* 0x000000102c442981 */ /* 0x000f28000c1e1500 */
[----:B------:R0:W4:Y:S01]  /*1ee20*/  @P2 LDG.E.U16 R71, desc[UR16][R42.64] ;  /* 0x000000102a472981 */ /* 0x000122000c1e1500 */
[----:B------:R-:W-:-:S02]  /*1ee30*/  ISETP.GT.AND P2, PT, R4, 0x1f, PT ;  /* 0x0000001f0400780c */ /* 0x000fc40003f44270 */
[----:B0-----:R-:W-:-:S11]  /*1ee40*/  PRMT R43, RZ, 0x7610, R43 ;  /* 0x00007610ff2b7816 */ /* 0x001fd6000000002b */
[----:B------:R-:W4:Y:S04]  /*1ee50*/  @P2 LDG.E.U16 R43, desc[UR16][R18.64] ;  /* 0x00000010122b2981 */ /* 0x000f28000c1e1500 */
[----:B--2---:R-:W2:Y:S04]  /*1ee60*/  @P4 LDG.E.U16 R86, desc[UR16][R40.64] ;  /* 0x0000001028564981 */ /* 0x004ea8000c1e1500 */
[----:B---3--:R-:W3:Y:S04]  /*1ee70*/  @P4 LDG.E.U16 R87, desc[UR16][R38.64] ;  /* 0x0000001026574981 */ /* 0x008ee8000c1e1500 */
[----:B----4-:R-:W4:Y:S04]  /*1ee80*/  @P4 LDG.E.U16 R88, desc[UR16][R36.64] ;  /* 0x0000001024584981 */ /* 0x010f28000c1e1500 */
[----:B------:R-:W2:Y:S04]  /*1ee90*/  LDL.LU.64 R40, [R1+0x11a8] ;  /* 0x0011a80001287983 */ /* 0x000ea80000300a00 */
[----:B------:R-:W3:Y:S04]  /*1eea0*/  LDL.LU.64 R38, [R1+0x11a0] ;  /* 0x0011a00001267983 */ /* 0x000ee80000300a00 */
[----:B------:R-:W3:Y:S04]  /*1eeb0*/  LDL.LU.64 R36, [R1+0x1198] ;  /* 0x0011980001247983 */ /* 0x000ee80000300a00 */
[----:B------:R-:W3:Y:S04]  /*1eec0*/  @P4 LDG.E.U16 R83, desc[UR16][R34.64] ;  /* 0x0000001022534981 */ /* 0x000ee8000c1e1500 */
[----:B------:R-:W4:Y:S01]  /*1eed0*/  LDL.LU.64 R34, [R1+0x1190] ;  /* 0x0011900001227983 */ /* 0x000f220000300a00 */
[----:B------:R-:W-:-:S02]  /*1eee0*/  ISETP.GT.AND P3, PT, R4, 0x3d, PT ;  /* 0x0000003d0400780c */ /* 0x000fc40003f64270 */
[----:B------:R-:W-:Y:S02]  /*1eef0*/  ISETP.GT.AND P6, PT, R4, 0x1e, PT ;  /* 0x0000001e0400780c */ /* 0x000fe40003fc4270 */
[----:B------:R-:W-:Y:S02]  /*1ef00*/  PRMT R82, RZ, 0x7610, R82 ;  /* 0x00007610ff527816 */ /* 0x000fe40000000052 */
[----:B------:R-:W-:Y:S02]  /*1ef10*/  PRMT R44, RZ, 0x7610, R44 ;  /* 0x00007610ff2c7816 */ /* 0x000fe4000000002c */
[----:B------:R-:W-:Y:S02]  /*1ef20*/  PRMT R45, RZ, 0x7610, R45 ;  /* 0x00007610ff2d7816 */ /* 0x000fe4000000002d */
[----:B------:R-:W-:Y:S02]  /*1ef30*/  PRMT R46, RZ, 0x7610, R46 ;  /* 0x00007610ff2e7816 */ /* 0x000fe4000000002e */
[----:B------:R-:W-:Y:S01]  /*1ef40*/  PRMT R42, RZ, 0x7610, R42 ;  /* 0x00007610ff2a7816 */ /* 0x000fe2000000002a */
[----:B------:R-:W4:Y:S01]  /*1ef50*/  @P2 LDG.E.U16 R44, desc[UR16][R22.64] ;  /* 0x00000010162c2981 */ /* 0x000f22000c1e1500 */
[----:B------:R-:W-:-:S02]  /*1ef60*/  PRMT R77, RZ, 0x7610, R77 ;  /* 0x00007610ff4d7816 */ /* 0x000fc4000000004d */
[----:B------:R-:W-:Y:S01]  /*1ef70*/  PRMT R76, RZ, 0x7610, R76 ;  /* 0x00007610ff4c7816 */ /* 0x000fe2000000004c */
[----:B------:R-:W4:Y:S04]  /*1ef80*/  @P2 LDG.E.U16 R45, desc[UR16][R14.64] ;  /* 0x000000100e2d2981 */ /* 0x000f28000c1e1500 */
[----:B------:R-:W4:Y:S04]  /*1ef90*/  @P2 LDG.E.U16 R46, desc[UR16][R12.64] ;  /* 0x000000100c2e2981 */ /* 0x000f28000c1e1500 */
[----:B------:R-:W4:Y:S04]  /*1efa0*/  @P6 LDG.E.U16 R42, desc[UR16][R26.64] ;  /* 0x000000101a2a6981 */ /* 0x000f28000c1e1500 */
[----:B------:R-:W4:Y:S04]  /*1efb0*/  @P6 LDG.E.U16 R77, desc[UR16][R24.64] ;  /* 0x00000010184d6981 */ /* 0x000f28000c1e1500 */
[----:B------:R-:W4:Y:S04]  /*1efc0*/  @P6 LDG.E.U16 R76, desc[UR16][R20.64] ;  /* 0x00000010144c6981 */ /* 0x000f28000c1e1500 */
[----:B--2---:R0:W2:Y:S04]  /*1efd0*/  @P3 LDG.E.U16 R82, desc[UR16][R40.64] ;  /* 0x0000001028523981 */ /* 0x0040a8000c1e1500 */
[----:B------:R0:W-:Y:S04]  /*1efe0*/  STL [R1+0xfd8], R40 ;  /* 0x000fd82801007387 */ /* 0x0001e80000100800 */
[----:B------:R-:W-:Y:S04]  /*1eff0*/  STL [R1+0xfd4], R41 ;  /* 0x000fd42901007387 */ /* 0x000fe80000100800 */
[----:B---3--:R-:W-:Y:S01]  /*1f000*/  STL [R1+0xfe0], R38 ;  /* 0x000fe02601007387 */ /* 0x008fe20000100800 */
[----:B0-----:R-:W-:-:S03]  /*1f010*/  PRMT R40, RZ, 0x7610, R40 ;  /* 0x00007610ff287816 */ /* 0x001fc60000000028 */
[----:B------:R-:W-:Y:S04]  /*1f020*/  STL [R1+0xfdc], R39 ;  /* 0x000fdc2701007387 */ /* 0x000fe80000100800 */
[----:B------:R0:W-:Y:S04]  /*1f030*/  STL [R1+0xfe8], R36 ;  /* 0x000fe82401007387 */ /* 0x0001e80000100800 */
[----:B------:R-:W-:Y:S04]  /*1f040*/  STL [R1+0xfe4], R37 ;  /* 0x000fe42501007387 */ /* 0x000fe80000100800 */
[----:B----4-:R-:W-:Y:S04]  /*1f050*/  STL [R1+0xff0], R34 ;  /* 0x000ff02201007387 */ /* 0x010fe80000100800 */
[----:B------:R1:W-:Y:S04]  /*1f060*/  STL [R1+0xfec], R35 ;  /* 0x000fec2301007387 */ /* 0x0003e80000100800 */
[----:B------:R-:W3:Y:S04]  /*1f070*/  @P6 LDG.E.U16 R40, desc[UR16][R30.64] ;  /* 0x000000101e286981 */ /* 0x000ee8000c1e1500 */
[----:B------:R-:W4:Y:S04]  /*1f080*/  LDL.LU.64 R30, [R1+0x1188] ;  /* 0x00118800011e7983 */ /* 0x000f280000300a00 */
[----:B------:R-:W2:Y:S04]  /*1f090*/  LDL.LU.64 R26, [R1+0x1180] ;  /* 0x00118000011a7983 */ /* 0x000ea80000300a00 */
[----:B------:R-:W2:Y:S04]  /*1f0a0*/  LDL.LU.64 R24, [R1+0x1178] ;  /* 0x0011780001187983 */ /* 0x000ea80000300a00 */
[----:B------:R-:W2:Y:S04]  /*1f0b0*/  LDL.LU.64 R20, [R1+0x1170] ;  /* 0x0011700001147983 */ /* 0x000ea80000300a00 */
[----:B------:R-:W2:Y:S04]  /*1f0c0*/  LDL.LU.64 R18, [R1+0x1168] ;  /* 0x0011680001127983 */ /* 0x000ea80000300a00 */
[----:B------:R-:W-:Y:S04]  /*1f0d0*/  STL [R1+0xff4], R43 ;  /* 0x000ff42b01007387 */ /* 0x000fe80000100800 */
[----:B------:R-:W2:Y:S01]  /*1f0e0*/  LDL.LU.64 R22, [R1+0x1160] ;  /* 0x0011600001167983 */ /* 0x000ea20000300a00 */
[----:B------:R-:W-:-:S02]  /*1f0f0*/  ISETP.GT.AND P5, PT, R4, 0x26, PT ;  /* 0x000000260400780c */ /* 0x000fc40003fa4270 */
[----:B------:R-:W-:Y:S02]  /*1f100*/  PRMT R84, RZ, 0x7610, R84 ;  /* 0x00007610ff547816 */ /* 0x000fe40000000054 */
[----:B------:R-:W-:Y:S01]  /*1f110*/  PRMT R89, RZ, 0x7610, R89 ;  /* 0x00007610ff597816 */ /* 0x000fe20000000059 */
[----:B------:R-:W-:Y:S04]  /*1f120*/  STL [R1+0xff8], R44 ;  /* 0x000ff82c01007387 */ /* 0x000fe80000100800 */
[----:B------:R0:W3:Y:S04]  /*1f130*/  @P3 LDG.E.U16 R84, desc[UR16][R36.64] ;  /* 0x0000001024543981 */ /* 0x0000e8000c1e1500 */
[----:B------:R1:W3:Y:S04]  /*1f140*/  @P3 LDG.E.U16 R89, desc[UR16][R34.64] ;  /* 0x0000001022593981 */ /* 0x0002e8000c1e1500 */
[----:B------:R-:W3:Y:S01]  /*1f150*/  LDL.LU.64 R14, [R1+0x1158] ;  /* 0x00115800010e7983 */ /* 0x000ee20000300a00 */
[----:B0-----:R-:W-:-:S02]  /*1f160*/  PRMT R36, RZ, 0x7610, R36 ;  /* 0x00007610ff247816 */ /* 0x001fc40000000024 */
[----:B-1----:R-:W-:Y:S01]  /*1f170*/  PRMT R35, RZ, 0x7610, R35 ;  /* 0x00007610ff237816 */ /* 0x002fe20000000023 */
[----:B------:R-:W-:Y:S01]  /*1f180*/  STL [R1+0xffc], R45 ;  /* 0x000ffc2d01007387 */ /* 0x000fe20000100800 */
[----:B------:R-:W-:-:S03]  /*1f190*/  ISETP.GT.AND P4, PT, R4, 0x27, PT ;  /* 0x000000270400780c */ /* 0x000fc60003f84270 */
[----:B------:R-:W3:Y:S04]  /*1f1a0*/  LDL.LU.64 R12, [R1+0x1150] ;  /* 0x00115000010c7983 */ /* 0x000ee80000300a00 */
[----:B------:R-:W-:Y:S04]  /*1f1b0*/  STL [R1+0x1000], R46 ;  /* 0x0010002e01007387 */ /* 0x000fe80000100800 */
[----:B------:R-:W3:Y:S04]  /*1f1c0*/  @P5 LDG.E.U16 R36, desc[UR16][R10.64] ;  /* 0x000000100a245981 */ /* 0x000ee8000c1e1500 */
[----:B------:R-:W3:Y:S01]  /*1f1d0*/  @P5 LDG.E.U16 R35, desc[UR16][R8.64] ;  /* 0x0000001008235981 */ /* 0x000ee2000c1e1500 */
[----:B------:R-:W-:-:S03]  /*1f1e0*/  PRMT R34, RZ, 0x7610, R34 ;  /* 0x00007610ff227816 */ /* 0x000fc60000000022 */
[----:B------:R-:W3:Y:S04]  /*1f1f0*/  LDL.LU.64 R10, [R1+0x1148] ;  /* 0x00114800010a7983 */ /* 0x000ee80000300a00 */
[----:B------:R-:W3:Y:S01]  /*1f200*/  LDL.LU.64 R8, [R1+0x1140] ;  /* 0x0011400001087983 */ /* 0x000ee20000300a00 */
[----:B------:R-:W-:Y:S02]  /*1f210*/  PRMT R47, RZ, 0x7610, R47 ;  /* 0x00007610ff2f7816 */ /* 0x000fe4000000002f */
[----:B------:R-:W-:Y:S01]  /*1f220*/  PRMT R48, RZ, 0x7610, R48 ;  /* 0x00007610ff307816 */ /* 0x000fe20000000030 */
[----:B------:R-:W3:Y:S04]  /*1f230*/  @P5 LDG.E.U16 R34, desc[UR16][R6.64] ;  /* 0x0000001006225981 */ /* 0x000ee8000c1e1500 */
[----:B------:R-:W3:Y:S04]  /*1f240*/  @P4 LDG.E.U16 R47, desc[UR16][R28.64] ;  /* 0x000000101c2f4981 */ /* 0x000ee8000c1e1500 */
[----:B------:R-:W3:Y:S04]  /*1f250*/  @P4 LDG.E.U16 R48, desc[UR16][R32.64] ;  /* 0x0000001020304981 */ /* 0x000ee8000c1e1500 */
[----:B------:R-:W3:Y:S04]  /*1f260*/  LDL.LU.64 R6, [R1+0x1138] ;  /* 0x0011380001067983 */ /* 0x000ee80000300a00 */
[----:B------:R-:W-:Y:S01]  /*1f270*/  STL [R1+0xb74], R77 ;  /* 0x000b744d01007387 */ /* 0x000fe20000100800 */
[----:B--2---:R-:W-:-:S06]  /*1f280*/  PRMT R23, RZ, 0x7610, R23 ;  /* 0x00007610ff177816 */ /* 0x004fcc0000000017 */
[----:B------:R0:W2:Y:S04]  /*1f290*/  @P5 LDG.E.U16 R23, desc[UR16][R16.64] ;  /* 0x0000001010175981 */ /* 0x0000a8000c1e1500 */
[----:B------:R-:W0:Y:S01]  /*1f2a0*/  LDL.LU.64 R16, [R1+0x1130] ;  /* 0x0011300001107983 */ /* 0x000e220000300a00 */
[----:B------:R-:W-:Y:S02]  /*1f2b0*/  PRMT R85, RZ, 0x7610, R85 ;  /* 0x00007610ff557816 */ /* 0x000fe40000000055 */
[C---:B------:R-:W-:Y:S02]  /*1f2c0*/  ISETP.GT.AND P2, PT, R4.reuse, 0x2f, PT ;  /* 0x0000002f0400780c */ /* 0x040fe40003f44270 */
[----:B------:R-:W-:Y:S02]  /*1f2d0*/  PRMT R49, RZ, 0x7610, R49 ;  /* 0x00007610ff317816 */ /* 0x000fe40000000031 */
[----:B------:R-:W-:Y:S01]  /*1f2e0*/  PRMT R50, RZ, 0x7610, R50 ;  /* 0x00007610ff327816 */ /* 0x000fe20000000032 */
[----:B------:R-:W2:Y:S01]  /*1f2f0*/  @P3 LDG.E.U16 R85, desc[UR16][R38.64] ;  /* 0x0000001026553981 */ /* 0x000ea2000c1e1500 */
[----:B------:R-:W-:-:S02]  /*1f300*/  ISETP.GT.AND P3, PT, R4, 0x2e, PT ;  /* 0x0000002e0400780c */ /* 0x000fc40003f64270 */
[----:B------:R-:W-:Y:S01]  /*1f310*/  PRMT R51, RZ, 0x7610, R51 ;  /* 0x00007610ff337816 */ /* 0x000fe20000000033 */
[----:B----4-:R-:W4:Y:S01]  /*1f320*/  @P4 LDG.E.U16 R49, desc[UR16][R30.64] ;  /* 0x000000101e314981 */ /* 0x010f22000c1e1500 */
[----:B------:R-:W-:Y:S02]  /*1f330*/  PRMT R52, RZ, 0x7610, R52 ;  /* 0x00007610ff347816 */ /* 0x000fe40000000034 */
[----:B------:R-:W-:Y:S01]  /*1f340*/  PRMT R53, RZ, 0x7610, R53 ;  /* 0x00007610ff357816 */ /* 0x000fe20000000035 */
[----:B------:R-:W2:Y:S01]  /*1f350*/  @P4 LDG.E.U16 R50, desc[UR16][R26.64] ;  /* 0x000000101a324981 */ /* 0x000ea2000c1e1500 */
[----:B------:R-:W-:-:S03]  /*1f360*/  PRMT R5, RZ, 0x7610, R5 ;  /* 0x00007610ff057816 */ /* 0x000fc60000000005 */
[----:B---3--:R-:W3:Y:S04]  /*1f370*/  @P2 LDG.E.U16 R51, desc[UR16][R12.64] ;  /* 0x000000100c332981 */ /* 0x008ee8000c1e1500 */
[----:B------:R-:W3:Y:S04]  /*1f380*/  @P3 LDG.E.U16 R5, desc[UR16][R14.64] ;  /* 0x000000100e053981 */ /* 0x000ee8000c1e1500 */
[----:B------:R-:W3:Y:S04]  /*1f390*/  @P2 LDG.E.U16 R52, desc[UR16][R10.64] ;  /* 0x000000100a342981 */ /* 0x000ee8000c1e1500 */
[----:B------:R-:W3:Y:S01]  /*1f3a0*/  @P2 LDG.E.U16 R53, desc[UR16][R8.64] ;  /* 0x0000001008352981 */ /* 0x000ee2000c1e1500 */
[----:B------:R-:W-:-:S02]  /*1f3b0*/  PRMT R22, RZ, 0x7610, R22 ;  /* 0x00007610ff167816 */ /* 0x000fc40000000016 */
[----:B------:R-:W-:Y:S01]  /*1f3c0*/  PRMT R54, RZ, 0x7610, R54 ;  /* 0x00007610ff367816 */ /* 0x000fe20000000036 */
[----:B------:R-:W-:Y:S04]  /*1f3d0*/  STL [R1+0xb70], R76 ;  /* 0x000b704c01007387 */ /* 0x000fe80000100800 */
[----:B------:R-:W3:Y:S04]  /*1f3e0*/  LDL.LU.64 R28, [R1+0x1128] ;  /* 0x00112800011c7983 */ /* 0x000ee80000300a00 */
[----:B------:R-:W-:Y:S04]  /*1f3f0*/  STL [R1+0x1004], R47 ;  /* 0x0010042f01007387 */ /* 0x000fe80000100800 */
[----:B------:R-:W3:Y:S04]  /*1f400*/  @P3 LDG.E.U16 R22, desc[UR16][R24.64] ;  /* 0x0000001018163981 */ /* 0x000ee8000c1e1500 */
[----:B------:R-:W3:Y:S04]  /*1f410*/  LDL.LU.64 R32, [R1+0x1120] ;  /* 0x0011200001207983 */ /* 0x000ee80000300a00 */
[----:B------:R-:W-:Y:S04]  /*1f420*/  STL [R1+0x1008], R48 ;  /* 0x0010083001007387 */ /* 0x000fe80000100800 */
[----:B------:R-:W3:Y:S04]  /*1f430*/  LDL.LU.64 R30, [R1+0x1118] ;  /* 0x00111800011e7983 */ /* 0x000ee80000300a00 */
[----:B------:R-:W3:Y:S01]  /*1f440*/  @P2 LDG.E.U16 R54, desc[UR16][R6.64] ;  /* 0x0000001006362981 */ /* 0x000ee2000c1e1500 */
[----:B0-----:R-:W-:-:S02]  /*1f450*/  PRMT R17, RZ, 0x7610, R17 ;  /* 0x00007610ff117816 */ /* 0x001fc40000000011 */
[----:B------:R-:W-:-:S04]  /*1f460*/  PRMT R16, RZ, 0x7610, R16 ;  /* 0x00007610ff107816 */ /* 0x000fc80000000010 */
[----:B------:R-:W3:Y:S04]  /*1f470*/  @P3 LDG.E.U16 R17, desc[UR16][R20.64] ;  /* 0x0000001014113981 */ /* 0x000ee8000c1e1500 */
[----:B------:R-:W3:Y:S04]  /*1f480*/  @P3 LDG.E.U16 R16, desc[UR16][R18.64] ;  /* 0x0000001012103981 */ /* 0x000ee8000c1e1500 */
[----:B----4-:R-:W-:Y:S04]  /*1f490*/  STL [R1+0x100c], R49 ;  /* 0x00100c3101007387 */ /* 0x010fe80000100800 */
[----:B--2---:R-:W-:Y:S04]  /*1f4a0*/  STL [R1+0x1010], R50 ;  /* 0x0010103201007387 */ /* 0x004fe80000100800 */
[----:B------:R-:W-:Y:S04]  /*1f4b0*/  STL [R1+0xb5c], R36 ;  /* 0x000b5c2401007387 */ /* 0x000fe80000100800 */
[----:B------:R-:W-:Y:S04]  /*1f4c0*/  STL [R1+0xb58], R35 ;  /* 0x000b582301007387 */ /* 0x000fe80000100800 */
[----:B------:R0:W-:Y:S01]  /*1f4d0*/  STL [R1+0xb54], R34 ;  /* 0x000b542201007387 */ /* 0x0001e20000100800 */
[----:B------:R-:W-:-:S03]  /*1f4e0*/  ISETP.GT.AND P5, PT, R4, 0x36, PT ;  /* 0x000000360400780c */ /* 0x000fc60003fa4270 */
[----:B------:R-:W-:Y:S04]  /*1f4f0*/  STL [R1+0xb50], R23 ;  /* 0x000b501701007387 */ /* 0x000fe80000100800 */
[----:B---3--:R-:W-:Y:S04]  /*1f500*/  STL [R1+0x1014], R51 ;  /* 0x0010143301007387 */ /* 0x008fe80000100800 */
[----:B------:R1:W-:Y:S04]  /*1f510*/  STL [R1+0x1018], R52 ;  /* 0x0010183401007387 */ /* 0x0003e80000100800 */
[----:B------:R2:W-:Y:S04]  /*1f520*/  STL [R1+0x101c], R53 ;  /* 0x00101c3501007387 */ /* 0x0005e80000100800 */
[----:B0-----:R-:W3:Y:S04]  /*1f530*/  LDL.LU R34, [R1+0xe74] ;  /* 0x000e740001227983 */ /* 0x001ee80000300800 */
[----:B------:R0:W-:Y:S01]  /*1f540*/  STL [R1+0xb30], R5 ;  /* 0x000b300501007387 */ /* 0x0001e20000100800 */
[----:B-1----:R-:W-:-:S02]  /*1f550*/  PRMT R52, RZ, 0x7610, R52 ;  /* 0x00007610ff347816 */ /* 0x002fc40000000034 */
[----:B--2---:R-:W-:Y:S02]  /*1f560*/  PRMT R53, RZ, 0x7610, R53 ;  /* 0x00007610ff357816 */ /* 0x004fe40000000035 */
[----:B------:R-:W-:Y:S02]  /*1f570*/  PRMT R51, RZ, 0x7610, R51 ;  /* 0x00007610ff337816 */ /* 0x000fe40000000033 */
[----:B------:R-:W2:Y:S04]  /*1f580*/  @P5 LDG.E.U16 R52, desc[UR16][R32.64] ;  /* 0x0000001020345981 */ /* 0x000ea8000c1e1500 */
[----:B0-----:R-:W4:Y:S04]  /*1f590*/  LDL.LU R5, [R1+0xea4] ;  /* 0x000ea40001057983 */ /* 0x001f280000300800 */
[----:B------:R-:W2:Y:S04]  /*1f5a0*/  LDL.LU R7, [R1+0xe78] ;  /* 0x000e780001077983 */ /* 0x000ea80000300800 */
        /* <DEDUP_REMOVED lines=8> */
[----:B------:R0:W-:Y:S04]  /*1f630*/  STL [R1+0xb3c], R22 ;  /* 0x000b3c1601007387 */ /* 0x0001e80000100800 */
[----:B------:R-:W2:Y:S04]  /*1f640*/  @P5 LDG.E.U16 R53, desc[UR16][R28.64] ;  /* 0x000000101c355981 */ /* 0x000ea8000c1e1500 */
[----:B------:R-:W3:Y:S04]  /*1f650*/  @P5 LDG.E.U16 R51, desc[UR16][R30.64] ;  /* 0x000000101e335981 */ /* 0x000ee8000c1e1500 */
[----:B0-----:R-:W3:Y:S04]  /*1f660*/  LDL.LU R22, [R1+0xeb8] ;  /* 0x000eb80001167983 */ /* 0x001ee80000300800 */
[----:B------:R-:W3:Y:S04]  /*1f670*/  LDL.LU R25, [R1+0xe8c] ;  /* 0x000e8c0001197983 */ /* 0x000ee80000300800 */
[----:B------:R-:W3:Y:S04]  /*1f680*/  LDL.LU R24, [R1+0xebc] ;  /* 0x000ebc0001187983 */ /* 0x000ee80000300800 */
[----:B------:R-:W-:Y:S04]  /*1f690*/  STL [R1+0x1020], R54 ;  /* 0x0010203601007387 */ /* 0x000fe80000100800 */
[----:B------:R0:W-:Y:S04]  /*1f6a0*/  STL [R1+0xb38], R17 ;  /* 0x000b381101007387 */ /* 0x0001e80000100800 */
[----:B------:R1:W-:Y:S04]  /*1f6b0*/  STL [R1+0xb34], R16 ;  /* 0x000b341001007387 */ /* 0x0003e80000100800 */
[----:B------:R-:W4:Y:S04]  /*1f6c0*/  LDL.LU.64 R28, [R1+0x1110] ;  /* 0x00111000011c7983 */ /* 0x000f280000300a00 */
[----:B------:R-:W4:Y:S04]  /*1f6d0*/  LDL.LU R27, [R1+0xe90] ;  /* 0x000e9000011b7983 */ /* 0x000f280000300800 */
[----:B------:R-:W4:Y:S04]  /*1f6e0*/  LDL.LU R26, [R1+0xec0] ;  /* 0x000ec000011a7983 */ /* 0x000f280000300800 */
[----:B------:R-:W4:Y:S04]  /*1f6f0*/  LDL.LU R13, [R1+0xe94] ;  /* 0x000e9400010d7983 */ /* 0x000f280000300800 */
[----:B------:R-:W4:Y:S04]  /*1f700*/  LDL.LU R12, [R1+0xec4] ;  /* 0x000ec400010c7983 */ /* 0x000f280000300800 */
[----:B------:R-:W4:Y:S04]  /*1f710*/  LDL.LU R15, [R1+0xe98] ;  /* 0x000e9800010f7983 */ /* 0x000f280000300800 */
[----:B------:R-:W4:Y:S04]  /*1f720*/  LDL.LU R14, [R1+0xec8] ;  /* 0x000ec800010e7983 */ /* 0x000f280000300800 */
[----:B0-----:R-:W4:Y:S01]  /*1f730*/  LDL.LU R17, [R1+0xe9c] ;  /* 0x000e9c0001117983 */ /* 0x001f220000300800 */
[----:B------:R-:W0:Y:S03]  /*1f740*/  S2R R79, SR_TID.X ;  /* 0x00000000004f7919 */ /* 0x000e260000002100 */
[----:B-1----:R-:W4:Y:S04]  /*1f750*/  LDL.LU R16, [R1+0xecc] ;  /* 0x000ecc0001107983 */ /* 0x002f280000300800 */
[----:B------:R-:W4:Y:S04]  /*1f760*/  LDL.LU R19, [R1+0xea0] ;  /* 0x000ea00001137983 */ /* 0x000f280000300800 */
[----:B------:R-:W4:Y:S01]  /*1f770*/  LDL.LU R18, [R1+0xed0] ;  /* 0x000ed00001127983 */ /* 0x000f220000300800 */
[----:B------:R-:W-:-:S02]  /*1f780*/  PRMT R50, RZ, 0x7610, R50 ;  /* 0x00007610ff327816 */ /* 0x000fc40000000032 */
[----:B0-----:R-:W-:Y:S01]  /*1f790*/  LOP3.LUT R35, R79, 0x3f, RZ, 0xc0, !PT ;  /* 0x0000003f4f237812 */ /* 0x001fe200078ec0ff */
[----:B--2---:R-:W-:Y:S04]  /*1f7a0*/  STL [R1+0x1024], R53 ;  /* 0x0010243501007387 */ /* 0x004fe80000100800 */
[----:B------:R-:W-:Y:S04]  /*1f7b0*/  STL [R1+0x1030], R52 ;  /* 0x0010303401007387 */ /* 0x000fe80000100800 */
[----:B------:R-:W-:Y:S04]  /*1f7c0*/  STL [R1+0x102c], R32 ;  /* 0x00102c2001007387 */ /* 0x000fe80000100800 */
[----:B------:R-:W-:Y:S04]  /*1f7d0*/  STL [R1+0x1028], R33 ;  /* 0x0010282101007387 */ /* 0x000fe80000100800 */
[----:B---3--:R-:W-:Y:S04]  /*1f7e0*/  STL [R1+0x103c], R51 ;  /* 0x00103c3301007387 */ /* 0x008fe80000100800 */
[----:B------:R-:W-:Y:S04]  /*1f7f0*/  STL [R1+0x1038], R30 ;  /* 0x0010381e01007387 */ /* 0x000fe80000100800 */
[----:B------:R-:W-:Y:S01]  /*1f800*/  STL [R1+0x1034], R31 ;  /* 0x0010341f01007387 */ /* 0x000fe20000100800 */
[----:B------:R-:W-:-:S02]  /*1f810*/  ISETP.GT.AND P4, PT, R4, 0x37, PT ;  /* 0x000000370400780c */ /* 0x000fc40003f84270 */
[C---:B------:R-:W-:Y:S02]  /*1f820*/  ISETP.GT.AND P3, PT, R4.reuse, 0x3e, PT ;  /* 0x0000003e0400780c */ /* 0x040fe40003f64270 */
[----:B------:R-:W-:Y:S01]  /*1f830*/  ISETP.GT.AND P2, PT, R4, 0x3f, PT ;  /* 0x0000003f0400780c */ /* 0x000fe20003f44270 */
[----:B----4-:R-:W-:Y:S04]  /*1f840*/  STL [R1+0x1044], R28 ;  /* 0x0010441c01007387 */ /* 0x010fe80000100800 */
[----:B------:R0:W-:Y:S04]  /*1f850*/  STL [R1+0x1040], R29 ;  /* 0x0010401d01007387 */ /* 0x0001e80000100800 */
[----:B------:R1:W2:Y:S04]  /*1f860*/  @P5 LDG.E.U16 R50, desc[UR16][R28.64] ;  /* 0x000000101c325981 */ /* 0x0002a8000c1e1500 */
[----:B------:R-:W3:Y:S04]  /*1f870*/  LDL.LU R37, [R1+0x9c0] ;  /* 0x0009c00001257983 */ /* 0x000ee80000300800 */
        /* <DEDUP_REMOVED lines=10> */
[----:B------:R-:W4:Y:S04]  /*1f920*/  LDL.LU R39, [R1+0x8d8] ;  /* 0x0008d80001277983 */ /* 0x000f280000300800 */
[----:B------:R-:W4:Y:S04]  /*1f930*/  LDL.LU R38, [R1+0x884] ;  /* 0x0008840001267983 */ /* 0x000f280000300800 */
[----:B------:R-:W4:Y:S04]  /*1f940*/  LDL.LU R41, [R1+0x880] ;  /* 0x0008800001297983 */ /* 0x000f280000300800 */
[----:B------:R-:W4:Y:S04]  /*1f950*/  LDL.LU R79, [R1+0x87c] ;  /* 0x00087c00014f7983 */ /* 0x000f280000300800 */
[----:B------:R-:W4:Y:S01]  /*1f960*/  LDL.LU R77, [R1+0x878] ;  /* 0x00087800014d7983 */ /* 0x000f220000300800 */
[----:B------:R-:W-:-:S03]  /*1f970*/  ISETP.GE.AND P5, PT, R35, R4, PT ;  /* 0x000000042300720c */ /* 0x000fc60003fa6270 */
[----:B------:R-:W4:Y:S01]  /*1f980*/  LDL.LU R54, [R1+0x824] ;  /* 0x0008240001367983 */ /* 0x000f220000300800 */
[----:B------:R-:W-:-:S03]  /*1f990*/  IMAD.MOV.U32 R4, RZ, RZ, R5 ;  /* 0x000000ffff047224 */ /* 0x000fc600078e0005 */
[----:B------:R-:W4:Y:S01]  /*1f9a0*/  LDL.LU R47, [R1+0x820] ;  /* 0x00082000012f7983 */ /* 0x000f220000300800 */
[----:B------:R-:W-:-:S03]  /*1f9b0*/  IMAD.MOV.U32 R5, RZ, RZ, R34 ;  /* 0x000000ffff057224 */ /* 0x000fc600078e0022 */
[----:B------:R-:W4:Y:S04]  /*1f9c0*/  LDL.LU R45, [R1+0x81c] ;  /* 0x00081c00012d7983 */ /* 0x000f280000300800 */
[----:B------:R-:W4:Y:S04]  /*1f9d0*/  LDL.LU R44, [R1+0x818] ;  /* 0x00081800012c7983 */ /* 0x000f280000300800 */
[----:B------:R-:W4:Y:S04]  /*1f9e0*/  LDL.LU R43, [R1+0x7c4] ;  /* 0x0007c400012b7983 */ /* 0x000f280000300800 */
[----:B------:R-:W4:Y:S04]  /*1f9f0*/  LDL.LU R35, [R1+0x7c0] ;  /* 0x0007c00001237983 */ /* 0x000f280000300800 */
[----:B------:R-:W4:Y:S04]  /*1fa00*/  LDL.LU R34, [R1+0x7bc] ;  /* 0x0007bc0001227983 */ /* 0x000f280000300800 */
[----:B------:R-:W4:Y:S01]  /*1fa10*/  LDL.LU R76, [R1+0x7b8] ;  /* 0x0007b800014c7983 */ /* 0x000f220000300800 */
[----:B------:R-:W-:-:S02]  /*1fa20*/  PRMT R55, RZ, 0x7610, R55 ;  /* 0x00007610ff377816 */ /* 0x000fc40000000037 */
[----:B------:R-:W-:Y:S02]  /*1fa30*/  PRMT R56, RZ, 0x7610, R56 ;  /* 0x00007610ff387816 */ /* 0x000fe40000000038 */
[----:B------:R-:W-:Y:S02]  /*1fa40*/  PRMT R57, RZ, 0x7610, R57 ;  /* 0x00007610ff397816 */ /* 0x000fe40000000039 */
[----:B------:R-:W-:Y:S01]  /*1fa50*/  PRMT R58, RZ, 0x7610, R58 ;  /* 0x00007610ff3a7816 */ /* 0x000fe2000000003a */
[----:B------:R-:W4:Y:S01]  /*1fa60*/  @P4 LDG.E.U16 R55, desc[UR16][R18.64] ;  /* 0x0000001012374981 */ /* 0x000f22000c1e1500 */
[----:B------:R-:W-:Y:S02]  /*1fa70*/  PRMT R62, RZ, 0x7610, R62 ;  /* 0x00007610ff3e7816 */ /* 0x000fe4000000003e */
[----:B------:R-:W-:Y:S01]  /*1fa80*/  PRMT R49, RZ, 0x7610, R49 ;  /* 0x00007610ff317816 */ /* 0x000fe20000000031 */
[----:B------:R-:W4:Y:S01]  /*1fa90*/  @P4 LDG.E.U16 R56, desc[UR16][R16.64] ;  /* 0x0000001010384981 */ /* 0x000f22000c1e1500 */
[----:B------:R-:W-:-:S02]  /*1faa0*/  PRMT R48, RZ, 0x7610, R48 ;  /* 0x00007610ff307816 */ /* 0x000fc40000000030 */
[----:B------:R-:W-:Y:S01]  /*1fab0*/  PRMT R46, RZ, 0x7610, R46 ;  /* 0x00007610ff2e7816 */ /* 0x000fe2000000002e */
[----:B------:R-:W4:Y:S01]  /*1fac0*/  @P4 LDG.E.U16 R57, desc[UR16][R14.64] ;  /* 0x000000100e394981 */ /* 0x000f22000c1e1500 */
[----:B------:R-:W-:Y:S02]  /*1fad0*/  PRMT R59, RZ, 0x7610, R59 ;  /* 0x00007610ff3b7816 */ /* 0x000fe4000000003b */
[----:B------:R-:W-:Y:S01]  /*1fae0*/  PRMT R60, RZ, 0x7610, R60 ;  /* 0x00007610ff3c7816 */ /* 0x000fe2000000003c */
[----:B------:R-:W4:Y:S01]  /*1faf0*/  @P4 LDG.E.U16 R58, desc[UR16][R12.64] ;  /* 0x000000100c3a4981 */ /* 0x000f22000c1e1500 */
[----:B------:R-:W-:Y:S02]  /*1fb00*/  PRMT R61, RZ, 0x7610, R61 ;  /* 0x00007610ff3d7816 */ /* 0x000fe4000000003d */
[----:B------:R-:W-:Y:S01]  /*1fb10*/  PRMT R0, RZ, 0x7610, R0 ;  /* 0x00007610ff007816 */ /* 0x000fe20000000000 */
[----:B------:R-:W4:Y:S04]  /*1fb20*/  @P3 LDG.E.U16 R62, desc[UR16][R26.64] ;  /* 0x000000101a3e3981 */ /* 0x000f28000c1e1500 */
[----:B------:R-:W4:Y:S04]  /*1fb30*/  @P3 LDG.E.U16 R49, desc[UR16][R24.64] ;  /* 0x0000001018313981 */ /* 0x000f28000c1e1500 */
[----:B------:R-:W4:Y:S04]  /*1fb40*/  @P3 LDG.E.U16 R48, desc[UR16][R22.64] ;  /* 0x0000001016303981 */ /* 0x000f28000c1e1500 */
[----:B------:R-:W4:Y:S04]  /*1fb50*/  @P3 LDG.E.U16 R46, desc[UR16][R20.64] ;  /* 0x00000010142e3981 */ /* 0x000f28000c1e1500 */
[----:B------:R-:W4:Y:S04]  /*1fb60*/  @P2 LDG.E.U16 R59, desc[UR16][R10.64] ;  /* 0x000000100a3b2981 */ /* 0x000f28000c1e1500 */
[----:B------:R-:W4:Y:S04]  /*1fb70*/  @P2 LDG.E.U16 R60, desc[UR16][R8.64] ;  /* 0x00000010083c2981 */ /* 0x000f28000c1e1500 */
[----:B------:R-:W4:Y:S04]  /*1fb80*/  @P2 LDG.E.U16 R61, desc[UR16][R6.64] ;  /* 0x00000010063d2981 */ /* 0x000f28000c1e1500 */
[----:B------:R-:W4:Y:S01]  /*1fb90*/  @P2 LDG.E.U16 R0, desc[UR16][R4.64] ;  /* 0x0000001004002981 */ /* 0x000f22000c1e1500 */
[----:B------:R-:W-:Y:S06]  /*1fba0*/  BAR.SYNC.DEFER_BLOCKING 0x0 ;  /* 0x0000000000007b1d */ /* 0x000fec0000010000 */
[----:B---3--:R0:W-:Y:S04]  /*1fbb0*/  STS.U16 [R2+UR5+0x10000], R37 ;  /* 0x0100002502007988 */ /* 0x0081e80008000405 */
[----:B0-----:R-:W3:Y:S04]  /*1fbc0*/  LDL.LU R37, [R1+0x764] ;  /* 0x0007640001257983 */ /* 0x001ee80000300800 */
[----:B--2---:R0:W-:Y:S04]  /*1fbd0*/  STS.U16 [R2+UR5+0x18800], R36 ;  /* 0x0188002402007988 */ /* 0x0041e80008000405 */
[----:B----4-:R2:W-:Y:S04]  /*1fbe0*/  STS.U16 [R2+UR5+0x1c800], R39 ;  /* 0x01c8002702007988 */ /* 0x0105e80008000405 */
[----:B------:R4:W-:Y:S04]  /*1fbf0*/  STS.U16 [R2+UR5+0x10c00], R38 ;  /* 0x010c002602007988 */ /* 0x0009e80008000405 */
[----:B0-----:R-:W3:Y:S04]  /*1fc00*/  LDL.LU R36, [R1+0x760] ;  /* 0x0007600001247983 */ /* 0x001ee80000300800 */
[----:B--2---:R-:W2:Y:S04]  /*1fc10*/  LDL.LU R39, [R1+0x75c] ;  /* 0x00075c0001277983 */ /* 0x004ea80000300800 */
[----:B------:R0:W-:Y:S04]  /*1fc20*/  STS.U16 [R2+UR5+0x14c00], R41 ;  /* 0x014c002902007988 */ /* 0x0001e80008000405 */
[----:B----4-:R-:W4:Y:S04]  /*1fc30*/  LDL.LU R38, [R1+0x758] ;  /* 0x0007580001267983 */ /* 0x010f280000300800 */
[----:B------:R1:W-:Y:S04]  /*1fc40*/  STS.U16 [R2+UR5+0x18c00], R79 ;  /* 0x018c004f02007988 */ /* 0x0003e80008000405 */
[----:B0-----:R-:W4:Y:S04]  /*1fc50*/  LDL.LU R41, [R1+0x704] ;  /* 0x0007040001297983 */ /* 0x001f280000300800 */
[----:B-1----:R-:W4:Y:S04]  /*1fc60*/  LDL.LU R79, [R1+0x700] ;  /* 0x00070000014f7983 */ /* 0x002f280000300800 */
[----:B------:R0:W-:Y:S04]  /*1fc70*/  STS.U16 [R2+UR5+0x1cc00], R77 ;  /* 0x01cc004d02007988 */ /* 0x0001e80008000405 */
[----:B0-----:R-:W4:Y:S04]  /*1fc80*/  LDL.LU R77, [R1+0x6fc] ;  /* 0x0006fc00014d7983 */ /* 0x001f280000300800 */
[----:B------:R0:W-:Y:S04]  /*1fc90*/  STS.U16 [R2+UR5+0x1d400], R76 ;  /* 0x01d4004c02007988 */ /* 0x0001e80008000405 */
[----:B0-----:R-:W4:Y:S04]  /*1fca0*/  LDL.LU R76, [R1+0x6f8] ;  /* 0x0006f800014c7983 */ /* 0x001f280000300800 */
[----:B------:R0:W-:Y:S04]  /*1fcb0*/  STS.U16 [R2+UR5+0x14000], R29 ;  /* 0x0140001d02007988 */ /* 0x0001e80008000405 */
[----:B------:R1:W-:Y:S04]  /*1fcc0*/  STS.U16 [R2+UR5+0x1c000], R31 ;  /* 0x01c0001f02007988 */ /* 0x0003e80008000405 */
[----:B------:R1:W-:Y:S04]  /*1fcd0*/  STS.U16 [R2+UR5+0x10400], R30 ;  /* 0x0104001e02007988 */ /* 0x0003e80008000405 */
[----:B0-----:R-:W4:Y:S04]  /*1fce0*/  LDL.LU R29, [R1+0x9b0] ;  /* 0x0009b000011d7983 */ /* 0x001f280000300800 */
[----:B-1----:R-:W4:Y:S04]  /*1fcf0*/  LDL.LU R31, [R1+0x9a8] ;  /* 0x0009a800011f7983 */ /* 0x002f280000300800 */
[----:B------:R0:W-:Y:S04]  /*1fd00*/  STS.U16 [R2+UR5+0x14400], R51 ;  /* 0x0144003302007988 */ /* 0x0001e80008000405 */
[----:B------:R-:W4:Y:S04]  /*1fd10*/  LDL.LU R30, [R1+0x9a4] ;  /* 0x0009a400011e7983 */ /* 0x000f280000300800 */
[----:B------:R1:W-:Y:S04]  /*1fd20*/  STS.U16 [R2+UR5+0x18400], R33 ;  /* 0x0184002102007988 */ /* 0x0003e80008000405 */
[----:B0-----:R-:W4:Y:S04]  /*1fd30*/  LDL.LU R51, [R1+0x9a0] ;  /* 0x0009a00001337983 */ /* 0x001f280000300800 */
[----:B------:R0:W-:Y:S04]  /*1fd40*/  STS.U16 [R2+UR5+0x1c400], R32 ;  /* 0x01c4002002007988 */ /* 0x0001e80008000405 */
[----:B-1----:R-:W4:Y:S04]  /*1fd50*/  LDL.LU R33, [R1+0x93c] ;  /* 0x00093c0001217983 */ /* 0x002f280000300800 */
        /* <DEDUP_REMOVED lines=14> */
[----:B------:R-:W-:Y:S04]  /*1fe40*/  STS.U16 [R2+UR5+0x14800], R53 ;  /* 0x0148003502007988 */ /* 0x000fe80008000405 */
[----:B-1----:R-:W4:Y:S04]  /*1fe50*/  LDL.LU R35, [R1+0x874] ;  /* 0x0008740001237983 */ /* 0x002f280000300800 */
[----:B------:R-:W-:Y:S04]  /*1fe60*/  STS.U16 [R2+UR5+0x19400], R34 ;  /* 0x0194002202007988 */ /* 0x000fe80008000405 */
[----:B---3--:R-:W-:Y:S04]  /*1fe70*/  STS.U16 [R2+UR5+0x11800], R37 ;  /* 0x0118002502007988 */ /* 0x008fe80008000405 */
[----:B------:R-:W-:Y:S04]  /*1fe80*/  STS.U16 [R2+UR5+0x15800], R36 ;  /* 0x0158002402007988 */ /* 0x000fe80008000405 */
[----:B--2---:R-:W-:Y:S04]  /*1fe90*/  STS.U16 [R2+UR5+0x19800], R39 ;  /* 0x0198002702007988 */ /* 0x004fe80008000405 */
[----:B----4-:R-:W-:Y:S04]  /*1fea0*/  STS.U16 [R2+UR5+0x1d800], R38 ;  /* 0x01d8002602007988 */ /* 0x010fe80008000405 */
[----:B------:R0:W-:Y:S04]  /*1feb0*/  STS.U16 [R2+UR5+0x15c00], R79 ;  /* 0x015c004f02007988 */ /* 0x0001e80008000405 */
[----:B------:R1:W-:Y:S04]  /*1fec0*/  STS.U16 [R2+UR5+0x11c00], R41 ;  /* 0x011c002902007988 */ /* 0x0003e80008000405 */
[----:B0-----:R-:W2:Y:S04]  /*1fed0*/  LDL.LU R79, [R1+0x870] ;  /* 0x00087000014f7983 */ /* 0x001ea80000300800 */
[----:B------:R-:W3:Y:S04]  /*1fee0*/  LDL.LU R53, [R1+0x86c] ;  /* 0x00086c0001357983 */ /* 0x000ee80000300800 */
[----:B------:R-:W4:Y:S04]  /*1fef0*/  LDL.LU R34, [R1+0x868] ;  /* 0x0008680001227983 */ /* 0x000f280000300800 */
[----:B------:R-:W4:Y:S04]  /*1ff00*/  LDL.LU R37, [R1+0x814] ;  /* 0x0008140001257983 */ /* 0x000f280000300800 */
[----:B------:R-:W4:Y:S04]  /*1ff10*/  LDL.LU R36, [R1+0x810] ;  /* 0x0008100001247983 */ /* 0x000f280000300800 */
[----:B------:R-:W4:Y:S04]  /*1ff20*/  LDL.LU R39, [R1+0x80c] ;  /* 0x00080c0001277983 */ /* 0x000f280000300800 */
[----:B------:R-:W4:Y:S04]  /*1ff30*/  LDL.LU R38, [R1+0x808] ;  /* 0x0008080001267983 */ /* 0x000f280000300800 */
[----:B------:R0:W-:Y:S04]  /*1ff40*/  STS.U16 [R2+UR5+0x19c00], R77 ;  /* 0x019c004d02007988 */ /* 0x0001e80008000405 */
[----:B-1----:R-:W4:Y:S04]  /*1ff50*/  LDL.LU R41, [R1+0x7b4] ;  /* 0x0007b40001297983 */ /* 0x002f280000300800 */
[----:B0-----:R-:W4:Y:S04]  /*1ff60*/  LDL.LU R77, [R1+0x7b0] ;  /* 0x0007b000014d7983 */ /* 0x001f280000300800 */
[----:B------:R0:W-:Y:S04]  /*1ff70*/  STS.U16 [R2+UR5+0x1dc00], R76 ;  /* 0x01dc004c02007988 */ /* 0x0001e80008000405 */
[----:B0-----:R-:W4:Y:S04]  /*1ff80*/  LDL.LU R76, [R1+0x7ac] ;  /* 0x0007ac00014c7983 */ /* 0x001f280000300800 */
[----:B------:R0:W-:Y:S02]  /*1ff90*/  STS.U16 [R2+UR5+0x18000], R28 ;  /* 0x0180001c02007988 */ /* 0x0001e40008000405 */
[----:B0-----:R-:W-:-:S05]  /*1ffa0*/  LOP3.LUT R28, R2, 0x10, RZ, 0x3c, !PT ;  /* 0x00000010021c7812 */ /* 0x001fca00078e3cff */
        /* <DEDUP_REMOVED lines=18> */
[----:B0-----:R-:W4:Y:S04]  /*200d0*/  LDL.LU R35, [R1+0x6f4] ;  /* 0x0006f40001237983 */ /* 0x001f280000300800 */
[----:B--2---:R0:W-:Y:S04]  /*200e0*/  STS.U16 [R28+UR5+0x14c80], R79 ;  /* 0x014c804f1c007988 */ /* 0x0041e80008000405 */
[----:B---3--:R-:W-:Y:S04]  /*200f0*/  STS.U16 [R28+UR5+0x18c80], R53 ;  /* 0x018c80351c007988 */ /* 0x008fe80008000405 */
[----:B----4-:R-:W-:Y:S04]  /*20100*/  STS.U16 [R28+UR5+0x1cc80], R34 ;  /* 0x01cc80221c007988 */ /* 0x010fe80008000405 */
[----:B0-----:R-:W2:Y:S04]  /*20110*/  LDL.LU R79, [R1+0x6f0] ;  /* 0x0006f000014f7983 */ /* 0x001ea80000300800 */
[----:B------:R-:W-:Y:S04]  /*20120*/  STS.U16 [R28+UR5+0x11080], R37 ;  /* 0x011080251c007988 */ /* 0x000fe80008000405 */
[----:B------:R-:W-:Y:S04]  /*20130*/  STS.U16 [R28+UR5+0x15080], R36 ;  /* 0x015080241c007988 */ /* 0x000fe80008000405 */
[----:B------:R-:W-:Y:S04]  /*20140*/  STS.U16 [R28+UR5+0x19080], R39 ;  /* 0x019080271c007988 */ /* 0x000fe80008000405 */
[----:B------:R-:W-:Y:S04]  /*20150*/  STS.U16 [R28+UR5+0x1d080], R38 ;  /* 0x01d080261c007988 */ /* 0x000fe80008000405 */
[----:B------:R-:W-:Y:S04]  /*20160*/  STS.U16 [R28+UR5+0x11480], R41 ;  /* 0x011480291c007988 */ /* 0x000fe80008000405 */
[----:B------:R0:W-:Y:S04]  /*20170*/  STS.U16 [R28+UR5+0x15480], R77 ;  /* 0x0154804d1c007988 */ /* 0x0001e80008000405 */
[----:B0-----:R-:W3:Y:S04]  /*20180*/  LDL.LU R77, [R1+0x6ec] ;  /* 0x0006ec00014d7983 */ /* 0x001ee80000300800 */
        /* <DEDUP_REMOVED lines=13> */
[----:B0-----:R-:W4:Y:S04]  /*20260*/  LDL.LU R76, [R1+0x8b8] ;  /* 0x0008b800014c7983 */ /* 0x001f280000300800 */
[----:B------:R-:W4:Y:S04]  /*20270*/  LDL.LU R53, [R1+0x864] ;  /* 0x0008640001357983 */ /* 0x000f280000300800 */
        /* <DEDUP_REMOVED lines=10> */
[----:B-1----:R-:W4:Y:S01]  /*20320*/  LDL.LU R43, [R1+0x800] ;  /* 0x00080000012b7983 */ /* 0x002f220000300800 */
[----:B------:R-:W-:-:S03]  /*20330*/  LOP3.LUT R29, R2, 0x20, RZ, 0x3c, !PT ;  /* 0x00000020021d7812 */ /* 0x000fc600078e3cff */
[----:B0-----:R-:W4:Y:S04]  /*20340*/  LDL.LU R35, [R1+0x7fc] ;  /* 0x0007fc0001237983 */ /* 0x001f280000300800 */
[----:B--2---:R0:W-:Y:S04]  /*20350*/  STS.U16 [R28+UR5+0x15c80], R79 ;  /* 0x015c804f1c007988 */ /* 0x0041e80008000405 */
[----:B0-----:R-:W2:Y:S04]  /*20360*/  LDL.LU R79, [R1+0x7f8] ;  /* 0x0007f800014f7983 */ /* 0x001ea80000300800 */
[----:B---3--:R0:W-:Y:S04]  /*20370*/  STS.U16 [R28+UR5+0x19c80], R77 ;  /* 0x019c804d1c007988 */ /* 0x0081e80008000405 */
[----:B----4-:R1:W-:Y:S04]  /*20380*/  STS.U16 [R28+UR5+0x1dc80], R31 ;  /* 0x01dc801f1c007988 */ /* 0x0103e80008000405 */
[----:B------:R-:W-:Y:S04]  /*20390*/  STS.U16 [R29+UR5+0x10100], R30 ;  /* 0x0101001e1d007988 */ /* 0x000fe80008000405 */
[----:B------:R-:W-:Y:S04]  /*203a0*/  STS.U16 [R29+UR5+0x14100], R51 ;  /* 0x014100331d007988 */ /* 0x000fe80008000405 */
[----:B------:R-:W-:Y:S04]  /*203b0*/  STS.U16 [R29+UR5+0x18100], R33 ;  /* 0x018100211d007988 */ /* 0x000fe80008000405 */
[----:B------:R-:W-:Y:S04]  /*203c0*/  STS.U16 [R29+UR5+0x1c100], R32 ;  /* 0x01c100201d007988 */ /* 0x000fe80008000405 */
[----:B0-----:R-:W3:Y:S04]  /*203d0*/  LDL.LU R77, [R1+0x7a4] ;  /* 0x0007a400014d7983 */ /* 0x001ee80000300800 */
[----:B------:R-:W-:Y:S04]  /*203e0*/  STS.U16 [R29+UR5+0x10500], R52 ;  /* 0x010500341d007988 */ /* 0x000fe80008000405 */
        /* <DEDUP_REMOVED lines=14> */
[----:B0-----:R-:W4:Y:S04]  /*204d0*/  LDL.LU R76, [R1+0x6e4] ;  /* 0x0006e400014c7983 */ /* 0x001f280000300800 */
[----:B------:R-:W-:Y:S04]  /*204e0*/  STS.U16 [R29+UR5+0x10d00], R53 ;  /* 0x010d00351d007988 */ /* 0x000fe80008000405 */
[----:B------:R-:W-:Y:S04]  /*204f0*/  STS.U16 [R29+UR5+0x14d00], R54 ;  /* 0x014d00361d007988 */ /* 0x000fe80008000405 */
[----:B------:R-:W-:Y:S04]  /*20500*/  STS.U16 [R29+UR5+0x18d00], R47 ;  /* 0x018d002f1d007988 */ /* 0x000fe80008000405 */
[----:B------:R-:W-:Y:S04]  /*20510*/  STS.U16 [R29+UR5+0x1cd00], R45 ;  /* 0x01cd002d1d007988 */ /* 0x000fe80008000405 */
[----:B------:R-:W-:Y:S04]  /*20520*/  STS.U16 [R29+UR5+0x11100], R44 ;  /* 0x0111002c1d007988 */ /* 0x000fe80008000405 */
[----:B------:R-:W-:Y:S04]  /*20530*/  STS.U16 [R29+UR5+0x15100], R43 ;  /* 0x0151002b1d007988 */ /* 0x000fe80008000405 */
[----:B------:R-:W-:Y:S04]  /*20540*/  STS.U16 [R29+UR5+0x19100], R35 ;  /* 0x019100231d007988 */ /* 0x000fe80008000405 */
[----:B--2---:R0:W-:Y:S04]  /*20550*/  STS.U16 [R29+UR5+0x1d100], R79 ;  /* 0x01d1004f1d007988 */ /* 0x0041e80008000405 */
[----:B0-----:R-:W2:Y:S04]  /*20560*/  LDL.LU R79, [R1+0x6e0] ;  /* 0x0006e000014f7983 */ /* 0x001ea80000300800 */
        /* <DEDUP_REMOVED lines=11> */
[----:B---3--:R0:W-:Y:S04]  /*20620*/  STS.U16 [R29+UR5+0x11500], R77 ;  /* 0x0115004d1d007988 */ /* 0x0081e80008000405 */
[----:B------:R-:W3:Y:S04]  /*20630*/  LDL.LU R35, [R1+0x8b0] ;  /* 0x0008b00001237983 */ /* 0x000ee80000300800 */
[----:B----4-:R-:W-:Y:S04]  /*20640*/  STS.U16 [R29+UR5+0x15500], R31 ;  /* 0x0155001f1d007988 */ /* 0x010fe80008000405 */
[----:B0-----:R-:W4:Y:S04]  /*20650*/  LDL.LU R77, [R1+0x8ac] ;  /* 0x0008ac00014d7983 */ /* 0x001f280000300800 */
[----:B------:R0:W-:Y:S04]  /*20660*/  STS.U16 [R29+UR5+0x19500], R34 ;  /* 0x019500221d007988 */ /* 0x0001e80008000405 */
        /* <DEDUP_REMOVED lines=12> */
[----:B0-----:R-:W4:Y:S01]  /*20730*/  LDL.LU R76, [R1+0x7f0] ;  /* 0x0007f000014c7983 */ /* 0x001f220000300800 */
[----:B------:R-:W-:-:S03]  /*20740*/  LOP3.LUT R28, R2, 0x30, RZ, 0x3c, !PT ;  /* 0x00000030021c7812 */ /* 0x000fc600078e3cff */
[----:B--2---:R0:W-:Y:S04]  /*20750*/  STS.U16 [R29+UR5+0x15d00], R79 ;  /* 0x015d004f1d007988 */ /* 0x0041e80008000405 */
[----:B------:R-:W-:Y:S04]  /*20760*/  STS.U16 [R29+UR5+0x19d00], R30 ;  /* 0x019d001e1d007988 */ /* 0x000fe80008000405 */
[----:B------:R-:W-:Y:S04]  /*20770*/  STS.U16 [R29+UR5+0x1dd00], R51 ;  /* 0x01dd00331d007988 */ /* 0x000fe80008000405 */
[----:B0-----:R-:W2:Y:S04]  /*20780*/  LDL.LU R79, [R1+0x7ec] ;  /* 0x0007ec00014f7983 */ /* 0x001ea80000300800 */
        /* <DEDUP_REMOVED lines=9> */
[----:B---3--:R-:W-:Y:S04]  /*20820*/  STS.U16 [R28+UR5+0x14980], R35 ;  /* 0x014980231c007988 */ /* 0x008fe80008000405 */
[----:B----4-:R0:W-:Y:S04]  /*20830*/  STS.U16 [R28+UR5+0x18980], R77 ;  /* 0x0189804d1c007988 */ /* 0x0101e80008000405 */
[----:B0-----:R-:W3:Y:S04]  /*20840*/  LDL.LU R77, [R1+0x7e8] ;  /* 0x0007e800014d7983 */ /* 0x001ee80000300800 */
[----:B------:R-:W4:Y:S04]  /*20850*/  LDL.LU R32, [R1+0x794] ;  /* 0x0007940001207983 */ /* 0x000f280000300800 */
[----:B------:R-:W-:Y:S04]  /*20860*/  STS.U16 [R28+UR5+0x1c980], R34 ;  /* 0x01c980221c007988 */ /* 0x000fe80008000405 */
        /* <DEDUP_REMOVED lines=11> */
[----:B------:R0:W-:Y:S04]  /*20920*/  STS.U16 [R28+UR5+0x15180], R76 ;  /* 0x0151804c1c007988 */ /* 0x0001e80008000405 */
[----:B0-----:R-:W4:Y:S04]  /*20930*/  LDL.LU R76, [R1+0x728] ;  /* 0x00072800014c7983 */ /* 0x001f280000300800 */
[----:B------:R-:W4:Y:S04]  /*20940*/  LDL.LU R29, [R1+0x6d4] ;  /* 0x0006d400011d7983 */ /* 0x000f280000300800 */
        /* <DEDUP_REMOVED lines=15> */
[----:B----4-:R1:W-:Y:S04]  /*20a40*/  STS.U16 [R28+UR5+0x11580], R32 ;  /* 0x011580201c007988 */ /* 0x0103e80008000405 */
[----:B------:R3:W-:Y:S04]  /*20a50*/  STS.U16 [R28+UR5+0x15580], R52 ;  /* 0x015580341c007988 */ /* 0x0007e80008000405 */
[----:B0-----:R-:W4:Y:S04]  /*20a60*/  LDL.LU R77, [R1+0x110c] ;  /* 0x00110c00014d7983 */ /* 0x001f280000300800 */
[----:B-1----:R-:W4:Y:S04]  /*20a70*/  LDL.LU R32, [R1+0x89c] ;  /* 0x00089c0001207983 */ /* 0x002f280000300800 */
[----:B------:R0:W-:Y:S04]  /*20a80*/  STS.U16 [R28+UR5+0x19580], R53 ;  /* 0x019580351c007988 */ /* 0x0001e80008000405 */
[----:B---3--:R-:W3:Y:S04]  /*20a90*/  LDL.LU R52, [R1+0x898] ;  /* 0x0008980001347983 */ /* 0x008ee80000300800 */
[----:B------:R1:W-:Y:S04]  /*20aa0*/  STS.U16 [R28+UR5+0x1d580], R54 ;  /* 0x01d580361c007988 */ /* 0x0003e80008000405 */
[----:B0-----:R-:W3:Y:S04]  /*20ab0*/  LDL.LU R53, [R1+0x844] ;  /* 0x0008440001357983 */ /* 0x001ee80000300800 */
[----:B------:R0:W-:Y:S04]  /*20ac0*/  STS.U16 [R28+UR5+0x11980], R47 ;  /* 0x0119802f1c007988 */ /* 0x0001e80008000405 */
[----:B-1----:R-:W3:Y:S04]  /*20ad0*/  LDL.LU R54, [R1+0x840] ;  /* 0x0008400001367983 */ /* 0x002ee80000300800 */
[----:B------:R1:W-:Y:S04]  /*20ae0*/  STS.U16 [R28+UR5+0x15980], R45 ;  /* 0x0159802d1c007988 */ /* 0x0003e80008000405 */
[----:B0-----:R-:W3:Y:S04]  /*20af0*/  LDL.LU R47, [R1+0x83c] ;  /* 0x00083c00012f7983 */ /* 0x001ee80000300800 */
[----:B------:R0:W-:Y:S04]  /*20b00*/  STS.U16 [R28+UR5+0x19980], R44 ;  /* 0x0199802c1c007988 */ /* 0x0001e80008000405 */
[----:B-1----:R-:W3:Y:S04]  /*20b10*/  LDL.LU R45, [R1+0x838] ;  /* 0x00083800012d7983 */ /* 0x002ee80000300800 */
[----:B0-----:R-:W3:Y:S04]  /*20b20*/  LDL.LU R44, [R1+0x7e4] ;  /* 0x0007e400012c7983 */ /* 0x001ee80000300800 */
[----:B------:R0:W-:Y:S04]  /*20b30*/  STS.U16 [R28+UR5+0x1d980], R76 ;  /* 0x01d9804c1c007988 */ /* 0x0001e80008000405 */
[----:B0-----:R-:W3:Y:S04]  /*20b40*/  LDL.LU R76, [R1+0x1108] ;  /* 0x00110800014c7983 */ /* 0x001ee80000300800 */
[----:B------:R0:W-:Y:S02]  /*20b50*/  STS.U16 [R28+UR5+0x11d80], R29 ;  /* 0x011d801d1c007988 */ /* 0x0001e40008000405 */
[----:B0-----:R-:W-:-:S02]  /*20b60*/  LOP3.LUT R29, R2, 0x40, RZ, 0x3c, !PT ;  /* 0x00000040021d7812 */ /* 0x001fc400078e3cff */
[----:B--2---:R0:W-:Y:S04]  /*20b70*/  STS.U16 [R28+UR5+0x15d80], R79 ;  /* 0x015d804f1c007988 */ /* 0x0041e80008000405 */
[----:B------:R-:W-:Y:S04]  /*20b80*/  STS.U16 [R28+UR5+0x19d80], R31 ;  /* 0x019d801f1c007988 */ /* 0x000fe80008000405 */
[----:B------:R-:W-:Y:S04]  /*20b90*/  STS.U16 [R28+UR5+0x1dd80], R30 ;  /* 0x01dd801e1c007988 */ /* 0x000fe80008000405 */
[----:B------:R-:W-:Y:S04]  /*20ba0*/  STS.U16 [R29+UR5+0x10200], R51 ;  /* 0x010200331d007988 */ /* 0x000fe80008000405 */
[----:B------:R-:W-:Y:S04]  /*20bb0*/  STS.U16 [R29+UR5+0x14200], R33 ;  /* 0x014200211d007988 */ /* 0x000fe80008000405 */
[----:B------:R1:W-:Y:S04]  /*20bc0*/  STS.U16 [R29+UR5+0x18200], R43 ;  /* 0x0182002b1d007988 */ /* 0x0003e80008000405 */
[----:B------:R2:W-:Y:S04]  /*20bd0*/  STS.U16 [R29+UR5+0x1c200], R35 ;  /* 0x01c200231d007988 */ /* 0x0005e80008000405 */
[----:B------:R0:W-:Y:S04]  /*20be0*/  STS.U16 [R29+UR5+0x10600], R34 ;  /* 0x010600221d007988 */ /* 0x0001e80008000405 */
[----:B------:R0:W-:Y:S04]  /*20bf0*/  STS.U16 [R29+UR5+0x14600], R37 ;  /* 0x014600251d007988 */ /* 0x0001e80008000405 */
[----:B------:R0:W-:Y:S04]  /*20c00*/  STS.U16 [R29+UR5+0x18600], R36 ;  /* 0x018600241d007988 */ /* 0x0001e80008000405 */
[----:B------:R1:W-:Y:S04]  /*20c10*/  STS.U16 [R29+UR5+0x1c600], R39 ;  /* 0x01c600271d007988 */ /* 0x0003e80008000405 */
[----:B------:R1:W-:Y:S04]  /*20c20*/  STS.U16 [R29+UR5+0x10a00], R38 ;  /* 0x010a00261d007988 */ /* 0x0003e80008000405 */
[----:B0-----:R-:W3:Y:S04]  /*20c30*/  LDL.LU R79, [R1+0x1104] ;  /* 0x00110400014f7983 */ /* 0x001ee80000300800 */
[----:B------:R0:W-:Y:S04]  /*20c40*/  STS.U16 [R29+UR5+0x14a00], R41 ;  /* 0x014a00291d007988 */ /* 0x0001e80008000405 */
[----:B-1----:R-:W3:Y:S04]  /*20c50*/  LDL.LU R43, [R1+0x96c] ;  /* 0x00096c00012b7983 */ /* 0x002ee80000300800 */
[----:B--2---:R-:W2:Y:S04]  /*20c60*/  LDL.LU R35, [R1+0x968] ;  /* 0x0009680001237983 */ /* 0x004ea80000300800 */
[----:B------:R-:W2:Y:S04]  /*20c70*/  LDL.LU R34, [R1+0x964] ;  /* 0x0009640001227983 */ /* 0x000ea80000300800 */
[----:B----4-:R-:W-:Y:S04]  /*20c80*/  STS.U16 [R29+UR5+0x18a00], R32 ;  /* 0x018a00201d007988 */ /* 0x010fe80008000405 */
[----:B------:R-:W4:Y:S04]  /*20c90*/  LDL.LU R37, [R1+0x960] ;  /* 0x0009600001257983 */ /* 0x000f280000300800 */
[----:B---3--:R-:W-:Y:S04]  /*20ca0*/  STS.U16 [R29+UR5+0x1ca00], R52 ;  /* 0x01ca00341d007988 */ /* 0x008fe80008000405 */
[----:B------:R-:W3:Y:S04]  /*20cb0*/  LDL.LU R36, [R1+0x8fc] ;  /* 0x0008fc0001247983 */ /* 0x000ee80000300800 */
[----:B------:R-:W-:Y:S04]  /*20cc0*/  STS.U16 [R29+UR5+0x10e00], R53 ;  /* 0x010e00351d007988 */ /* 0x000fe80008000405 */
[----:B------:R-:W3:Y:S04]  /*20cd0*/  LDL.LU R39, [R1+0x8f8] ;  /* 0x0008f80001277983 */ /* 0x000ee80000300800 */
[----:B------:R-:W-:Y:S04]  /*20ce0*/  STS.U16 [R29+UR5+0x14e00], R54 ;  /* 0x014e00361d007988 */ /* 0x000fe80008000405 */
[----:B------:R-:W3:Y:S04]  /*20cf0*/  LDL.LU R38, [R1+0x8f4] ;  /* 0x0008f40001267983 */ /* 0x000ee80000300800 */
[----:B------:R-:W-:Y:S04]  /*20d00*/  STS.U16 [R29+UR5+0x18e00], R47 ;  /* 0x018e002f1d007988 */ /* 0x000fe80008000405 */
[----:B0-----:R-:W3:Y:S04]  /*20d10*/  LDL.LU R41, [R1+0x8f0] ;  /* 0x0008f00001297983 */ /* 0x001ee80000300800 */
[----:B------:R-:W-:Y:S04]  /*20d20*/  STS.U16 [R29+UR5+0x1ce00], R45 ;  /* 0x01ce002d1d007988 */ /* 0x000fe80008000405 */
[----:B------:R-:W-:Y:S04]  /*20d30*/  STS.U16 [R29+UR5+0x11200], R44 ;  /* 0x0112002c1d007988 */ /* 0x000fe80008000405 */
[----:B------:R0:W-:Y:S04]  /*20d40*/  STS.U16 [R29+UR5+0x15200], R76 ;  /* 0x0152004c1d007988 */ /* 0x0001e80008000405 */
[----:B------:R1:W-:Y:S04]  /*20d50*/  STS.U16 [R29+UR5+0x19200], R77 ;  /* 0x0192004d1d007988 */ /* 0x0003e80008000405 */
[----:B------:R1:W-:Y:S04]  /*20d60*/  STS.U16 [R29+UR5+0x1d200], R74 ;  /* 0x01d2004a1d007988 */ /* 0x0003e80008000405 */
[----:B0-----:R-:W3:Y:S04]  /*20d70*/  LDL.LU R76, [R1+0x1100] ;  /* 0x00110000014c7983 */ /* 0x001ee80000300800 */
[----:B-1----:R-:W3:Y:S04]  /*20d80*/  LDL.LU R77, [R1+0x10fc] ;  /* 0x0010fc00014d7983 */ /* 0x002ee80000300800 */
[----:B------:R-:W3:Y:S04]  /*20d90*/  LDL.LU R74, [R1+0x10f8] ;  /* 0x0010f800014a7983 */ /* 0x000ee80000300800 */
        /* <DEDUP_REMOVED lines=13> */
[----:B0-----:R-:W3:Y:S01]  /*20e70*/  LDL.LU R70, [R1+0x10dc] ;  /* 0x0010dc0001467983 */ /* 0x001ee20000300800 */
[----:B------:R-:W-:-:S03]  /*20e80*/  LOP3.LUT R28, R2, 0x50, RZ, 0x3c, !PT ;  /* 0x00000050021c7812 */ /* 0x000fc600078e3cff */
[----:B------:R0:W-:Y:S04]  /*20e90*/  STS.U16 [R29+UR5+0x1da00], R67 ;  /* 0x01da00431d007988 */ /* 0x0001e80008000405 */
[----:B------:R1:W-:Y:S04]  /*20ea0*/  STS.U16 [R29+UR5+0x11e00], R66 ;  /* 0x011e00421d007988 */ /* 0x0003e80008000405 */
[----:B------:R0:W-:Y:S04]  /*20eb0*/  STS.U16 [R29+UR5+0x15e00], R69 ;  /* 0x015e00451d007988 */ /* 0x0001e80008000405 */
[----:B------:R1:W-:Y:S04]  /*20ec0*/  STS.U16 [R29+UR5+0x19e00], R68 ;  /* 0x019e00441d007988 */ /* 0x0003e80008000405 */
[----:B------:R1:W-:Y:S04]  /*20ed0*/  STS.U16 [R29+UR5+0x1de00], R71 ;  /* 0x01de00471d007988 */ /* 0x0003e80008000405 */
[----:B0-----:R-:W3:Y:S04]  /*20ee0*/  LDL.LU R67, [R1+0x10d8] ;  /* 0x0010d80001437983 */ /* 0x001ee80000300800 */
[----:B-1----:R-:W3:Y:S04]  /*20ef0*/  LDL.LU R66, [R1+0x10d4] ;  /* 0x0010d40001427983 */ /* 0x002ee80000300800 */
[----:B------:R-:W3:Y:S04]  /*20f00*/  LDL.LU R69, [R1+0x10d0] ;  /* 0x0010d00001457983 */ /* 0x000ee80000300800 */
[----:B------:R-:W3:Y:S04]  /*20f10*/  LDL.LU R68, [R1+0x10cc] ;  /* 0x0010cc0001447983 */ /* 0x000ee80000300800 */
[----:B------:R-:W3:Y:S04]  /*20f20*/  LDL.LU R71, [R1+0x10c8] ;  /* 0x0010c80001477983 */ /* 0x000ee80000300800 */
[----:B------:R-:W-:Y:S04]  /*20f30*/  STS.U16 [R28+UR5+0x10280], R43 ;  /* 0x0102802b1c007988 */ /* 0x000fe80008000405 */
[----:B--2---:R-:W-:Y:S04]  /*20f40*/  STS.U16 [R28+UR5+0x14280], R35 ;  /* 0x014280231c007988 */ /* 0x004fe80008000405 */
[----:B------:R-:W-:Y:S04]  /*20f50*/  STS.U16 [R28+UR5+0x18280], R34 ;  /* 0x018280221c007988 */ /* 0x000fe80008000405 */
[----:B----4-:R-:W-:Y:S04]  /*20f60*/  STS.U16 [R28+UR5+0x1c280], R37 ;  /* 0x01c280251c007988 */ /* 0x010fe80008000405 */
[----:B---3--:R-:W-:Y:S04]  /*20f70*/  STS.U16 [R28+UR5+0x10680], R36 ;  /* 0x010680241c007988 */ /* 0x008fe80008000405 */
[----:B------:R-:W-:Y:S04]  /*20f80*/  STS.U16 [R28+UR5+0x14680], R39 ;  /* 0x014680271c007988 */ /* 0x000fe80008000405 */
[----:B------:R-:W-:Y:S04]  /*20f90*/  STS.U16 [R28+UR5+0x18680], R38 ;  /* 0x018680261c007988 */ /* 0x000fe80008000405 */
[----:B------:R-:W-:Y:S04]  /*20fa0*/  STS.U16 [R28+UR5+0x1c680], R41 ;  /* 0x01c680291c007988 */ /* 0x000fe80008000405 */
[----:B------:R0:W-:Y:S04]  /*20fb0*/  STS.U16 [R28+UR5+0x10a80], R70 ;  /* 0x010a80461c007988 */ /* 0x0001e80008000405 */
[----:B------:R1:W-:Y:S04]  /*20fc0*/  STS.U16 [R28+UR5+0x14a80], R73 ;  /* 0x014a80491c007988 */ /* 0x0003e80008000405 */
[----:B------:R2:W-:Y:S04]  /*20fd0*/  STS.U16 [R28+UR5+0x18a80], R72 ;  /* 0x018a80481c007988 */ /* 0x0005e80008000405 */
[----:B0-----:R-:W3:Y:S04]  /*20fe0*/  LDL.LU R70, [R1+0x10c4] ;  /* 0x0010c40001467983 */ /* 0x001ee80000300800 */
        /* <DEDUP_REMOVED lines=33> */
[----:B0-----:R-:W2:Y:S01]  /*21200*/  LDL.LU R88, [R1+0x107c] ;  /* 0x00107c0001587983 */ /* 0x001ea20000300800 */
[----:B------:R-:W-:-:S03]  /*21210*/  LOP3.LUT R47, R2, 0x60, RZ, 0x3c, !PT ;  /* 0x00000060022f7812 */ /* 0x000fc600078e3cff */
        /* <DEDUP_REMOVED lines=8> */
[----:B0-----:R-:W3:Y:S04]  /*212a0*/  LDL.LU R84, [R1+0x106c] ;  /* 0x00106c0001547983 */ /* 0x001ee80000300800 */
[----:B-1----:R-:W3:Y:S04]  /*212b0*/  LDL.LU R89, [R1+0x1068] ;  /* 0x0010680001597983 */ /* 0x002ee80000300800 */
[----:B------:R-:W3:Y:S04]  /*212c0*/  LDL R37, [R1+0x9d0] ;  /* 0x0009d00001257983 */ /* 0x000ee80000100800 */
[----:B------:R-:W3:Y:S04]  /*212d0*/  LDL R36, [R1+0x9d4] ;  /* 0x0009d40001247983 */ /* 0x000ee80000100800 */
[----:B------:R-:W3:Y:S04]  /*212e0*/  LDL R35, [R1+0x9f0] ;  /* 0x0009f00001237983 */ /* 0x000ee80000100800 */
[----:B------:R-:W3:Y:S04]  /*212f0*/  LDL R34, [R1+0x9f4] ;  /* 0x0009f40001227983 */ /* 0x000ee80000100800 */
[----:B--2---:R0:W-:Y:S04]  /*21300*/  STS.U16 [R47+UR5+0x10300], R88 ;  /* 0x010300582f007988 */ /* 0x0041e80008000405 */
[----:B------:R1:W-:Y:S04]  /*21310*/  STS.U16 [R47+UR5+0x14300], R87 ;  /* 0x014300572f007988 */ /* 0x0003e80008000405 */
[----:B0-----:R-:W2:Y:S04]  /*21320*/  LDL.LU R88, [R1+0x1064] ;  /* 0x0010640001587983 */ /* 0x001ea80000300800 */
[----:B------:R-:W2:Y:S04]  /*21330*/  LDL R32, [R1+0xa14] ;  /* 0x000a140001207983 */ /* 0x000ea80000100800 */
[----:B-1----:R-:W4:Y:S04]  /*21340*/  LDL.LU R87, [R1+0x1060] ;  /* 0x0010600001577983 */ /* 0x002f280000300800 */
[----:B------:R-:W4:Y:S04]  /*21350*/  LDL R33, [R1+0xa10] ;  /* 0x000a100001217983 */ /* 0x000f280000100800 */
[----:B------:R0:W-:Y:S04]  /*21360*/  STS.U16 [R47+UR5+0x18300], R86 ;  /* 0x018300562f007988 */ /* 0x0001e80008000405 */
[----:B------:R1:W-:Y:S04]  /*21370*/  STS.U16 [R47+UR5+0x1c300], R93 ;  /* 0x01c3005d2f007988 */ /* 0x0003e80008000405 */
[----:B------:R1:W-:Y:S04]  /*21380*/  STS.U16 [R47+UR5+0x10700], R3 ;  /* 0x010700032f007988 */ /* 0x0003e80008000405 */
[----:B0-----:R-:W4:Y:S04]  /*21390*/  LDL.LU R86, [R1+0x105c] ;  /* 0x00105c0001567983 */ /* 0x001f280000300800 */
[----:B-1----:R-:W4:Y:S04]  /*213a0*/  LDL.LU R93, [R1+0x1058] ;  /* 0x00105800015d7983 */ /* 0x002f280000300800 */
[----:B------:R-:W4:Y:S04]  /*213b0*/  LDL.LU R3, [R1+0x1054] ;  /* 0x0010540001037983 */ /* 0x000f280000300800 */
[----:B------:R-:W4:Y:S04]  /*213c0*/  LDL R30, [R1+0xa34] ;  /* 0x000a3400011e7983 */ /* 0x000f280000100800 */
[----:B------:R0:W-:Y:S04]  /*213d0*/  STS.U16 [R47+UR5+0x14700], R90 ;  /* 0x0147005a2f007988 */ /* 0x0001e80008000405 */
[----:B------:R1:W-:Y:S04]  /*213e0*/  STS.U16 [R47+UR5+0x18700], R91 ;  /* 0x0187005b2f007988 */ /* 0x0003e80008000405 */
[----:B0-----:R-:W4:Y:S04]  /*213f0*/  LDL.LU R90, [R1+0x1050] ;  /* 0x00105000015a7983 */ /* 0x001f280000300800 */
[----:B------:R-:W4:Y:S04]  /*21400*/  LDL R31, [R1+0xa30] ;  /* 0x000a3000011f7983 */ /* 0x000f280000100800 */
[----:B-1----:R-:W4:Y:S04]  /*21410*/  LDL.LU R91, [R1+0x104c] ;  /* 0x00104c00015b7983 */ /* 0x002f280000300800 */
[----:B------:R0:W-:Y:S04]  /*21420*/  STS.U16 [R47+UR5+0x1c700], R92 ;  /* 0x01c7005c2f007988 */ /* 0x0001e80008000405 */
[----:B0-----:R-:W4:Y:S04]  /*21430*/  LDL.LU R92, [R1+0x1048] ;  /* 0x00104800015c7983 */ /* 0x001f280000300800 */
[----:B------:R-:W4:Y:S04]  /*21440*/  LDL R29, [R1+0xa5c] ;  /* 0x000a5c00011d7983 */ /* 0x000f280000100800 */
[----:B------:R-:W4:Y:S01]  /*21450*/  LDL R28, [R1+0xa60] ;  /* 0x000a6000011c7983 */ /* 0x000f220000100800 */
[----:B------:R-:W-:-:S02]  /*21460*/  PRMT R64, RZ, 0x7610, R64 ;  /* 0x00007610ff407816 */ /* 0x000fc40000000040 */
[----:B------:R-:W-:Y:S01]  /*21470*/  PRMT R65, RZ, 0x7610, R65 ;  /* 0x00007610ff417816 */ /* 0x000fe20000000041 */
[----:B------:R-:W4:Y:S04]  /*21480*/  LDL R43, [R1+0xa28] ;  /* 0x000a2800012b7983 */ /* 0x000f280000100800 */
[----:B---3--:R2:W3:Y:S01]  /*21490*/  @!P5 LDG.E.U16 R64, desc[UR16][R34.64] ;  /* 0x000000102240d981 */ /* 0x0084e2000c1e1500 */
[----:B------:R-:W-:Y:S02]  /*214a0*/  PRMT R66, RZ, 0x7610, R66 ;  /* 0x00007610ff427816 */ /* 0x000fe40000000042 */
[----:B------:R-:W-:Y:S01]  /*214b0*/  PRMT R76, RZ, 0x7610, R76 ;  /* 0x00007610ff4c7816 */ /* 0x000fe2000000004c */
[----:B--2---:R-:W-:Y:S02]  /*214c0*/  @!P5 IMAD.MOV.U32 R34, RZ, RZ, R32 ;  /* 0x000000ffff22d224 */ /* 0x004fe400078e0020 */
[----:B------:R-:W2:Y:S01]  /*214d0*/  LDL R32, [R1+0xa80] ;  /* 0x000a800001207983 */ /* 0x000ea20000100800 */
[----:B----4-:R-:W-:-:S03]  /*214e0*/  @!P5 IMAD.MOV.U32 R35, RZ, RZ, R33 ;  /* 0x000000ffff23d224 */ /* 0x010fc600078e0021 */
[----:B------:R-:W2:Y:S04]  /*214f0*/  LDL R33, [R1+0xa7c] ;  /* 0x000a7c0001217983 */ /* 0x000ea80000100800 */
[----:B------:R0:W4:Y:S02]  /*21500*/  @!P5 LDG.E.U16 R65, desc[UR16][R34.64] ;  /* 0x000000102241d981 */ /* 0x000124000c1e1500 */
[----:B0-----:R-:W-:Y:S02]  /*21510*/  @!P5 IMAD.MOV.U32 R34, RZ, RZ, R30 ;  /* 0x000000ffff22d224 */ /* 0x001fe400078e001e */
[----:B------:R-:W3:Y:S01]  /*21520*/  LDL R30, [R1+0xaa0] ;  /* 0x000aa000011e7983 */ /* 0x000ee20000100800 */
[----:B------:R-:W-:-:S03]  /*21530*/  @!P5 IMAD.MOV.U32 R35, RZ, RZ, R31 ;  /* 0x000000ffff23d224 */ /* 0x000fc600078e001f */
[----:B------:R-:W3:Y:S04]  /*21540*/  LDL R31, [R1+0xa9c] ;  /* 0x000a9c00011f7983 */ /* 0x000ee80000100800 */
[----:B------:R-:W4:Y:S04]  /*21550*/  @!P5 LDG.E.U16 R66, desc[UR16][R34.64] ;  /* 0x000000102242d981 */ /* 0x000f28000c1e1500 */
[----:B------:R-:W4:Y:S04]  /*21560*/  LDL R35, [R1+0x9d8] ;  /* 0x0009d80001237983 */ /* 0x000f280000100800 */
[----:B------:R-:W4:Y:S04]  /*21570*/  LDL R34, [R1+0x9dc] ;  /* 0x0009dc0001227983 */ /* 0x000f280000100800 */
[----:B------:R-:W4:Y:S04]  /*21580*/  @!P5 LDG.E.U16 R76, desc[UR16][R28.64] ;  /* 0x000000101c4cd981 */ /* 0x000f28000c1e1500 */
[----:B------:R-:W4:Y:S04]  /*21590*/  LDL R29, [R1+0x9f8] ;  /* 0x0009f800011d7983 */ /* 0x000f280000100800 */
[----:B------:R-:W4:Y:S01]  /*215a0*/  LDL R28, [R1+0x9fc] ;  /* 0x0009fc00011c7983 */ /* 0x000f220000100800 */
[----:B------:R-:W-:-:S02]  /*215b0*/  PRMT R67, RZ, 0x7610, R67 ;  /* 0x00007610ff437816 */ /* 0x000fc40000000043 */
[----:B------:R-:W-:Y:S02]  /*215c0*/  PRMT R68, RZ, 0x7610, R68 ;  /* 0x00007610ff447816 */ /* 0x000fe40000000044 */
[----:B------:R-:W-:Y:S02]  /*215d0*/  PRMT R70, RZ, 0x7610, R70 ;  /* 0x00007610ff467816 */ /* 0x000fe40000000046 */
[----:B--2---:R-:W2:Y:S04]  /*215e0*/  @!P5 LDG.E.U16 R67, desc[UR16][R32.64] ;  /* 0x000000102043d981 */ /* 0x004ea8000c1e1500 */
[----:B------:R-:W2:Y:S04]  /*215f0*/  LDL R33, [R1+0xa18] ;  /* 0x000a180001217983 */ /* 0x000ea80000100800 */
[----:B------:R-:W2:Y:S04]  /*21600*/  LDL R32, [R1+0xa1c] ;  /* 0x000a1c0001207983 */ /* 0x000ea80000100800 */
[----:B---3--:R-:W3:Y:S04]  /*21610*/  @!P5 LDG.E.U16 R68, desc[UR16][R30.64] ;  /* 0x000000101e44d981 */ /* 0x008ee8000c1e1500 */
[----:B------:R-:W3:Y:S04]  /*21620*/  LDL R31, [R1+0xa38] ;  /* 0x000a3800011f7983 */ /* 0x000ee80000100800 */
[----:B------:R-:W3:Y:S04]  /*21630*/  LDL R30, [R1+0xa3c] ;  /* 0x000a3c00011e7983 */ /* 0x000ee80000100800 */
[----:B----4-:R0:W4:Y:S02]  /*21640*/  @!P5 LDG.E.U16 R70, desc[UR16][R34.64] ;  /* 0x000000102246d981 */ /* 0x010124000c1e1500 */
[----:B0-----:R-:W-:-:S02]  /*21650*/  @!P5 IMAD.MOV.U32 R35, RZ, RZ, R29 ;  /* 0x000000ffff23d224 */ /* 0x001fc400078e001d */
[----:B------:R-:W4:Y:S01]  /*21660*/  LDL R29, [R1+0xa64] ;  /* 0x000a6400011d7983 */ /* 0x000f220000100800 */
[----:B------:R-:W-:-:S03]  /*21670*/  @!P5 IMAD.MOV.U32 R34, RZ, RZ, R28 ;  /* 0x000000ffff22d224 */ /* 0x000fc600078e001c */
[----:B------:R-:W4:Y:S01]  /*21680*/  LDL R28, [R1+0xa68] ;  /* 0x000a6800011c7983 */ /* 0x000f220000100800 */
[----:B------:R-:W-:Y:S02]  /*21690*/  PRMT R71, RZ, 0x7610, R71 ;  /* 0x00007610ff477816 */ /* 0x000fe40000000047 */
[----:B------:R-:W-:Y:S02]  /*216a0*/  PRMT R72, RZ, 0x7610, R72 ;  /* 0x00007610ff487816 */ /* 0x000fe40000000048 */
[----:B------:R-:W-:Y:S02]  /*216b0*/  PRMT R63, RZ, 0x7610, R63 ;  /* 0x00007610ff3f7816 */ /* 0x000fe4000000003f */
[----:B------:R2:W4:Y:S01]  /*216c0*/  @!P5 LDG.E.U16 R71, desc[UR16][R34.64] ;  /* 0x000000102247d981 */ /* 0x000522000c1e1500 */
[----:B------:R-:W-:Y:S02]  /*216d0*/  PRMT R73, RZ, 0x7610, R73 ;  /* 0x00007610ff497816 */ /* 0x000fe40000000049 */
[----:B------:R-:W-:Y:S01]  /*216e0*/  PRMT R84, RZ, 0x7610, R84 ;  /* 0x00007610ff547816 */ /* 0x000fe20000000054 */
[----:B------:R-:W4:Y:S04]  /*216f0*/  @!P5 LDG.E.U16 R63, desc[UR16][R36.64] ;  /* 0x00000010243fd981 */ /* 0x000f28000c1e1500 */
[----:B------:R-:W4:Y:S04]  /*21700*/  LDL R37, [R1+0xabc] ;  /* 0x000abc0001257983 */ /* 0x000f280000100800 */
[----:B------:R-:W4:Y:S01]  /*21710*/  LDL R36, [R1+0xac0] ;  /* 0x000ac00001247983 */ /* 0x000f220000100800 */
[----:B--2---:R-:W-:-:S03]  /*21720*/  @!P5 IMAD.MOV.U32 R35, RZ, RZ, R33 ;  /* 0x000000ffff23d224 */ /* 0x004fc600078e0021 */
[----:B------:R-:W2:Y:S01]  /*21730*/  LDL R33, [R1+0xa84] ;  /* 0x000a840001217983 */ /* 0x000ea20000100800 */
[----:B------:R-:W-:-:S03]  /*21740*/  @!P5 IMAD.MOV.U32 R34, RZ, RZ, R32 ;  /* 0x000000ffff22d224 */ /* 0x000fc600078e0020 */
[----:B------:R-:W2:Y:S04]  /*21750*/  LDL R32, [R1+0xa88] ;  /* 0x000a880001207983 */ /* 0x000ea80000100800 */
[----:B------:R-:W2:Y:S04]  /*21760*/  @!P5 LDG.E.U16 R72, desc[UR16][R34.64] ;  /* 0x000000102248d981 */ /* 0x000ea8000c1e1500 */
[----:B------:R-:W2:Y:S04]  /*21770*/  LDL R35, [R1+0xac4] ;  /* 0x000ac40001237983 */ /* 0x000ea80000100800 */
[----:B------:R-:W2:Y:S04]  /*21780*/  LDL R34, [R1+0xac8] ;  /* 0x000ac80001227983 */ /* 0x000ea80000100800 */
[----:B---3--:R-:W3:Y:S04]  /*21790*/  @!P5 LDG.E.U16 R73, desc[UR16][R30.64] ;  /* 0x000000101e49d981 */ /* 0x008ee8000c1e1500 */
[----:B------:R-:W3:Y:S04]  /*217a0*/  LDL R31, [R1+0x9e0] ;  /* 0x0009e000011f7983 */ /* 0x000ee80000100800 */
[----:B------:R-:W3:Y:S04]  /*217b0*/  LDL R30, [R1+0x9e4] ;  /* 0x0009e400011e7983 */ /* 0x000ee80000100800 */
[----:B----4-:R-:W4:Y:S04]  /*217c0*/  @!P5 LDG.E.U16 R84, desc[UR16][R28.64] ;  /* 0x000000101c54d981 */ /* 0x010f28000c1e1500 */
[----:B------:R-:W4:Y:S04]  /*217d0*/  LDL R29, [R1+0xa00] ;  /* 0x000a0000011d7983 */ /* 0x000f280000100800 */
[----:B------:R-:W4:Y:S01]  /*217e0*/  LDL R28, [R1+0xa04] ;  /* 0x000a0400011c7983 */ /* 0x000f220000100800 */
[----:B------:R-:W-:-:S02]  /*217f0*/  PRMT R77, RZ, 0x7610, R77 ;  /* 0x00007610ff4d7816 */ /* 0x000fc4000000004d */
[----:B------:R-:W-:Y:S02]  /*21800*/  PRMT R69, RZ, 0x7610, R69 ;  /* 0x00007610ff457816 */ /* 0x000fe40000000045 */
[----:B------:R-:W-:-:S04]  /*21810*/  PRMT R78, RZ, 0x7610, R78 ;  /* 0x00007610ff4e7816 */ /* 0x000fc8000000004e */
[----:B------:R-:W4:Y:S01]  /*21820*/  @!P5 LDG.E.U16 R69, desc[UR16][R36.64] ;  /* 0x000000102445d981 */ /* 0x000f22000c1e1500 */
[----:B------:R-:W-:-:S03]  /*21830*/  PRMT R74, RZ, 0x7610, R74 ;  /* 0x00007610ff4a7816 */ /* 0x000fc6000000004a */
[----:B------:R-:W4:Y:S04]  /*21840*/  LDL R37, [R1+0xaa4] ;  /* 0x000aa40001257983 */ /* 0x000f280000100800 */
[----:B------:R-:W4:Y:S04]  /*21850*/  LDL R36, [R1+0xaa8] ;  /* 0x000aa80001247983 */ /* 0x000f280000100800 */
[----:B--2---:R-:W2:Y:S04]  /*21860*/  @!P5 LDG.E.U16 R74, desc[UR16][R32.64] ;  /* 0x00000010204ad981 */ /* 0x004ea8000c1e1500 */
[----:B------:R-:W2:Y:S04]  /*21870*/  LDL R33, [R1+0xa20] ;  /* 0x000a200001217983 */ /* 0x000ea80000100800 */
[----:B------:R-:W2:Y:S04]  /*21880*/  LDL R32, [R1+0xa24] ;  /* 0x000a240001207983 */ /* 0x000ea80000100800 */
[----:B------:R3:W2:Y:S02]  /*21890*/  @!P5 LDG.E.U16 R77, desc[UR16][R34.64] ;  /* 0x00000010224dd981 */ /* 0x0006a4000c1e1500 */
[----:B---3--:R-:W-:-:S02]  /*218a0*/  @!P5 IMAD.MOV.U32 R35, RZ, RZ, R31 ;  /* 0x000000ffff23d224 */ /* 0x008fc400078e001f */
[----:B------:R-:W3:Y:S01]  /*218b0*/  LDL R31, [R1+0xa40] ;  /* 0x000a4000011f7983 */ /* 0x000ee20000100800 */
[----:B------:R-:W-:-:S03]  /*218c0*/  @!P5 IMAD.MOV.U32 R34, RZ, RZ, R30 ;  /* 0x000000ffff22d224 */ /* 0x000fc600078e001e */
[----:B------:R-:W3:Y:S04]  /*218d0*/  LDL R30, [R1+0xa44] ;  /* 0x000a4400011e7983 */ /* 0x000ee80000100800 */
[----:B------:R4:W3:Y:S02]  /*218e0*/  @!P5 LDG.E.U16 R78, desc[UR16][R34.64] ;  /* 0x00000010224ed981 */ /* 0x0008e4000c1e1500 */
[----:B----4-:R-:W-:Y:S02]  /*218f0*/  @!P5 IMAD.MOV.U32 R35, RZ, RZ, R29 ;  /* 0x000000ffff23d224 */ /* 0x010fe400078e001d */
[----:B------:R-:W4:Y:S01]  /*21900*/  LDL R29, [R1+0xa6c] ;  /* 0x000a6c00011d7983 */ /* 0x000f220000100800 */
[----:B------:R-:W-:-:S03]  /*21910*/  @!P5 IMAD.MOV.U32 R34, RZ, RZ, R28 ;  /* 0x000000ffff22d224 */ /* 0x000fc600078e001c */
[----:B------:R-:W4:Y:S01]  /*21920*/  LDL R28, [R1+0xa70] ;  /* 0x000a7000011c7983 */ /* 0x000f220000100800 */
[----:B------:R-:W-:Y:S02]  /*21930*/  PRMT R79, RZ, 0x7610, R79 ;  /* 0x00007610ff4f7816 */ /* 0x000fe4000000004f */
[----:B------:R-:W-:-:S04]  /*21940*/  PRMT R75, RZ, 0x7610, R75 ;  /* 0x00007610ff4b7816 */ /* 0x000fc8000000004b */
[----:B------:R-:W4:Y:S01]  /*21950*/  @!P5 LDG.E.U16 R79, desc[UR16][R34.64] ;  /* 0x00000010224fd981 */ /* 0x000f22000c1e1500 */
[----:B------:R-:W-:-:S03]  /*21960*/  PRMT R90, RZ, 0x7610, R90 ;  /* 0x00007610ff5a7816 */ /* 0x000fc6000000005a */
[----:B------:R-:W4:Y:S04]  /*21970*/  LDL R35, [R1+0xaac] ;  /* 0x000aac0001237983 */ /* 0x000f280000100800 */
[----:B------:R-:W4:Y:S04]  /*21980*/  LDL R34, [R1+0xab0] ;  /* 0x000ab00001227983 */ /* 0x000f280000100800 */
[----:B------:R-:W4:Y:S01]  /*21990*/  @!P5 LDG.E.U16 R75, desc[UR16][R36.64] ;  /* 0x00000010244bd981 */ /* 0x000f22000c1e1500 */
[----:B------:R-:W-:-:S03]  /*219a0*/  PRMT R80, RZ, 0x7610, R80 ;  /* 0x00007610ff507816 */ /* 0x000fc60000000050 */
[----:B------:R-:W4:Y:S04]  /*219b0*/  LDL R37, [R1+0xa8c] ;  /* 0x000a8c0001257983 */ /* 0x000f280000100800 */
[----:B------:R-:W4:Y:S04]  /*219c0*/  LDL R36, [R1+0xa90] ;  /* 0x000a900001247983 */ /* 0x000f280000100800 */
[----:B--2---:R-:W2:Y:S04]  /*219d0*/  @!P5 LDG.E.U16 R80, desc[UR16][R32.64] ;  /* 0x000000102050d981 */ /* 0x004ea8000c1e1500 */
[----:B------:R-:W2:Y:S04]  /*219e0*/  LDL R33, [R1+0xacc] ;  /* 0x000acc0001217983 */ /* 0x000ea80000100800 */
[----:B------:R-:W2:Y:S01]  /*219f0*/  LDL R32, [R1+0xad0] ;  /* 0x000ad00001207983 */ /* 0x000ea20000100800 */
[----:B---3--:R-:W-:-:S03]  /*21a00*/  @!P5 IMAD.MOV.U32 R39, RZ, RZ, R31 ;  /* 0x000000ffff27d224 */ /* 0x008fc600078e001f */
[----:B------:R-:W3:Y:S01]  /*21a10*/  LDL R31, [R1+0x9e8] ;  /* 0x0009e800011f7983 */ /* 0x000ee20000100800 */
[----:B------:R-:W-:-:S03]  /*21a20*/  @!P5 IMAD.MOV.U32 R38, RZ, RZ, R30 ;  /* 0x000000ffff26d224 */ /* 0x000fc600078e001e */
[----:B------:R-:W3:Y:S04]  /*21a30*/  LDL R30, [R1+0x9ec] ;  /* 0x0009ec00011e7983 */ /* 0x000ee80000100800 */
[----:B----4-:R-:W4:Y:S04]  /*21a40*/  @!P5 LDG.E.U16 R90, desc[UR16][R28.64] ;  /* 0x000000101c5ad981 */ /* 0x010f28000c1e1500 */
[----:B------:R-:W4:Y:S04]  /*21a50*/  LDL R29, [R1+0xa08] ;  /* 0x000a0800011d7983 */ /* 0x000f280000100800 */
[----:B------:R-:W4:Y:S01]  /*21a60*/  LDL R28, [R1+0xa0c] ;  /* 0x000a0c00011c7983 */ /* 0x000f220000100800 */
[----:B------:R-:W-:-:S02]  /*21a70*/  PRMT R83, RZ, 0x7610, R83 ;  /* 0x00007610ff537816 */ /* 0x000fc40000000053 */
[----:B------:R-:W-:-:S04]  /*21a80*/  PRMT R82, RZ, 0x7610, R82 ;  /* 0x00007610ff527816 */ /* 0x000fc80000000052 */
[----:B------:R-:W4:Y:S01]  /*21a90*/  @!P5 LDG.E.U16 R83, desc[UR16][R34.64] ;  /* 0x000000102253d981 */ /* 0x000f22000c1e1500 */
[----:B------:R-:W-:Y:S02]  /*21aa0*/  PRMT R89, RZ, 0x7610, R89 ;  /* 0x00007610ff597816 */ /* 0x000fe40000000059 */
[----:B------:R-:W-:Y:S01]  /*21ab0*/  PRMT R88, RZ, 0x7610, R88 ;  /* 0x00007610ff587816 */ /* 0x000fe20000000058 */
[----:B------:R-:W4:Y:S04]  /*21ac0*/  LDL R35, [R1+0xa54] ;  /* 0x000a540001237983 */ /* 0x000f280000100800 */
[----:B------:R-:W4:Y:S04]  /*21ad0*/  LDL R34, [R1+0xa58] ;  /* 0x000a580001227983 */ /* 0x000f280000100800 */
[----:B------:R-:W4:Y:S01]  /*21ae0*/  @!P5 LDG.E.U16 R82, desc[UR16][R36.64] ;  /* 0x000000102452d981 */ /* 0x000f22000c1e1500 */
[----:B------:R-:W-:-:S03]  /*21af0*/  PRMT R85, RZ, 0x7610, R85 ;  /* 0x00007610ff557816 */ /* 0x000fc60000000055 */
[----:B------:R-:W4:Y:S04]  /*21b00*/  LDL R37, [R1+0xa2c] ;  /* 0x000a2c0001257983 */ /* 0x000f280000100800 */
[----:B--2---:R-:W2:Y:S04]  /*21b10*/  @!P5 LDG.E.U16 R85, desc[UR16][R32.64] ;  /* 0x000000102055d981 */ /* 0x004ea8000c1e1500 */
        /* <DEDUP_REMOVED lines=9> */
[----:B------:R-:W-:Y:S01]  /*21bb0*/  PRMT R87, RZ, 0x7610, R87 ;  /* 0x00007610ff577816 */ /* 0x000fe20000000057 */
[----:B------:R-:W4:Y:S04]  /*21bc0*/  LDL.LU R36, [R1+0xb9c] ;  /* 0x000b9c0001247983 */ /* 0x000f280000300800 */
[----:B------:R-:W4:Y:S01]  /*21bd0*/  @!P5 LDG.E.U16 R81, desc[UR16][R38.64] ;  /* 0x000000102651d981 */ /* 0x000f22000c1e1500 */
[----:B------:R-:W-:-:S03]  /*21be0*/  PRMT R86, RZ, 0x7610, R86 ;  /* 0x00007610ff567816 */ /* 0x000fc60000000056 */
[----:B------:R-:W4:Y:S01]  /*21bf0*/  @!P5 LDG.E.U16 R87, desc[UR16][R34.64] ;  /* 0x000000102257d981 */ /* 0x000f22000c1e1500 */
[----:B------:R-:W-:-:S03]  /*21c00*/  @!P5 IMAD.MOV.U32 R45, RZ, RZ, R43 ;  /* 0x000000ffff2dd224 */ /* 0x000fc600078e002b */
[----:B------:R-:W4:Y:S04]  /*21c10*/  LDL.LU R39, [R1+0xb98] ;  /* 0x000b980001277983 */ /* 0x000f280000300800 */
[----:B------:R-:W4:Y:S01]  /*21c20*/  LDL.LU R38, [R1+0xb94] ;  /* 0x000b940001267983 */ /* 0x000f220000300800 */
[----:B------:R-:W-:-:S03]  /*21c30*/  @!P5 IMAD.MOV.U32 R44, RZ, RZ, R37 ;  /* 0x000000ffff2cd224 */ /* 0x000fc600078e0025 */
[----:B------:R-:W4:Y:S04]  /*21c40*/  LDL.LU R41, [R1+0xb90] ;  /* 0x000b900001297983 */ /* 0x000f280000300800 */
[----:B------:R-:W4:Y:S04]  /*21c50*/  LDL R35, [R1+0xad4] ;  /* 0x000ad40001237983 */ /* 0x000f280000100800 */
[----:B------:R-:W4:Y:S01]  /*21c60*/  LDL R34, [R1+0xad8] ;  /* 0x000ad80001227983 */ /* 0x000f220000100800 */
[----:B------:R-:W-:Y:S02]  /*21c70*/  PRMT R92, RZ, 0x7610, R92 ;  /* 0x00007610ff5c7816 */ /* 0x000fe4000000005c */
[----:B------:R-:W-:Y:S01]  /*21c80*/  PRMT R93, RZ, 0x7610, R93 ;  /* 0x00007610ff5d7816 */ /* 0x000fe2000000005d */
[----:B------:R4:W4:Y:S05]  /*21c90*/  @!P5 LDG.E.U16 R86, desc[UR16][R44.64] ;  /* 0x000000102c56d981 */ /* 0x00092a000c1e1500 */
[----:B--2---:R-:W2:Y:S04]  /*21ca0*/  @!P5 LDG.E.U16 R93, desc[UR16][R32.64] ;  /* 0x00000010205dd981 */ /* 0x004ea8000c1e1500 */
[----:B---3--:R-:W3:Y:S01]  /*21cb0*/  @!P5 LDG.E.U16 R92, desc[UR16][R30.64] ;  /* 0x000000101e5cd981 */ /* 0x008ee2000c1e1500 */
[----:B----4-:R-:W-:-:S03]  /*21cc0*/  @!P5 IMAD.MOV.U32 R44, RZ, RZ, R28 ;  /* 0x000000ffff2cd224 */ /* 0x010fc600078e001c */
[----:B------:R-:W4:Y:S01]  /*21cd0*/  LDL.LU R28, [R1+0xb74] ;  /* 0x000b7400011c7983 */ /* 0x000f220000300800 */
[----:B------:R-:W-:-:S03]  /*21ce0*/  @!P5 IMAD.MOV.U32 R45, RZ, RZ, R29 ;  /* 0x000000ffff2dd224 */ /* 0x000fc600078e001d */
[----:B------:R-:W2:Y:S04]  /*21cf0*/  LDL.LU R29, [R1+0xb70] ;  /* 0x000b7000011d7983 */ /* 0x000ea80000300800 */
[----:B------:R-:W3:Y:S04]  /*21d00*/  LDL.LU R51, [R1+0xb5c] ;  /* 0x000b5c0001337983 */ /* 0x000ee80000300800 */
[----:B------:R-:W3:Y:S04]  /*21d10*/  LDL.LU R30, [R1+0xb58] ;  /* 0x000b5800011e7983 */ /* 0x000ee80000300800 */
[----:B------:R-:W3:Y:S04]  /*21d20*/  LDL.LU R31, [R1+0xb54] ;  /* 0x000b5400011f7983 */ /* 0x000ee80000300800 */
[----:B------:R-:W3:Y:S04]  /*21d30*/  LDL.LU R52, [R1+0xb50] ;  /* 0x000b500001347983 */ /* 0x000ee80000300800 */
[----:B------:R-:W3:Y:S04]  /*21d40*/  LDL.LU R32, [R1+0xb3c] ;  /* 0x000b3c0001207983 */ /* 0x000ee80000300800 */
[----:B------:R-:W3:Y:S04]  /*21d50*/  LDL.LU R33, [R1+0xb38] ;  /* 0x000b380001217983 */ /* 0x000ee80000300800 */
[----:B------:R-:W3:Y:S01]  /*21d60*/  LDL.LU R53, [R1+0xb34] ;  /* 0x000b340001357983 */ /* 0x000ee20000300800 */
[----:B------:R-:W-:-:S02]  /*21d70*/  PRMT R91, RZ, 0x7610, R91 ;  /* 0x00007610ff5b7816 */ /* 0x000fc4000000005b */
[----:B------:R-:W-:Y:S01]  /*21d80*/  PRMT R3, RZ, 0x7610, R3 ;  /* 0x00007610ff037816 */ /* 0x000fe20000000003 */
[----:B------:R-:W3:Y:S04]  /*21d90*/  LDL.LU R54, [R1+0xb30] ;  /* 0x000b300001367983 */ /* 0x000ee80000300800 */
[----:B------:R-:W3:Y:S04]  /*21da0*/  @!P5 LDG.E.U16 R91, desc[UR16][R44.64] ;  /* 0x000000102c5bd981 */ /* 0x000ee8000c1e1500 */
[----:B------:R-:W3:Y:S04]  /*21db0*/  @!P5 LDG.E.U16 R3, desc[UR16][R34.64] ;  /* 0x000000102203d981 */ /* 0x000ee8000c1e1500 */
[----:B------:R-:W3:Y:S04]  /*21dc0*/  LDL.LU R45, [R1+0xbbc] ;  /* 0x000bbc00012d7983 */ /* 0x000ee80000300800 */
[----:B------:R-:W3:Y:S04]  /*21dd0*/  LDL.LU R44, [R1+0xbb8] ;  /* 0x000bb800012c7983 */ /* 0x000ee80000300800 */
[----:B------:R-:W3:Y:S04]  /*21de0*/  LDL.LU R43, [R1+0xbb4] ;  /* 0x000bb400012b7983 */ /* 0x000ee80000300800 */
[----:B------:R-:W3:Y:S04]  /*21df0*/  LDL.LU R34, [R1+0xbb0] ;  /* 0x000bb00001227983 */ /* 0x000ee80000300800 */
[----:B------:R0:W-:Y:S04]  /*21e00*/  STS.U16 [R47+UR5+0x10b00], R36 ;  /* 0x010b00242f007988 */ /* 0x0001e80008000405 */
[----:B------:R-:W3:Y:S04]  /*21e10*/  LDL.LU R35, [R1+0xbac] ;  /* 0x000bac0001237983 */ /* 0x000ee80000300800 */
[----:B------:R-:W-:Y:S04]  /*21e20*/  STS.U16 [R47+UR5+0x14b00], R39 ;  /* 0x014b00272f007988 */ /* 0x000fe80008000405 */
[----:B0-----:R-:W3:Y:S04]  /*21e30*/  LDL.LU R36, [R1+0xba8] ;  /* 0x000ba80001247983 */ /* 0x001ee80000300800 */
[----:B------:R0:W-:Y:S04]  /*21e40*/  STS.U16 [R47+UR5+0x18b00], R38 ;  /* 0x018b00262f007988 */ /* 0x0001e80008000405 */
[----:B------:R-:W3:Y:S04]  /*21e50*/  LDL.LU R37, [R1+0xba4] ;  /* 0x000ba40001257983 */ /* 0x000ee80000300800 */
[----:B------:R-:W-:Y:S04]  /*21e60*/  STS.U16 [R47+UR5+0x1cb00], R41 ;  /* 0x01cb00292f007988 */ /* 0x000fe80008000405 */
[----:B0-----:R-:W3:Y:S04]  /*21e70*/  LDL.LU R38, [R1+0xba0] ;  /* 0x000ba00001267983 */ /* 0x001ee80000300800 */
[----:B------:R0:W-:Y:S04]  /*21e80*/  STS.U16 [R47+UR5+0x10f00], R40 ;  /* 0x010f00282f007988 */ /* 0x0001e80008000405 */
[----:B------:R-:W3:Y:S04]  /*21e90*/  LDL.LU R39, [R1+0xb8c] ;  /* 0x000b8c0001277983 */ /* 0x000ee80000300800 */
[----:B------:R1:W-:Y:S04]  /*21ea0*/  STS.U16 [R47+UR5+0x14f00], R42 ;  /* 0x014f002a2f007988 */ /* 0x0003e80008000405 */
[----:B0-----:R-:W3:Y:S04]  /*21eb0*/  LDL.LU R40, [R1+0xb88] ;  /* 0x000b880001287983 */ /* 0x001ee80000300800 */
[----:B------:R-:W3:Y:S04]  /*21ec0*/  LDL.LU R41, [R1+0xb84] ;  /* 0x000b840001297983 */ /* 0x000ee80000300800 */
[----:B-1----:R-:W3:Y:S04]  /*21ed0*/  LDL.LU R42, [R1+0xb80] ;  /* 0x000b8000012a7983 */ /* 0x002ee80000300800 */
[----:B----4-:R0:W-:Y:S04]  /*21ee0*/  STS.U16 [R47+UR5+0x18f00], R28 ;  /* 0x018f001c2f007988 */ /* 0x0101e80008000405 */
[----:B--2---:R1:W-:Y:S04]  /*21ef0*/  STS.U16 [R47+UR5+0x1cf00], R29 ;  /* 0x01cf001d2f007988 */ /* 0x0043e80008000405 */
[----:B---3--:R2:W-:Y:S04]  /*21f00*/  STS.U16 [R47+UR5+0x11300], R51 ;  /* 0x011300332f007988 */ /* 0x0085e80008000405 */
[----:B0-----:R0:W5:Y:S04]  /*21f10*/  LDL.LU R28, [R1+0x1044] ;  /* 0x00104400011c7983 */ /* 0x0011680000300800 */
[----:B-1----:R0:W5:Y:S04]  /*21f20*/  LDL.LU R29, [R1+0x1040] ;  /* 0x00104000011d7983 */ /* 0x0021680000300800 */
[----:B--2---:R-:W2:Y:S04]  /*21f30*/  LDL.LU R51, [R1+0x103c] ;  /* 0x00103c0001337983 */ /* 0x004ea80000300800 */
[----:B------:R1:W-:Y:S04]  /*21f40*/  STS.U16 [R47+UR5+0x15300], R30 ;  /* 0x0153001e2f007988 */ /* 0x0003e80008000405 */
[----:B------:R3:W-:Y:S04]  /*21f50*/  STS.U16 [R47+UR5+0x19300], R31 ;  /* 0x0193001f2f007988 */ /* 0x0007e80008000405 */
[----:B------:R4:W-:Y:S04]  /*21f60*/  STS.U16 [R47+UR5+0x1d300], R52 ;  /* 0x01d300342f007988 */ /* 0x0009e80008000405 */
[----:B-1----:R0:W5:Y:S04]  /*21f70*/  LDL.LU R30, [R1+0x1038] ;  /* 0x00103800011e7983 */ /* 0x0021680000300800 */
[----:B---3--:R0:W5:Y:S04]  /*21f80*/  LDL.LU R31, [R1+0x1034] ;  /* 0x00103400011f7983 */ /* 0x0081680000300800 */
[----:B----4-:R-:W3:Y:S04]  /*21f90*/  LDL.LU R52, [R1+0x1030] ;  /* 0x0010300001347983 */ /* 0x010ee80000300800 */
[----:B------:R1:W-:Y:S04]  /*21fa0*/  STS.U16 [R47+UR5+0x11700], R32 ;  /* 0x011700202f007988 */ /* 0x0003e80008000405 */
[----:B------:R4:W-:Y:S04]  /*21fb0*/  STS.U16 [R47+UR5+0x15700], R33 ;  /* 0x015700212f007988 */ /* 0x0009e80008000405 */
[----:B------:R0:W-:Y:S04]  /*21fc0*/  STS.U16 [R47+UR5+0x19700], R53 ;  /* 0x019700352f007988 */ /* 0x0001e80008000405 */
[----:B-1----:R1:W5:Y:S04]  /*21fd0*/  LDL.LU R32, [R1+0x102c] ;  /* 0x00102c0001207983 */ /* 0x0023680000300800 */
[----:B----4-:R1:W5:Y:S04]  /*21fe0*/  LDL.LU R33, [R1+0x1028] ;  /* 0x0010280001217983 */ /* 0x0103680000300800 */
[----:B0-----:R-:W4:Y:S04]  /*21ff0*/  LDL.LU R53, [R1+0x1024] ;  /* 0x0010240001357983 */ /* 0x001f280000300800 */
[----:B------:R0:W-:Y:S04]  /*22000*/  STS.U16 [R47+UR5+0x1d700], R54 ;  /* 0x01d700362f007988 */ /* 0x0001e80008000405 */
[----:B0-----:R-:W2:Y:S04]  /*22010*/  LDL.LU R54, [R1+0x1020] ;  /* 0x0010200001367983 */ /* 0x001ea80000300800 */
[----:B----4-:R0:W-:Y:S04]  /*22020*/  STS.U16 [R47+UR5+0x11b00], R53 ;  /* 0x011b00352f007988 */ /* 0x0101e80008000405 */
[----:B---3--:R3:W-:Y:S04]  /*22030*/  STS.U16 [R47+UR5+0x15b00], R52 ;  /* 0x015b00342f007988 */ /* 0x0087e80008000405 */
[----:B--2---:R2:W-:Y:S04]  /*22040*/  STS.U16 [R47+UR5+0x19b00], R51 ;  /* 0x019b00332f007988 */ /* 0x0045e80008000405 */
[----:B0-----:R-:W4:Y:S04]  /*22050*/  LDL.LU R53, [R1+0x101c] ;  /* 0x00101c0001357983 */ /* 0x001f280000300800 */
[----:B------:R0:W-:Y:S04]  /*22060*/  STS.U16 [R47+UR5+0x1db00], R50 ;  /* 0x01db00322f007988 */ /* 0x0001e80008000405 */
[----:B---3--:R-:W3:Y:S04]  /*22070*/  LDL.LU R52, [R1+0x1018] ;  /* 0x0010180001347983 */ /* 0x008ee80000300800 */
[----:B------:R1:W-:Y:S04]  /*22080*/  STS.U16 [R47+UR5+0x11f00], R62 ;  /* 0x011f003e2f007988 */ /* 0x0003e80008000405 */
[----:B--2---:R-:W2:Y:S04]  /*22090*/  LDL.LU R51, [R1+0x1014] ;  /* 0x0010140001337983 */ /* 0x004ea80000300800 */
[----:B0-----:R-:W2:Y:S01]  /*220a0*/  LDL.LU R50, [R1+0x1010] ;  /* 0x0010100001327983 */ /* 0x001ea20000300800 */
[----:B-1----:R-:W-:-:S03]  /*220b0*/  LOP3.LUT R62, R2, 0x70, RZ, 0x3c, !PT ;  /* 0x00000070023e7812 */ /* 0x002fc600078e3cff */
[----:B------:R0:W-:Y:S04]  /*220c0*/  STS.U16 [R47+UR5+0x15f00], R49 ;  /* 0x015f00312f007988 */ /* 0x0001e80008000405 */
[----:B------:R1:W-:Y:S04]  /*220d0*/  STS.U16 [R47+UR5+0x19f00], R48 ;  /* 0x019f00302f007988 */ /* 0x0003e80008000405 */
[----:B------:R1:W-:Y:S04]  /*220e0*/  STS.U16 [R47+UR5+0x1df00], R46 ;  /* 0x01df002e2f007988 */ /* 0x0003e80008000405 */
[----:B0-----:R-:W2:Y:S04]  /*220f0*/  LDL.LU R49, [R1+0x100c] ;  /* 0x00100c0001317983 */ /* 0x001ea80000300800 */
[----:B-1----:R-:W2:Y:S04]  /*22100*/  LDL.LU R48, [R1+0x1008] ;  /* 0x0010080001307983 */ /* 0x002ea80000300800 */
[----:B------:R-:W2:Y:S04]  /*22110*/  LDL.LU R47, [R1+0x1004] ;  /* 0x00100400012f7983 */ /* 0x000ea80000300800 */
        /* <DEDUP_REMOVED lines=10> */
[----:B0-----:R0:W5:Y:S04]  /*221c0*/  LDL.LU R34, [R1+0xff0] ;  /* 0x000ff00001227983 */ /* 0x0011680000300800 */
[----:B-1----:R0:W5:Y:S04]  /*221d0*/  LDL.LU R35, [R1+0xfec] ;  /* 0x000fec0001237983 */ /* 0x0021680000300800 */
[----:B------:R0:W5:Y:S04]  /*221e0*/  LDL.LU R36, [R1+0xfe8] ;  /* 0x000fe80001247983 */ /* 0x0001680000300800 */
[----:B------:R1:W-:Y:S04]  /*221f0*/  STS.U16 [R62+UR5+0x18780], R37 ;  /* 0x018780253e007988 */ /* 0x0003e80008000405 */
[----:B------:R0:W-:Y:S04]  /*22200*/  STS.U16 [R62+UR5+0x1c780], R38 ;  /* 0x01c780263e007988 */ /* 0x0001e80008000405 */
[----:B------:R0:W-:Y:S04]  /*22210*/  STS.U16 [R62+UR5+0x10b80], R39 ;  /* 0x010b80273e007988 */ /* 0x0001e80008000405 */
[----:B-1----:R1:W5:Y:S04]  /*22220*/  LDL.LU R37, [R1+0xfe4] ;  /* 0x000fe40001257983 */ /* 0x0023680000300800 */
[----:B0-----:R1:W5:Y:S04]  /*22230*/  LDL.LU R38, [R1+0xfe0] ;  /* 0x000fe00001267983 */ /* 0x0013680000300800 */
[----:B------:R1:W5:Y:S04]  /*22240*/  LDL.LU R39, [R1+0xfdc] ;  /* 0x000fdc0001277983 */ /* 0x0003680000300800 */
[----:B------:R0:W-:Y:S04]  /*22250*/  STS.U16 [R62+UR5+0x14b80], R40 ;  /* 0x014b80283e007988 */ /* 0x0001e80008000405 */
[----:B------:R1:W-:Y:S04]  /*22260*/  STS.U16 [R62+UR5+0x18b80], R41 ;  /* 0x018b80293e007988 */ /* 0x0003e80008000405 */
[----:B------:R1:W-:Y:S04]  /*22270*/  STS.U16 [R62+UR5+0x1cb80], R42 ;  /* 0x01cb802a3e007988 */ /* 0x0003e80008000405 */
[----:B0-----:R0:W5:Y:S04]  /*22280*/  LDL.LU R40, [R1+0xfd8] ;  /* 0x000fd80001287983 */ /* 0x0011680000300800 */
[----:B-1----:R0:W5:Y:S04]  /*22290*/  LDL.LU R41, [R1+0xfd4] ;  /* 0x000fd40001297983 */ /* 0x0021680000300800 */
[----:B------:R0:W5:Y:S04]  /*222a0*/  LDL.LU R42, [R1+0xfd0] ;  /* 0x000fd000012a7983 */ /* 0x0001680000300800 */
[----:B--2---:R1:W-:Y:S04]  /*222b0*/  STS.U16 [R62+UR5+0x10f80], R43 ;  /* 0x010f802b3e007988 */ /* 0x0043e80008000405 */
[----:B------:R2:W-:Y:S04]  /*222c0*/  STS.U16 [R62+UR5+0x14f80], R44 ;  /* 0x014f802c3e007988 */ /* 0x0005e80008000405 */
[----:B------:R0:W-:Y:S04]  /*222d0*/  STS.U16 [R62+UR5+0x18f80], R45 ;  /* 0x018f802d3e007988 */ /* 0x0001e80008000405 */
[----:B-1----:R1:W5:Y:S04]  /*222e0*/  LDL.LU R43, [R1+0xfcc] ;  /* 0x000fcc00012b7983 */ /* 0x0023680000300800 */
[----:B--2---:R1:W5:Y:S04]  /*222f0*/  LDL.LU R44, [R1+0xfc8] ;  /* 0x000fc800012c7983 */ /* 0x0043680000300800 */
[----:B0-----:R1:W5:Y:S04]  /*22300*/  LDL.LU R45, [R1+0xfc4] ;  /* 0x000fc400012d7983 */ /* 0x0013680000300800 */
[----:B------:R0:W-:Y:S04]  /*22310*/  STS.U16 [R62+UR5+0x1cf80], R46 ;  /* 0x01cf802e3e007988 */ /* 0x0001e80008000405 */
[----:B------:R2:W-:Y:S04]  /*22320*/  STS.U16 [R62+UR5+0x11380], R47 ;  /* 0x0113802f3e007988 */ /* 0x0005e80008000405 */
[----:B------:R1:W-:Y:S04]  /*22330*/  STS.U16 [R62+UR5+0x15380], R48 ;  /* 0x015380303e007988 */ /* 0x0003e80008000405 */
[----:B0-----:R0:W5:Y:S04]  /*22340*/  LDL.LU R46, [R1+0xfc0] ;  /* 0x000fc000012e7983 */ /* 0x0011680000300800 */
[----:B--2---:R0:W5:Y:S04]  /*22350*/  LDL.LU R47, [R1+0xfbc] ;  /* 0x000fbc00012f7983 */ /* 0x0041680000300800 */
[----:B-1----:R0:W5:Y:S04]  /*22360*/  LDL.LU R48, [R1+0xfb8] ;  /* 0x000fb80001307983 */ /* 0x0021680000300800 */
[----:B------:R1:W-:Y:S04]  /*22370*/  STS.U16 [R62+UR5+0x19380], R49 ;  /* 0x019380313e007988 */ /* 0x0003e80008000405 */
[----:B------:R2:W-:Y:S04]  /*22380*/  STS.U16 [R62+UR5+0x1d380], R50 ;  /* 0x01d380323e007988 */ /* 0x0005e80008000405 */
[----:B------:R0:W-:Y:S04]  /*22390*/  STS.U16 [R62+UR5+0x11780], R51 ;  /* 0x011780333e007988 */ /* 0x0001e80008000405 */
[----:B-1----:R1:W5:Y:S04]  /*223a0*/  LDL.LU R49, [R1+0xfb4] ;  /* 0x000fb40001317983 */ /* 0x0023680000300800 */
[----:B--2---:R1:W5:Y:S04]  /*223b0*/  LDL.LU R50, [R1+0xfb0] ;  /* 0x000fb00001327983 */ /* 0x0043680000300800 */
[----:B0-----:R1:W5:Y:S04]  /*223c0*/  LDL.LU R51, [R1+0xfac] ;  /* 0x000fac0001337983 */ /* 0x0013680000300800 */
[----:B---3--:R0:W-:Y:S04]  /*223d0*/  STS.U16 [R62+UR5+0x15780], R52 ;  /* 0x015780343e007988 */ /* 0x0081e80008000405 */
[----:B----4-:R2:W-:Y:S04]  /*223e0*/  STS.U16 [R62+UR5+0x19780], R53 ;  /* 0x019780353e007988 */ /* 0x0105e80008000405 */
[----:B------:R3:W-:Y:S04]  /*223f0*/  STS.U16 [R62+UR5+0x1d780], R54 ;  /* 0x01d780363e007988 */ /* 0x0007e80008000405 */
[----:B0-----:R1:W5:Y:S04]  /*22400*/  LDL.LU R52, [R1+0xfa8] ;  /* 0x000fa80001347983 */ /* 0x0013680000300800 */
[----:B--2---:R1:W5:Y:S04]  /*22410*/  LDL.LU R53, [R1+0xfa4] ;  /* 0x000fa40001357983 */ /* 0x0043680000300800 */
[----:B---3--:R1:W5:Y:S04]  /*22420*/  LDL.LU R54, [R1+0xfa0] ;  /* 0x000fa00001367983 */ /* 0x0083680000300800 */
[----:B------:R0:W-:Y:S04]  /*22430*/  STS.U16 [R62+UR5+0x11b80], R55 ;  /* 0x011b80373e007988 */ /* 0x0001e80008000405 */
[----:B------:R2:W-:Y:S04]  /*22440*/  STS.U16 [R62+UR5+0x15b80], R56 ;  /* 0x015b80383e007988 */ /* 0x0005e80008000405 */
        /* <DEDUP_REMOVED lines=12> */
[----:B0-----:R1:W5:Y:S04]  /*22510*/  LDL.LU R61, [R1+0xf84] ;  /* 0x000f8400013d7983 */ /* 0x0013680000300800 */
[----:B--2---:R1:W5:Y:S04]  /*22520*/  LDL.LU R62, [R1+0xf80] ;  /* 0x000f8000013e7983 */ /* 0x0043680000300800 */
[----:B------:R-:W2:Y:S04]  /*22530*/  LDL.LU R0, [R1+0xf7c] ;  /* 0x000f7c0001007983 */ /* 0x000ea80000300800 */
[----:B--2---:R0:W-:Y:S04]  /*22540*/  STS.U16 [R0+UR5+0x23000], R76 ;  /* 0x0230004c00007988 */ /* 0x0041e80008000405 */
[----:B------:R2:W-:Y:S01]  /*22550*/  STS.U16 [R0+UR5+0x22000], R63 ;  /* 0x0220003f00007988 */ /* 0x0005e20008000405 */
[----:B0-----:R-:W-:-:S03]  /*22560*/  LOP3.LUT R76, R0, 0x20, RZ, 0x3c, !PT ;  /* 0x00000020004c7812 */ /* 0x001fc600078e3cff */
[----:B------:R0:W-:Y:S04]  /*22570*/  STS.U16 [R0+UR5+0x22400], R64 ;  /* 0x0224004000007988 */ /* 0x0001e80008000405 */
[----:B--2---:R1:W5:Y:S04]  /*22580*/  LDL.LU R63, [R1+0xf78] ;  /* 0x000f7800013f7983 */ /* 0x0043680000300800 */
[----:B------:R2:W-:Y:S04]  /*22590*/  STS.U16 [R0+UR5+0x22800], R65 ;  /* 0x0228004100007988 */ /* 0x0005e80008000405 */
[----:B0-----:R1:W5:Y:S04]  /*225a0*/  LDL.LU R64, [R1+0xf74] ;  /* 0x000f740001407983 */ /* 0x0013680000300800 */
[----:B------:R0:W-:Y:S04]  /*225b0*/  STS.U16 [R0+UR5+0x22c00], R66 ;  /* 0x022c004200007988 */ /* 0x0001e80008000405 */
[----:B------:R3:W-:Y:S04]  /*225c0*/  STS.U16 [R0+UR5+0x23400], R67 ;  /* 0x0234004300007988 */ /* 0x0007e80008000405 */
[----:B------:R4:W-:Y:S04]  /*225d0*/  STS.U16 [R0+UR5+0x23800], R68 ;  /* 0x0238004400007988 */ /* 0x0009e80008000405 */
[----:B------:R0:W-:Y:S04]  /*225e0*/  STS.U16 [R0+UR5+0x23c00], R69 ;  /* 0x023c004500007988 */ /* 0x0001e80008000405 */
[----:B--2---:R1:W5:Y:S04]  /*225f0*/  LDL.LU R65, [R1+0xf70] ;  /* 0x000f700001417983 */ /* 0x0043680000300800 */
[----:B------:R2:W-:Y:S04]  /*22600*/  STS.U16 [R76+UR5+0x22100], R70 ;  /* 0x022100464c007988 */ /* 0x0005e80008000405 */
[----:B0-----:R1:W5:Y:S04]  /*22610*/  LDL.LU R66, [R1+0xf6c] ;  /* 0x000f6c0001427983 */ /* 0x0013680000300800 */
[----:B------:R0:W-:Y:S04]  /*22620*/  STS.U16 [R76+UR5+0x22500], R71 ;  /* 0x022500474c007988 */ /* 0x0001e80008000405 */
[----:B---3--:R1:W5:Y:S04]  /*22630*/  LDL.LU R67, [R1+0xf68] ;  /* 0x000f680001437983 */ /* 0x0083680000300800 */
[----:B------:R-:W-:Y:S04]  /*22640*/  STS.U16 [R76+UR5+0x22900], R72 ;  /* 0x022900484c007988 */ /* 0x000fe80008000405 */
[----:B----4-:R1:W5:Y:S04]  /*22650*/  LDL.LU R68, [R1+0xf64] ;  /* 0x000f640001447983 */ /* 0x0103680000300800 */
[----:B------:R-:W-:Y:S04]  /*22660*/  STS.U16 [R76+UR5+0x22d00], R73 ;  /* 0x022d00494c007988 */ /* 0x000fe80008000405 */
[----:B------:R1:W5:Y:S04]  /*22670*/  LDL.LU R69, [R1+0xf60] ;  /* 0x000f600001457983 */ /* 0x0003680000300800 */
[----:B------:R3:W-:Y:S04]  /*22680*/  STS.U16 [R76+UR5+0x23100], R84 ;  /* 0x023100544c007988 */ /* 0x0007e80008000405 */
[----:B--2---:R1:W5:Y:S04]  /*22690*/  LDL.LU R70, [R1+0xf5c] ;  /* 0x000f5c0001467983 */ /* 0x0043680000300800 */
[----:B0-----:R1:W5:Y:S01]  /*226a0*/  LDL.LU R71, [R1+0xf58] ;  /* 0x000f580001477983 */ /* 0x0013620000300800 */
[----:B---3--:R-:W-:-:S03]  /*226b0*/  LOP3.LUT R84, R0, 0x40, RZ, 0x3c, !PT ;  /* 0x0000004000547812 */ /* 0x008fc600078e3cff */
[----:B------:R1:W5:Y:S04]  /*226c0*/  LDL.LU R72, [R1+0xf54] ;  /* 0x000f540001487983 */ /* 0x0003680000300800 */
[----:B------:R0:W-:Y:S04]  /*226d0*/  STS.U16 [R76+UR5+0x23500], R74 ;  /* 0x0235004a4c007988 */ /* 0x0001e80008000405 */
[----:B------:R1:W5:Y:S04]  /*226e0*/  LDL.LU R73, [R1+0xf50] ;  /* 0x000f500001497983 */ /* 0x0003680000300800 */
[----:B------:R2:W-:Y:S04]  /*226f0*/  STS.U16 [R76+UR5+0x23900], R75 ;  /* 0x0239004b4c007988 */ /* 0x0005e80008000405 */
[----:B0-----:R1:W5:Y:S04]  /*22700*/  LDL.LU R74, [R1+0xf4c] ;  /* 0x000f4c00014a7983 */ /* 0x0013680000300800 */
[----:B------:R0:W-:Y:S04]  /*22710*/  STS.U16 [R76+UR5+0x23d00], R77 ;  /* 0x023d004d4c007988 */ /* 0x0001e80008000405 */
[----:B--2---:R1:W5:Y:S04]  /*22720*/  LDL.LU R75, [R1+0xf48] ;  /* 0x000f4800014b7983 */ /* 0x0043680000300800 */
[----:B------:R2:W-:Y:S04]  /*22730*/  STS.U16 [R84+UR5+0x22200], R78 ;  /* 0x0222004e54007988 */ /* 0x0005e80008000405 */
[----:B0-----:R1:W5:Y:S04]  /*22740*/  LDL.LU R76, [R1+0xf44] ;  /* 0x000f4400014c7983 */ /* 0x0013680000300800 */
[----:B------:R0:W-:Y:S04]  /*22750*/  STS.U16 [R84+UR5+0x22600], R79 ;  /* 0x0226004f54007988 */ /* 0x0001e80008000405 */
[----:B------:R1:W5:Y:S04]  /*22760*/  LDL.LU R77, [R1+0xf40] ;  /* 0x000f4000014d7983 */ /* 0x0003680000300800 */
[----:B------:R3:W-:Y:S04]  /*22770*/  STS.U16 [R84+UR5+0x22a00], R80 ;  /* 0x022a005054007988 */ /* 0x0007e80008000405 */
[----:B--2---:R1:W5:Y:S04]  /*22780*/  LDL.LU R78, [R1+0xf3c] ;  /* 0x000f3c00014e7983 */ /* 0x0043680000300800 */
[----:B------:R2:W-:Y:S04]  /*22790*/  STS.U16 [R84+UR5+0x22e00], R81 ;  /* 0x022e005154007988 */ /* 0x0005e80008000405 */
[----:B0-----:R1:W5:Y:S04]  /*227a0*/  LDL.LU R79, [R1+0xf38] ;  /* 0x000f3800014f7983 */ /* 0x0013680000300800 */
[----:B------:R0:W-:Y:S04]  /*227b0*/  STS.U16 [R84+UR5+0x23200], R90 ;  /* 0x0232005a54007988 */ /* 0x0001e80008000405 */
[----:B---3--:R1:W5:Y:S04]  /*227c0*/  LDL.LU R80, [R1+0xf34] ;  /* 0x000f340001507983 */ /* 0x0083680000300800 */
[----:B--2---:R1:W5:Y:S01]  /*227d0*/  LDL.LU R81, [R1+0xf30] ;  /* 0x000f300001517983 */ /* 0x0043620000300800 */
[----:B0-----:R-:W-:-:S03]  /*227e0*/  LOP3.LUT R90, R0, 0x60, RZ, 0x3c, !PT ;  /* 0x00000060005a7812 */ /* 0x001fc600078e3cff */
[----:B------:R0:W-:Y:S04]  /*227f0*/  STS.U16 [R84+UR5+0x23600], R82 ;  /* 0x0236005254007988 */ /* 0x0001e80008000405 */
[----:B------:R2:W-:Y:S04]  /*22800*/  STS.U16 [R84+UR5+0x23a00], R83 ;  /* 0x023a005354007988 */ /* 0x0005e80008000405 */
[----:B------:R3:W-:Y:S04]  /*22810*/  STS.U16 [R84+UR5+0x23e00], R85 ;  /* 0x023e005554007988 */ /* 0x0007e80008000405 */
[----:B0-----:R1:W5:Y:S04]  /*22820*/  LDL.LU R82, [R1+0xf2c] ;  /* 0x000f2c0001527983 */ /* 0x0013680000300800 */
[----:B--2---:R1:W5:Y:S04]  /*22830*/  LDL.LU R83, [R1+0xf28] ;  /* 0x000f280001537983 */ /* 0x0043680000300800 */
[----:B---3--:R1:W5:Y:S04]  /*22840*/  LDL.LU R84, [R1+0xf24] ;  /* 0x000f240001547983 */ /* 0x0083680000300800 */
[----:B------:R1:W5:Y:S04]  /*22850*/  LDL.LU R85, [R1+0xf20] ;  /* 0x000f200001557983 */ /* 0x0003680000300800 */
        /* <DEDUP_REMOVED lines=13> */
[----:B------:R2:W-:Y:S01]  /*22930*/  STS.U16 [R90+UR5+0x23f00], R3 ;  /* 0x023f00035a007988 */ /* 0x0005e20008000405 */
[----:B------:R3:W-:Y:S06]  /*22940*/  MEMBAR.ALL.CTA ;  /* 0x0000000000007992 */ /* 0x0007ec0000008000 */
[----:B---3--:R-:W3:Y:S04]  /*22950*/  FENCE.VIEW.ASYNC.S ;  /* 0x00000000000073c6 */ /* 0x008ee80000000000 */
[----:B0-----:R1:W5:Y:S04]  /*22960*/  LDL.LU R91, [R1+0xf04] ;  /* 0x000f0400015b7983 */ /* 0x0013680000300800 */
[----:B--2---:R1:W5:Y:S04]  /*22970*/  LDL.LU R90, [R1+0xf00] ;  /* 0x000f0000015a7983 */ /* 0x0043680000300800 */
[----:B------:R1:W5:Y:S01]  /*22980*/  LDL.LU R3, [R1+0xefc] ;  /* 0x000efc0001037983 */ /* 0x0003620000300800 */
[----:B------:R-:W-:-:S04]  /*22990*/  ULEA UR8, UR11, UR5, 0x3 ;  /* 0x000000050b087291 */ /* 0x000fc8000f8e18ff */
[----:B------:R-:W-:Y:S01]  /*229a0*/  UIADD3 UR8, UPT, UPT, UR8, 0x24000, URZ ;  /* 0x0002400008087890 */ /* 0x000fe2000fffe0ff */
[----:B---3--:R-:W-:Y:S06]  /*229b0*/  BAR.SYNC.DEFER_BLOCKING 0x0 ;  /* 0x0000000000007b1d */ /* 0x008fec0000010000 */
[----:B------:R-:W-:Y:S05]  /*229c0*/  @P0 BRA `(.L_x_9) ;  /* 0x0000000000dc0947 */ /* 0x000fea0003800000 */
[----:B------:R-:W-:Y:S02]  /*229d0*/  UIADD3 UR4, UPT, UPT, UR6, 0x40, URZ ;  /* 0x0000004006047890 */ /* 0x000fe4000fffe0ff */
[----:B------:R-:W-:Y:S02]  /*229e0*/  UIADD3 UR10, UPT, UPT, UR6, 0x40, URZ ;  /* 0x00000040060a7890 */ /* 0x000fe4000fffe0ff */
[----:B------:R-:W-:Y:S01]  /*229f0*/  UIADD3 UR15, UPT, UPT, UR6, 0x40, URZ ;  /* 0x00000040060f7890 */ /* 0x000fe2000fffe0ff */
[----:B------:R-:W-:Y:S01]  /*22a00*/  UMOV UR64, 0x0 ;  /* 0x0000000000407882 */ /* 0x000fe20000000000 */
[----:B------:R-:W-:Y:S01]  /*22a10*/  UMOV UR65, 0x8108010 ;  /* 0x0810801000417882 */ /* 0x000fe20000000000 */
[----:B------:R-:W-:Y:S01]  /*22a20*/  UMOV UR66, UR14 ;  /* 0x0000000e00427c82 */ /* 0x000fe20008000000 */
[----:B------:R-:W-:Y:S01]  /*22a30*/  UMOV UR67, 0x40004040 ;  /* 0x4000404000437882 */ /* 0x000fe20000000000 */
[----:B------:R-:W-:Y:S01]  /*22a40*/  UMOV UR76, 0x0 ;  /* 0x00000000004c7882 */ /* 0x000fe20000000000 */
[----:B------:R-:W-:Y:S01]  /*22a50*/  UMOV UR77, 0x8108010 ;  /* 0x08108010004d7882 */ /* 0x000fe20000000000 */
[----:B------:R-:W-:-:S02]  /*22a60*/  UIADD3 UR72, UPT, UPT, UR6, 0x40, URZ ;  /* 0x0000004006487890 */ /* 0x000fc4000fffe0ff */
[----:B------:R-:W-:Y:S01]  /*22a70*/  UTCHMMA gdesc[UR66], gdesc[UR52], tmem[UR6], tmem[UR64], idesc[UR65], UPT ;  /* 0x00ff4034420075ea */ /* 0x000fe2000b800006 */
[----:B------:R-:W-:Y:S01]  /*22a80*/  UMOV UR68, 0x0 ;  /* 0x0000000000447882 */ /* 0x000fe20000000000 */
[----:B------:R-:W-:Y:S01]  /*22a90*/  UMOV UR69, 0x8108010 ;  /* 0x0810801000457882 */ /* 0x000fe20000000000 */
[----:B------:R-:W-:Y:S02]  /*22aa0*/  UIADD3 UR73, UPT, UPT, UR6, 0x80, URZ ;  /* 0x0000008006497890 */ /* 0x000fe4000fffe0ff */
[----:B------:R0:W-:Y:S01]  /*22ab0*/  UTCHMMA gdesc[UR12], gdesc[UR18], tmem[UR6], tmem[UR76], idesc[UR77], UPT ;  /* 0x00ff4c120c0075ea */ /* 0x0001e2000b800006 */
[----:B------:R-:W-:Y:S01]  /*22ac0*/  UMOV UR70, 0x0 ;  /* 0x0000000000467882 */ /* 0x000fe20000000000 */
[----:B------:R-:W-:Y:S01]  /*22ad0*/  UMOV UR71, 0x8108010 ;  /* 0x0810801000477882 */ /* 0x000fe20000000000 */
[----:B------:R-:W-:Y:S02]  /*22ae0*/  UIADD3 UR74, UPT, UPT, UR6, 0x80, URZ ;  /* 0x00000080064a7890 */ /* 0x000fe4000fffe0ff */
[----:B------:R-:W-:Y:S01]  /*22af0*/  UTCHMMA gdesc[UR20], gdesc[UR22], tmem[UR6], tmem[UR68], idesc[UR69], UPT ;  /* 0x00ff4416140075ea */ /* 0x000fe2000b800006 */
[----:B------:R-:W-:Y:S01]  /*22b00*/  UMOV UR54, 0x0 ;  /* 0x0000000000367882 */ /* 0x000fe20000000000 */
[----:B------:R-:W-:Y:S01]  /*22b10*/  UMOV UR55, 0x8108010 ;  /* 0x0810801000377882 */ /* 0x000fe20000000000 */
[----:B------:R-:W-:-:S02]  /*22b20*/  UIADD3 UR75, UPT, UPT, UR6, 0x80, URZ ;  /* 0x00000080064b7890 */ /* 0x000fc4000fffe0ff */
[----:B------:R-:W-:Y:S01]  /*22b30*/  UTCHMMA gdesc[UR24], gdesc[UR26], tmem[UR6], tmem[UR70], idesc[UR71], UPT ;  /* 0x00ff461a180075ea */ /* 0x000fe2000b800006 */
[----:B------:R-:W-:Y:S01]  /*22b40*/  UMOV UR56, 0x0 ;  /* 0x0000000000387882 */ /* 0x000fe20000000000 */
[----:B------:R-:W-:Y:S01]  /*22b50*/  UMOV UR57, 0x8108010 ;  /* 0x0810801000397882 */ /* 0x000fe20000000000 */
[----:B0-----:R-:W-:Y:S01]  /*22b60*/  UIADD3 UR76, UPT, UPT, UR6, 0x80, URZ ;  /* 0x00000080064c7890 */ /* 0x001fe2000fffe0ff */
[----:B------:R0:W-:Y:S01]  /*22b70*/  UTCHMMA gdesc[UR28], gdesc[UR52], tmem[UR4], tmem[UR54], idesc[UR55], UPT ;  /* 0x00ff36341c0075ea */ /* 0x0001e2000b800004 */
[----:B------:R-:W-:Y:S01]  /*22b80*/  UMOV UR58, 0x0 ;  /* 0x00000000003a7882 */ /* 0x000fe20000000000 */
[----:B------:R-:W-:Y:S01]  /*22b90*/  UMOV UR59, 0x8108010 ;  /* 0x08108010003b7882 */ /* 0x000fe20000000000 */
[----:B------:R-:W-:Y:S01]  /*22ba0*/  UIADD3 UR77, UPT, UPT, UR6, 0xc0, URZ ;  /* 0x000000c0064d7890 */ /* 0x000fe2000fffe0ff */
[----:B------:R2:W-:Y:S01]  /*22bb0*/  UTCHMMA gdesc[UR30], gdesc[UR18], tmem[UR10], tmem[UR56], idesc[UR57], UPT ;  /* 0x00ff38121e0075ea */ /* 0x0005e2000b80000a */
[----:B------:R-:W-:Y:S01]  /*22bc0*/  UMOV UR60, 0x0 ;  /* 0x00000000003c7882 */ /* 0x000fe20000000000 */
[----:B------:R-:W-:Y:S01]  /*22bd0*/  UMOV UR61, 0x8108010 ;  /* 0x08108010003d7882 */ /* 0x000fe20000000000 */
[----:B------:R3:W-:Y:S01]  /*22be0*/  UTCHMMA gdesc[UR32], gdesc[UR22], tmem[UR15], tmem[UR58], idesc[UR59], UPT ;  /* 0x00ff3a16200075ea */ /* 0x0007e2000b80000f */
[----:B------:R-:W-:Y:S01]  /*22bf0*/  UMOV UR62, 0x0 ;  /* 0x00000000003e7882 */ /* 0x000fe20000000000 */
[----:B------:R-:W-:Y:S01]  /*22c00*/  UMOV UR63, 0x8108010 ;  /* 0x08108010003f7882 */ /* 0x000fe20000000000 */
[----:B0-----:R-:W-:Y:S01]  /*22c10*/  UIADD3 UR4, UPT, UPT, UR6, 0xc0, URZ ;  /* 0x000000c006047890 */ /* 0x001fe2000fffe0ff */
[----:B------:R0:W-:Y:S01]  /*22c20*/  UTCHMMA gdesc[UR34], gdesc[UR26], tmem[UR72], tmem[UR60], idesc[UR61], UPT ;  /* 0x00ff3c1a220075ea */ /* 0x0001e2000b800048 */
[----:B------:R-:W-:Y:S01]  /*22c30*/  UMOV UR66, 0x0 ;  /* 0x0000000000427882 */ /* 0x000fe20000000000 */
[----:B------:R-:W-:Y:S01]  /*22c40*/  UMOV UR67, 0x8108010 ;  /* 0x0810801000437882 */ /* 0x000fe20000000000 */
[----:B--2---:R-:W-:Y:S01]  /*22c50*/  UIADD3 UR10, UPT, UPT, UR6, 0xc0, URZ ;  /* 0x000000c0060a7890 */ /* 0x004fe2000fffe0ff */
[----:B------:R2:W-:Y:S01]  /*22c60*/  UTCHMMA gdesc[UR36], gdesc[UR52], tmem[UR73], tmem[UR62], idesc[UR63], UPT ;  /* 0x00ff3e34240075ea */ /* 0x0005e2000b800049 */
[----:B------:R2:W-:Y:S01]  /*22c70*/  UTCHMMA gdesc[UR38], gdesc[UR18], tmem[UR74], tmem[UR64], idesc[UR65], UPT ;  /* 0x00ff4012260075ea */ /* 0x0005e2000b80004a */
[----:B---3--:R-:W-:Y:S01]  /*22c80*/  UIADD3 UR15, UPT, UPT, UR6, 0xc0, URZ ;  /* 0x000000c0060f7890 */ /* 0x008fe2000fffe0ff */
[----:B------:R2:W-:Y:S01]  /*22c90*/  UTCHMMA gdesc[UR40], gdesc[UR22], tmem[UR75], tmem[UR66], idesc[UR67], UPT ;  /* 0x00ff4216280075ea */ /* 0x0005e2000b80004b */
[----:B------:R2:W-:Y:S01]  /*22ca0*/  UTCHMMA gdesc[UR42], gdesc[UR26], tmem[UR76], tmem[UR68], idesc[UR69], UPT ;  /* 0x00ff441a2a0075ea */ /* 0x0005e2000b80004c */
[----:B------:R2:W-:Y:S01]  /*22cb0*/  UTCHMMA gdesc[UR44], gdesc[UR52], tmem[UR77], tmem[UR70], idesc[UR71], UPT ;  /* 0x00ff46342c0075ea */ /* 0x0005e2000b80004d */
[----:B0-----:R-:W-:Y:S01]  /*22cc0*/  UMOV UR60, UR8 ;  /* 0x00000008003c7c82 */ /* 0x001fe20008000000 */
[----:B------:R-:W-:Y:S01]  /*22cd0*/  UMOV UR61, URZ ;  /* 0x000000ff003d7c82 */ /* 0x000fe20008000000 */
[----:B------:R2:W-:Y:S01]  /*22ce0*/  UTCHMMA gdesc[UR46], gdesc[UR18], tmem[UR4], tmem[UR54], idesc[UR55], UPT ;  /* 0x00ff36122e0075ea */ /* 0x0005e2000b800004 */
[----:B------:R-:W-:Y:S01]  /*22cf0*/  UMOV UR60, UR60 ;  /* 0x0000003c003c7c82 */ /* 0x000fe20008000000 */
[----:B------:R2:W-:Y:S01]  /*22d00*/  UTCHMMA gdesc[UR48], gdesc[UR22], tmem[UR10], tmem[UR56], idesc[UR57], UPT ;  /* 0x00ff3816300075ea */ /* 0x0005e2000b80000a */
[----:B------:R2:W-:Y:S01]  /*22d10*/  UTCHMMA gdesc[UR50], gdesc[UR26], tmem[UR15], tmem[UR58], idesc[UR59], UPT ;  /* 0x00ff3a1a320075ea */ /* 0x0005e2000b80000f */
[----:B------:R2:W-:Y:S01]  /*22d20*/  UTCBAR [UR60], URZ ;  /* 0x000000ff3c0073e9 */ /* 0x0005e200080000ff */
[----:B------:R-:W-:Y:S01]  /*22d30*/  NOP ;  /* 0x0000000000007918 */ /* 0x000fe20000000000 */
.L_x_9:
[----:B------:R0:W-:Y:S04]  /*22d40*/  STL [R1+0xefc], R0 ;  /* 0x000efc0001007387 */ /* 0x0001e80000100800 */
[----:B0-----:R-:W3:Y:S01]  /*22d50*/  LDL R0, [R1+0xeec] ;  /* 0x000eec0001007983 */ /* 0x001ee20000100800 */
[----:B------:R-:W-:-:S04]  /*22d60*/  UIADD3 UR11, UPT, UPT, UR11, 0x1, URZ ;  /* 0x000000010b0b7890 */ /* 0x000fc8000fffe0ff */
[----:B------:R-:W-:-:S04]  /*22d70*/  UISETP.GT.AND UP1, UPT, UR11, 0x1, UPT ;  /* 0x000000010b00788c */ /* 0x000fc8000bf24270 */
[----:B--2---:R-:W-:Y:S02]  /*22d80*/  USEL UR4, URZ, 0x1, !UP1 ;  /* 0x00000001ff047887 */ /* 0x004fe4000c800000 */
[----:B------:R-:W-:Y:S02]  /*22d90*/  USEL UR11, UR11, URZ, !UP1 ;  /* 0x000000ff0b0b7287 */ /* 0x000fe4000c800000 */
[----:B------:R-:W-:Y:S01]  /*22da0*/  ULOP3.LUT UR10, UR9, UR4, URZ, 0x3c, !UPT ;  /* 0x00000004090a7292 */ /* 0x000fe2000f8e3cff */
[----:B---3-5:R-:W-:Y:S02]  /*22db0*/  ISETP.NE.U32.AND P2, PT, R93, R0, PT ;  /* 0x000000005d00720c */ /* 0x028fe40003f45070 */
[----:B------:R0:W5:Y:S01]  /*22dc0*/  LDL.LU R0, [R1+0xefc] ;  /* 0x000efc0001007983 */ /* 0x0001620000300800 */
[----:B------:R-:W-:-:S03]  /*22dd0*/  UMOV UR4, UR9 ;  /* 0x0000000900047c82 */ /* 0x000fc60008000000 */
[----:B------:R-:W-:-:S07]  /*22de0*/  UMOV UR9, UR10 ;  /* 0x0000000a00097c82 */ /* 0x000fce0008000000 */
[----:B0-----:R-:W-:Y:S05]  /*22df0*/  @P2 BRA `(.L_x_10) ;  /* 0xfffffea800e82947 */ /* 0x001fea000383ffff */
.L_x_7:
[----:B------:R-:W0:Y:S02]  /*22e00*/  LDCU UR9, c[0x0][0x3a0] ;  /* 0x00007400ff0977ac */ /* 0x000e240008000800 */
[----:B0-----:R-:W-:-:S04]  /*22e10*/  UIADD3 UR9, UPT, UPT, UR9, 0x3f, URZ ;  /* 0x0000003f09097890 */ /* 0x001fc8000fffe0ff */
[----:B------:R-:W-:-:S09]  /*22e20*/  UISETP.GE.AND UP1, UPT, UR9, 0x40, UPT ;  /* 0x000000400900788c */ /* 0x000fd2000bf26270 */
[----:B------:R-:W-:Y:S05]  /*22e30*/  BRA.U !UP1, `(.L_x_11) ;  /* 0x0000000109107547 */ /* 0x000fea000b800000 */
[----:B------:R-:W-:-:S06]  /*22e40*/  USHF.L.U32 UR4, UR4, 0x1f, URZ ;  /* 0x0000001f04047899 */ /* 0x000fcc00080006ff */
[----:B-----5:R-:W-:-:S04]  /*22e50*/  IMAD.U32 R0, RZ, RZ, UR4 ;  /* 0x00000004ff007e24 */ /* 0x020fc8000f8e00ff */
[----:B------:R-:W0:Y:S02]  /*22e60*/  SYNCS.PHASECHK.TRANS64.TRYWAIT P0, [UR8], R0 ;  /* 0x00000000ff0075a7 */ /* 0x000e240008001108 */
[----:B0-----:R-:W-:Y:S05]  /*22e70*/  @!P0 BRA `(.L_x_12) ;  /* 0x0000007800548947 */ /* 0x001fea0003800000 */
.L_x_11:
[----:B------:R-:W-:Y:S06]  /*22e80*/  BAR.SYNC.DEFER_BLOCKING 0x0 ;  /* 0x0000000000007b1d */ /* 0x000fec0000010000 */
[----:B------:R-:W0:Y:S01]  /*22e90*/  LDCU.128 UR8, c[0x0][0x390] ;  /* 0x00007200ff0877ac */ /* 0x000e220008000c00 */
[----:B------:R-:W-:Y:S01]  /*22ea0*/  STL [R1+0xf1c], R82 ;  /* 0x000f1c5201007387 */ /* 0x000fe20000100800 */
[----:B------:R-:W2:Y:S03]  /*22eb0*/  LDCU.64 UR32, c[0x0][0x398] ;  /* 0x00007300ff2077ac */ /* 0x000ea60008000a00 */
[----:B-----5:R-:W-:Y:S01]  /*22ec0*/  STL [R1+0xf18], R78 ;  /* 0x000f184e01007387 */ /* 0x020fe20000100800 */
[----:B------:R-:W3:Y:S03]  /*22ed0*/  LDCU.64 UR12, c[0x0][0x398] ;  /* 0x00007300ff0c77ac */ /* 0x000ee60008000a00 */
[----:B------:R-:W-:Y:S01]  /*22ee0*/  STL [R1+0xf14], R77 ;  /* 0x000f144d01007387 */ /* 0x000fe20000100800 */
[----:B------:R-:W4:Y:S03]  /*22ef0*/  LDCU.64 UR14, c[0x0][0x398] ;  /* 0x00007300ff0e77ac */ /* 0x000f260008000a00 */
[----:B------:R-:W-:Y:S01]  /*22f00*/  STL [R1+0xf10], R74 ;  /* 0x000f104a01007387 */ /* 0x000fe20000100800 */
[----:B------:R-:W1:Y:S03]  /*22f10*/  LDCU.64 UR30, c[0x0][0x398] ;  /* 0x00007300ff1e77ac */ /* 0x000e660008000a00 */
[----:B------:R-:W-:Y:S01]  /*22f20*/  STL [R1+0xf0c], R73 ;  /* 0x000f0c4901007387 */ /* 0x000fe20000100800 */
[----:B------:R-:W0:Y:S01]  /*22f30*/  @!P1 SYNCS.CCTL.IV [UR5+0x24000] ;  /* 0x02400000ff0099b1 */ /* 0x000e220008000005 */
[----:B------:R-:W0:Y:S02]  /*22f40*/  LDCU.64 UR28, c[0x0][0x398] ;  /* 0x00007300ff1c77ac */ /* 0x000e240008000a00 */
[----:B------:R-:W-:Y:S01]  /*22f50*/  STL [R1+0xf08], R69 ;  /* 0x000f084501007387 */ /* 0x000fe20000100800 */
[----:B------:R-:W0:Y:S03]  /*22f60*/  LDCU.64 UR26, c[0x0][0x398] ;  /* 0x00007300ff1a77ac */ /* 0x000e260008000a00 */
[----:B------:R-:W-:Y:S01]  /*22f70*/  STL [R1+0xf58], R88 ;  /* 0x000f585801007387 */ /* 0x000fe20000100800 */
[----:B------:R-:W0:Y:S03]  /*22f80*/  LDCU.64 UR24, c[0x0][0x398] ;  /* 0x00007300ff1877ac */ /* 0x000e260008000a00 */
[----:B------:R-:W-:Y:S01]  /*22f90*/  STL.64 [R1+0xf50], R86 ;  /* 0x000f505601007387 */ /* 0x000fe20000100a00 */
[----:B------:R-:W0:Y:S03]  /*22fa0*/  LDCU.64 UR22, c[0x0][0x398] ;  /* 0x00007300ff1677ac */ /* 0x000e260008000a00 */
[----:B------:R-:W-:Y:S01]  /*22fb0*/  STL.64 [R1+0xf48], R84 ;  /* 0x000f485401007387 */ /* 0x000fe20000100a00 */
[----:B------:R-:W0:Y:S03]  /*22fc0*/  LDCU.64 UR20, c[0x0][0x398] ;  /* 0x00007300ff1477ac */ /* 0x000e260008000a00 */
[----:B------:R-:W-:Y:S01]  /*22fd0*/  STL [R1+0xf40], R83 ;  /* 0x000f405301007387 */ /* 0x000fe20000100800 */
[----:B------:R-:W0:Y:S03]  /*22fe0*/  LDCU.64 UR18, c[0x0][0x398] ;  /* 0x00007300ff1277ac */ /* 0x000e260008000a00 */
[----:B------:R-:W-:Y:S01]  /*22ff0*/  STL.64 [R1+0xf38], R80 ;  /* 0x000f385001007387 */ /* 0x000fe20000100a00 */
[----:B------:R-:W0:Y:S03]  /*23000*/  LDCU UR35, c[0x0][0x398] ;  /* 0x00007300ff2377ac */ /* 0x000e260008000800 */
[----:B------:R-:W-:Y:S01]  /*23010*/  STL [R1+0xf34], R79 ;  /* 0x000f344f01007387 */ /* 0x000fe20000100800 */
[----:B------:R-:W0:Y:S03]  /*23020*/  LDCU UR55, c[0x0][0x398] ;  /* 0x00007300ff3777ac */ /* 0x000e260008000800 */
[----:B------:R-:W-:Y:S01]  /*23030*/  STL [R1+0xf30], R76 ;  /* 0x000f304c01007387 */ /* 0x000fe20000100800 */
[----:B------:R-:W1:Y:S03]  /*23040*/  LDCU UR42, c[0x0][0x398] ;  /* 0x00007300ff2a77ac */ /* 0x000e660008000800 */
[----:B------:R-:W-:Y:S01]  /*23050*/  STL [R1+0xf2c], R75 ;  /* 0x000f2c4b01007387 */ /* 0x000fe20000100800 */
[----:B------:R-:W1:Y:S03]  /*23060*/  LDCU UR57, c[0x0][0x398] ;  /* 0x00007300ff3977ac */ /* 0x000e660008000800 */
[----:B------:R-:W-:Y:S01]  /*23070*/  STL [R1+0xf28], R72 ;  /* 0x000f284801007387 */ /* 0x000fe20000100800 */
[----:B------:R-:W1:Y:S03]  /*23080*/  LDCU UR53, c[0x0][0x398] ;  /* 0x00007300ff3577ac */ /* 0x000e660008000800 */
[----:B------:R-:W-:Y:S01]  /*23090*/  STL [R1+0xf24], R70 ;  /* 0x000f244601007387 */ /* 0x000fe20000100800 */
[----:B------:R-:W1:Y:S03]  /*230a0*/  LDCU UR39, c[0x0][0x398] ;  /* 0x00007300ff2777ac */ /* 0x000e660008000800 */
[----:B------:R2:W-:Y:S01]  /*230b0*/  STL [R1+0xf20], R68 ;  /* 0x000f204401007387 */ /* 0x0005e20000100800 */
[----:B------:R-:W1:Y:S01]  /*230c0*/  LDCU UR41, c[0x0][0x398] ;  /* 0x00007300ff2977ac */ /* 0x000e620008000800 */
[----:B0-----:R-:W-:Y:S06]  /*230d0*/  BAR.SYNC.DEFER_BLOCKING 0x0 ;  /* 0x0000000000007b1d */ /* 0x001fec0000010000 */
[----:B------:R-:W0:Y:S01]  /*230e0*/  LDCU UR51, c[0x0][0x398] ;  /* 0x00007300ff3377ac */ /* 0x000e220008000800 */
[----:B--2---:R-:W2:Y:S01]  /*230f0*/  LDTM.x64 R28, tmem[UR7] ;  /* 0x00000007001c79ee */ /* 0x004ea20008340000 */
[----:B------:R-:W0:Y:S01]  /*23100*/  LDCU UR38, c[0x0][0x398] ;  /* 0x00007300ff2677ac */ /* 0x000e220008000800 */
[----:B------:R-:W0:Y:S01]  /*23110*/  LDCU UR54, c[0x0][0x398] ;  /* 0x00007300ff3677ac */ /* 0x000e220008000800 */
[----:B------:R-:W0:Y:S01]  /*23120*/  LDCU UR75, c[0x0][0x398] ;  /* 0x00007300ff4b77ac */ /* 0x000e220008000800 */
[----:B------:R-:W0:Y:S01]  /*23130*/  LDCU UR76, c[0x0][0x398] ;  /* 0x00007300ff4c77ac */ /* 0x000e220008000800 */
[----:B------:R-:W0:Y:S01]  /*23140*/  @!P1 SYNCS.CCTL.IV [UR5+0x24008] ;  /* 0x02400800ff0099b1 */ /* 0x000e220008000005 */
[----:B------:R-:W0:Y:S01]  /*23150*/  LDCU.64 UR4, c[0x0][0x398] ;  /* 0x00007300ff0477ac */ /* 0x000e220008000a00 */
[----:B------:R-:W0:Y:S01]  /*23160*/  LDCU UR74, c[0x0][0x398] ;  /* 0x00007300ff4a77ac */ /* 0x000e220008000800 */
[----:B--2---:R-:W-:Y:S01]  /*23170*/  STL.64 [R1+0x230], R40 ;  /* 0x0002302801007387 */ /* 0x004fe20000100a00 */
[----:B------:R-:W-:Y:S01]  /*23180*/  IMAD.MOV.U32 R27, RZ, RZ, R33 ;  /* 0x000000ffff1b7224 */ /* 0x000fe200078e0021 */
[----:B------:R-:W2:Y:S01]  /*23190*/  LDCU UR70, c[0x0][0x398] ;  /* 0x00007300ff4677ac */ /* 0x000ea20008000800 */
[----:B------:R-:W-:Y:S01]  /*231a0*/  IMAD.MOV.U32 R26, RZ, RZ, R32 ;  /* 0x000000ffff1a7224 */ /* 0x000fe200078e0020 */
[----:B------:R-:W-:Y:S01]  /*231b0*/  STL.64 [R1+0x238], R42 ;  /* 0x0002382a01007387 */ /* 0x000fe20000100a00 */
[----:B------:R-:W-:Y:S01]  /*231c0*/  IMAD.MOV.U32 R25, RZ, RZ, R31 ;  /* 0x000000ffff197224 */ /* 0x000fe200078e001f */
[----:B------:R-:W0:Y:S01]  /*231d0*/  LDCU UR67, c[0x0][0x398] ;  /* 0x00007300ff4377ac */ /* 0x000e220008000800 */
        /* <DEDUP_REMOVED lines=19> */
[----:B------:R-:W0:Y:S02]  /*23310*/  LDCU UR66, c[0x0][0x398] ;  /* 0x00007300ff4277ac */ /* 0x000e240008000800 */
[----:B------:R-:W-:Y:S01]  /*23320*/  STL.64 [R1+0x268], R54 ;  /* 0x0002683601007387 */ /* 0x000fe20000100a00 */
[----:B------:R-:W0:Y:S03]  /*23330*/  LDCU UR68, c[0x0][0x398] ;  /* 0x00007300ff4477ac */ /* 0x000e260008000800 */
        /* <DEDUP_REMOVED lines=34> */
[----:B------:R1:W-:Y:S01]  /*23560*/  STL [R1+0x2f8], R90 ;  /* 0x0002f85a01007387 */ /* 0x0003e20000100800 */
[----:B------:R-:W0:Y:S03]  /*23570*/  LDCU UR59, c[0x0][0x398] ;  /* 0x00007300ff3b77ac */ /* 0x000e260008000800 */
[----:B------:R-:W-:Y:S01]  /*23580*/  STL [R1+0xefc], R92 ;  /* 0x000efc5c01007387 */ /* 0x000fe20000100800 */
[----:B------:R-:W0:Y:S01]  /*23590*/  LDCU UR40, c[0x0][0x398] ;  /* 0x00007300ff2877ac */ /* 0x000e220008000800 */
[----:B-1----:R-:W1:Y:S01]  /*235a0*/  LDTM.x64 R28, tmem[UR7+0x40] ;  /* 0x00004007001c79ee */ /* 0x002e620008340000 */
[----:B------:R-:W0:Y:S01]  /*235b0*/  LDCU UR56, c[0x0][0x398] ;  /* 0x00007300ff3877ac */ /* 0x000e220008000800 */
[----:B------:R-:W0:Y:S01]  /*235c0*/  LDCU UR60, c[0x0][0x398] ;  /* 0x00007300ff3c77ac */ /* 0x000e220008000800 */
[----:B------:R-:W0:Y:S01]  /*235d0*/  LDCU UR62, c[0x0][0x39c] ;  /* 0x00007380ff3e77ac */ /* 0x000e220008000800 */
[----:B------:R-:W0:Y:S01]  /*235e0*/  LDCU UR58, c[0x0][0x398] ;  /* 0x00007300ff3a77ac */ /* 0x000e220008000800 */
[----:B-1----:R-:W-:Y:S01]  /*235f0*/  STL [R1+0x104], R29 ;  /* 0x0001041d01007387 */ /* 0x002fe20000100800 */
[----:B------:R-:W-:-:S02]  /*23600*/  IMAD.MOV.U32 R21, RZ, RZ, R39 ;  /* 0x000000ffff157224 */ /* 0x000fc400078e0027 */
[----:B------:R-:W-:Y:S01]  /*23610*/  IMAD.MOV.U32 R19, RZ, RZ, R38 ;  /* 0x000000ffff137224 */ /* 0x000fe200078e0026 */
[----:B------:R-:W-:Y:S01]  /*23620*/  STL [R1+0x10c], R31 ;  /* 0x00010c1f01007387 */ /* 0x000fe20000100800 */
[----:B------:R-:W-:Y:S02]  /*23630*/  IMAD.MOV.U32 R17, RZ, RZ, R37 ;  /* 0x000000ffff117224 */ /* 0x000fe400078e0025 */
[----:B------:R-:W-:Y:S01]  /*23640*/  IMAD.MOV.U32 R15, RZ, RZ, R36 ;  /* 0x000000ffff0f7224 */ /* 0x000fe200078e0024 */
[----:B------:R-:W-:Y:S01]  /*23650*/  STL.64 [R1+0x130], R40 ;  /* 0x0001302801007387 */ /* 0x000fe20000100a00 */
[----:B------:R-:W-:Y:S02]  /*23660*/  IMAD.MOV.U32 R13, RZ, RZ, R35 ;  /* 0x000000ffff0d7224 */ /* 0x000fe400078e0023 */
[----:B------:R-:W-:Y:S01]  /*23670*/  IMAD.MOV.U32 R11, RZ, RZ, R34 ;  /* 0x000000ffff0b7224 */ /* 0x000fe200078e0022 */
[----:B------:R-:W-:Y:S01]  /*23680*/  STL.64 [R1+0x138], R42 ;  /* 0x0001382a01007387 */ /* 0x000fe20000100a00 */
[----:B------:R-:W-:-:S02]  /*23690*/  IMAD.MOV.U32 R8, RZ, RZ, R32 ;  /* 0x000000ffff087224 */ /* 0x000fc400078e0020 */
[----:B------:R-:W-:Y:S01]  /*236a0*/  IMAD.MOV.U32 R6, RZ, RZ, R30 ;  /* 0x000000ffff067224 */ /* 0x000fe200078e001e */
[----:B------:R-:W-:Y:S01]  /*236b0*/  STL.64 [R1+0x140], R44 ;  /* 0x0001402c01007387 */ /* 0x000fe20000100a00 */
[----:B------:R-:W-:Y:S02]  /*236c0*/  IMAD.MOV.U32 R4, RZ, RZ, R28 ;  /* 0x000000ffff047224 */ /* 0x000fe400078e001c */
[----:B------:R-:W-:Y:S01]  /*236d0*/  IMAD.MOV.U32 R0, RZ, RZ, R33 ;  /* 0x000000ffff007224 */ /* 0x000fe200078e0021 */
        /* <DEDUP_REMOVED lines=23> */
[----:B------:R1:W-:Y:S04]  /*23850*/  STL [R1+0x1f8], R90 ;  /* 0x0001f85a01007387 */ /* 0x0003e80000100800 */
[----:B------:R0:W-:Y:S01]  /*23860*/  STL [R1+0xf00], R93 ;  /* 0x000f005d01007387 */ /* 0x0001e20000100800 */
[----:B-1----:R-:W1:Y:S03]  /*23870*/  LDTM.x64 R28, tmem[UR7+0x80] ;  /* 0x00008007001c79ee */ /* 0x002e660008340000 */
[----:B0-----:R-:W2:Y:S04]  /*23880*/  LDL.LU R93, [R1+0x9cc] ;  /* 0x0009cc00015d7983 */ /* 0x001ea80000300800 */
[----:B-1----:R-:W-:Y:S01]  /*23890*/  STL [R1+0x4], R29 ;  /* 0x0000041d01007387 */ /* 0x002fe20000100800 */
[----:B------:R-:W-:-:S02]  /*238a0*/  IMAD.MOV.U32 R9, RZ, RZ, R32 ;  /* 0x000000ffff097224 */ /* 0x000fc400078e0020 */
[----:B------:R-:W-:Y:S01]  /*238b0*/  IMAD.MOV.U32 R7, RZ, RZ, R30 ;  /* 0x000000ffff077224 */ /* 0x000fe200078e001e */
[----:B------:R-:W-:Y:S01]  /*238c0*/  STL [R1+0xc], R31 ;  /* 0x00000c1f01007387 */ /* 0x000fe20000100800 */
[----:B------:R-:W-:-:S03]  /*238d0*/  IMAD.MOV.U32 R5, RZ, RZ, R28 ;  /* 0x000000ffff057224 */ /* 0x000fc600078e001c */
[----:B------:R-:W-:Y:S04]  /*238e0*/  STL [R1+0x14], R33 ;  /* 0x0000142101007387 */ /* 0x000fe80000100800 */
[----:B------:R-:W-:Y:S04]  /*238f0*/  STL.64 [R1+0x18], R34 ;  /* 0x0000182201007387 */ /* 0x000fe80000100a00 */
[----:B------:R-:W-:Y:S04]  /*23900*/  STL.64 [R1+0x20], R36 ;  /* 0x0000202401007387 */ /* 0x000fe80000100a00 */
[----:B------:R-:W-:Y:S04]  /*23910*/  STL [R1+0x2c], R39 ;  /* 0x00002c2701007387 */ /* 0x000fe80000100800 */
        /* <DEDUP_REMOVED lines=19> */
[----:B------:R-:W-:Y:S01]  /*23a50*/  STL.64 [R1+0xc8], R78 ;  /* 0x0000c84e01007387 */ /* 0x000fe20000100a00 */
[----:B0-----:R-:W-:-:S03]  /*23a60*/  IMAD.MOV.U32 R73, RZ, RZ, R38 ;  /* 0x000000ffff497224 */ /* 0x001fc600078e0026 */
[----:B------:R-:W-:Y:S04]  /*23a70*/  STL.64 [R1+0xd0], R80 ;  /* 0x0000d05001007387 */ /* 0x000fe80000100a00 */
[----:B------:R-:W-:Y:S04]  /*23a80*/  STL.64 [R1+0xd8], R82 ;  /* 0x0000d85201007387 */ /* 0x000fe80000100a00 */
[----:B------:R-:W-:Y:S04]  /*23a90*/  STL.64 [R1+0xe0], R84 ;  /* 0x0000e05401007387 */ /* 0x000fe80000100a00 */
[----:B------:R-:W-:Y:S04]  /*23aa0*/  STL.64 [R1+0xe8], R86 ;  /* 0x0000e85601007387 */ /* 0x000fe80000100a00 */
[----:B------:R0:W-:Y:S04]  /*23ab0*/  STL.64 [R1+0xf0], R88 ;  /* 0x0000f05801007387 */ /* 0x0001e80000100a00 */
[----:B------:R1:W-:Y:S04]  /*23ac0*/  STL.64 [R1+0xf8], R90 ;  /* 0x0000f85a01007387 */ /* 0x0003e80000100a00 */
[----:B0-----:R0:W2:Y:S04]  /*23ad0*/  LDL.LU R88, [R1+0xf58] ;  /* 0x000f580001587983 */ /* 0x0010a80000300800 */
[----:B------:R0:W3:Y:S04]  /*23ae0*/  LDL.LU.64 R86, [R1+0xf50] ;  /* 0x000f500001567983 */ /* 0x0000e80000300a00 */
[----:B------:R0:W4:Y:S04]  /*23af0*/  LDL.LU.64 R84, [R1+0xf48] ;  /* 0x000f480001547983 */ /* 0x0001280000300a00 */
[----:B------:R0:W4:Y:S04]  /*23b00*/  LDL.LU R83, [R1+0xf40] ;  /* 0x000f400001537983 */ /* 0x0001280000300800 */
[----:B------:R0:W4:Y:S04]  /*23b10*/  LDL.LU.64 R80, [R1+0xf38] ;  /* 0x000f380001507983 */ /* 0x0001280000300a00 */
[----:B------:R0:W4:Y:S04]  /*23b20*/  LDL.LU R79, [R1+0xf34] ;  /* 0x000f3400014f7983 */ /* 0x0001280000300800 */
[----:B------:R0:W4:Y:S04]  /*23b30*/  LDL.LU R76, [R1+0xf30] ;  /* 0x000f3000014c7983 */ /* 0x0001280000300800 */
[----:B------:R0:W4:Y:S04]  /*23b40*/  LDL.LU R75, [R1+0xf2c] ;  /* 0x000f2c00014b7983 */ /* 0x0001280000300800 */
[----:B------:R0:W4:Y:S04]  /*23b50*/  LDL.LU R72, [R1+0xf28] ;  /* 0x000f280001487983 */ /* 0x0001280000300800 */
[----:B------:R0:W4:Y:S04]  /*23b60*/  LDL.LU R70, [R1+0xf24] ;  /* 0x000f240001467983 */ /* 0x0001280000300800 */
[----:B------:R0:W4:Y:S04]  /*23b70*/  LDL.LU R68, [R1+0xf20] ;  /* 0x000f200001447983 */ /* 0x0001280000300800 */
[----:B------:R-:W4:Y:S04]  /*23b80*/  LDL.LU R69, [R1+0x24] ;  /* 0x0000240001457983 */ /* 0x000f280000300800 */
[----:B------:R0:W4:Y:S04]  /*23b90*/  LDL.LU R82, [R1+0xf1c] ;  /* 0x000f1c0001527983 */ /* 0x0001280000300800 */
[----:B------:R-:W4:Y:S04]  /*23ba0*/  LDL.LU R89, [R1+0x20] ;  /* 0x0000200001597983 */ /* 0x000f280000300800 */
[----:B------:R0:W4:Y:S04]  /*23bb0*/  LDL.LU R78, [R1+0xf18] ;  /* 0x000f1800014e7983 */ /* 0x0001280000300800 */
[----:B------:R-:W4:Y:S04]  /*23bc0*/  LDL.LU R71, [R1+0x1c] ;  /* 0x00001c0001477983 */ /* 0x000f280000300800 */
[----:B------:R0:W4:Y:S04]  /*23bd0*/  LDL.LU R77, [R1+0xf14] ;  /* 0x000f1400014d7983 */ /* 0x0001280000300800 */
[----:B------:R-:W4:Y:S04]  /*23be0*/  LDL.LU R3, [R1+0x18] ;  /* 0x0000180001037983 */ /* 0x000f280000300800 */
[----:B------:R-:W4:Y:S04]  /*23bf0*/  LDL.LU R2, [R1+0x14] ;  /* 0x0000140001027983 */ /* 0x000f280000300800 */
[----:B------:R-:W4:Y:S04]  /*23c00*/  LDL.LU R92, [R1+0xf4] ;  /* 0x0000f400015c7983 */ /* 0x000f280000300800 */
[----:B------:R0:W4:Y:S04]  /*23c10*/  LDL.LU R74, [R1+0xf10] ;  /* 0x000f1000014a7983 */ /* 0x0001280000300800 */
[----:B-1----:R-:W4:Y:S04]  /*23c20*/  LDL.LU R91, [R1+0xf8] ;  /* 0x0000f800015b7983 */ /* 0x002f280000300800 */
[----:B------:R-:W4:Y:S01]  /*23c30*/  LDL.LU R90, [R1+0xfc] ;  /* 0x0000fc00015a7983 */ /* 0x000f220000300800 */
[----:B--2---:R-:W-:-:S02]  /*23c40*/  F2FP.F16.F32.PACK_AB R88, R21, R20 ;  /* 0x000000141558723e */ /* 0x004fc400000000ff */
[----:B---3--:R-:W-:Y:S02]  /*23c50*/  F2FP.F16.F32.PACK_AB R87, R19, R18 ;  /* 0x000000121357723e */ /* 0x008fe400000000ff */
[----:B------:R-:W-:Y:S02]  /*23c60*/  F2FP.F16.F32.PACK_AB R86, R17, R16 ;  /* 0x000000101156723e */ /* 0x000fe400000000ff */
[----:B----4-:R-:W-:Y:S02]  /*23c70*/  F2FP.F16.F32.PACK_AB R83, R15, R14 ;  /* 0x0000000e0f53723e */ /* 0x010fe400000000ff */
[----:B------:R-:W-:Y:S02]  /*23c80*/  F2FP.F16.F32.PACK_AB R80, R27, R26 ;  /* 0x0000001a1b50723e */ /* 0x000fe400000000ff */
[----:B------:R-:W-:Y:S02]  /*23c90*/  F2FP.F16.F32.PACK_AB R81, R13, R12 ;  /* 0x0000000c0d51723e */ /* 0x000fe400000000ff */
[----:B------:R-:W-:-:S02]  /*23ca0*/  F2FP.F16.F32.PACK_AB R79, R11, R10 ;  /* 0x0000000a0b4f723e */ /* 0x000fc400000000ff */
[----:B------:R-:W-:Y:S02]  /*23cb0*/  F2FP.F16.F32.PACK_AB R76, R25, R24 ;  /* 0x00000018194c723e */ /* 0x000fe400000000ff */
[----:B------:R-:W-:Y:S02]  /*23cc0*/  F2FP.F16.F32.PACK_AB R75, R9, R8 ;  /* 0x00000008094b723e */ /* 0x000fe400000000ff */
[----:B------:R-:W-:Y:S02]  /*23cd0*/  F2FP.F16.F32.PACK_AB R72, R23, R22 ;  /* 0x000000161748723e */ /* 0x000fe400000000ff */
[----:B------:R-:W-:Y:S02]  /*23ce0*/  F2FP.F16.F32.PACK_AB R70, R7, R6 ;  /* 0x000000060746723e */ /* 0x000fe400000000ff */
[----:B------:R-:W-:Y:S02]  /*23cf0*/  F2FP.F16.F32.PACK_AB R68, R5, R4 ;  /* 0x000000040544723e */ /* 0x000fe400000000ff */
[----:B------:R-:W1:Y:S01]  /*23d00*/  LDTM.x64 R4, tmem[UR7+0xc0] ;  /* 0x0000c007000479ee */ /* 0x000e620008340000 */
[----:B------:R-:W2:Y:S01]  /*23d10*/  LDCU UR7, c[0x0][0x3b8] ;  /* 0x00007700ff0777ac */ /* 0x000ea20008000800 */
[----:B------:R-:W-:Y:S01]  /*23d20*/  ISETP.GE.AND P0, PT, R93, UR10, PT ;  /* 0x0000000a5d007c0c */ /* 0x000fe2000bf06270 */
[----:B------:R-:W-:Y:S01]  /*23d30*/  NOP ;  /* 0x0000000000007918 */ /* 0x000fe20000000000 */
[----:B------:R-:W3:Y:S01]  /*23d40*/  LDCU UR10, c[0x0][0x398] ;  /* 0x00007300ff0a77ac */ /* 0x000ee20008000800 */
[----:B-1----:R-:W-:Y:S01]  /*23d50*/  F2FP.F16.F32.PACK_AB R85, R14, R73 ;  /* 0x000000490e55723e */ /* 0x002fe200000000ff */
[----:B------:R1:W-:Y:S04]  /*23d60*/  STL [R1+0xf04], R92 ;  /* 0x000f045c01007387 */ /* 0x0003e80000100800 */
[----:B-1----:R-:W4:Y:S04]  /*23d70*/  LDL.LU R92, [R1+0x9ac] ;  /* 0x0009ac00015c7983 */ /* 0x002f280000300800 */
[----:B------:R0:W3:Y:S01]  /*23d80*/  LDL.LU R73, [R1+0xf0c] ;  /* 0x000f0c0001497983 */ /* 0x0000e20000300800 */
[----:B------:R-:W-:-:S02]  /*23d90*/  F2FP.F16.F32.PACK_AB R82, R12, R89 ;  /* 0x000000590c52723e */ /* 0x000fc400000000ff */
[----:B------:R-:W1:Y:S01]  /*23da0*/  LDC R89, c[0x0][0x3b4] ;  /* 0x0000ed00ff597b82 */ /* 0x000e620000000800 */
[----:B------:R-:W-:Y:S02]  /*23db0*/  F2FP.F16.F32.PACK_AB R74, R9, R2 ;  /* 0x00000002094a723e */ /* 0x000fe400000000ff */
[----:B------:R-:W-:Y:S02]  /*23dc0*/  F2FP.F16.F32.PACK_AB R78, R11, R71 ;  /* 0x000000470b4e723e */ /* 0x000fe400000000ff */
[----:B------:R-:W-:Y:S02]  /*23dd0*/  F2FP.F16.F32.PACK_AB R77, R10, R3 ;  /* 0x000000030a4d723e */ /* 0x000fe400000000ff */
[----:B------:R-:W-:Y:S02]  /*23de0*/  F2FP.F16.F32.PACK_AB R84, R13, R69 ;  /* 0x000000450d54723e */ /* 0x000fe400000000ff */
[----:B------:R0:W3:Y:S04]  /*23df0*/  LDL.LU R69, [R1+0xf08] ;  /* 0x000f080001457983 */ /* 0x0000e80000300800 */
[----:B------:R-:W3:Y:S04]  /*23e00*/  LDL R11, [R1+0xa4c] ;  /* 0x000a4c00010b7983 */ /* 0x000ee80000100800 */
[----:B------:R-:W3:Y:S01]  /*23e10*/  LDL.LU R10, [R1+0x4] ;  /* 0x00000400010a7983 */ /* 0x000ee20000300800 */
[C---:B----4-:R-:W-:Y:S01]  /*23e20*/  ISETP.LT.AND P0, PT, R92.reuse, UR33, !P0 ;  /* 0x000000215c007c0c */ /* 0x050fe2000c701270 */
[----:B--2---:R-:W-:Y:S01]  /*23e30*/  IMAD R71, R92, UR7, RZ ;  /* 0x000000075c477c24 */ /* 0x004fe2000f8e02ff */
[----:B------:R-:W2:Y:S01]  /*23e40*/  LDCU UR33, c[0x0][0x398] ;  /* 0x00007300ff2177ac */ /* 0x000ea20008000800 */
[----:B---3--:R-:W-:Y:S01]  /*23e50*/  F2FP.F16.F32.PACK_AB R73, R0, R8 ;  /* 0x000000080049723e */ /* 0x008fe200000000ff */
[----:B-1----:R-:W-:-:S05]  /*23e60*/  IMAD R0, R93, R89, RZ ;  /* 0x000000595d007224 */ /* 0x002fca00078e02ff */
[----:B------:R-:W-:-:S04]  /*23e70*/  LEA R8, P2, R0, UR8, 0x1 ;  /* 0x0000000800087c11 */ /* 0x000fc8000f8408ff */
[----:B------:R-:W-:-:S03]  /*23e80*/  LEA.HI.X.SX32 R9, R0, UR9, 0x1, P2 ;  /* 0x0000000900097c11 */ /* 0x000fc600090f0eff */
[----:B------:R-:W-:-:S05]  /*23e90*/  IMAD.WIDE R2, R71, 0x2, R8 ;  /* 0x0000000247027825 */ /* 0x000fca00078e0208 */
[----:B------:R1:W-:Y:S04]  /*23ea0*/  @P0 STG.E.U16 desc[UR16][R2.64], R72 ;  /* 0x0000004802000986 */ /* 0x0003e8000c101510 */
[----:B-1----:R-:W3:Y:S04]  /*23eb0*/  LDL.LU R2, [R1+0xc] ;  /* 0x00000c0001027983 */ /* 0x002ee80000300800 */
[----:B------:R-:W4:Y:S01]  /*23ec0*/  LDL.LU R3, [R1+0x10c] ;  /* 0x00010c0001037983 */ /* 0x000f220000300800 */
[----:B------:R-:W-:Y:S01]  /*23ed0*/  IMAD R0, R89, 0x80, R0 ;  /* 0x0000008059007824 */ /* 0x000fe200078e0200 */
[----:B---3--:R-:W-:-:S02]  /*23ee0*/  F2FP.F16.F32.PACK_AB R69, R7, R2 ;  /* 0x000000020745723e */ /* 0x008fc400000000ff */
[----:B------:R-:W3:Y:S01]  /*23ef0*/  LDL R7, [R1+0xa50] ;  /* 0x000a500001077983 */ /* 0x000ee20000100800 */
[----:B------:R-:W-:Y:S02]  /*23f00*/  ISETP.GE.AND P0, PT, R92, UR11, PT ;  /* 0x0000000b5c007c0c */ /* 0x000fe4000bf06270 */
[C---:B------:R-:W-:Y:S02]  /*23f10*/  LEA R2, P1, R0.reuse, UR8, 0x1 ;  /* 0x0000000800027c11 */ /* 0x040fe4000f8208ff */
[----:B----4-:R-:W-:Y:S02]  /*23f20*/  F2FP.F16.F32.PACK_AB R14, R3, R6 ;  /* 0x00000006030e723e */ /* 0x010fe400000000ff */
[----:B------:R-:W-:Y:S01]  /*23f30*/  LEA.HI.X.SX32 R3, R0, UR9, 0x1, P1 ;  /* 0x0000000900037c11 */ /* 0x000fe200088f0eff */
[----:B------:R-:W-:Y:S01]  /*23f40*/  IMAD R0, R89, 0x80, R0 ;  /* 0x0000008059007824 */ /* 0x000fe200078e0200 */
[----:B------:R-:W-:-:S03]  /*23f50*/  F2FP.F16.F32.PACK_AB R13, R5, R10 ;  /* 0x0000000a050d723e */ /* 0x000fc600000000ff */
[----:B------:R-:W-:Y:S02]  /*23f60*/  IMAD R5, R89, 0x80, R0 ;  /* 0x0000008059057824 */ /* 0x000fe400078e0200 */
[----:B------:R-:W4:Y:S01]  /*23f70*/  LDL.LU R89, [R1+0xa48] ;  /* 0x000a480001597983 */ /* 0x000f220000300800 */
[----:B---3--:R-:W-:Y:S01]  /*23f80*/  ISETP.LT.AND P2, PT, R7, UR12, !P0 ;  /* 0x0000000c07007c0c */ /* 0x008fe2000c741270 */
[----:B------:R-:W-:Y:S01]  /*23f90*/  IMAD.WIDE R6, R71, 0x2, R2 ;  /* 0x0000000247067825 */ /* 0x000fe200078e0202 */
[----:B------:R-:W1:Y:S11]  /*23fa0*/  LDCU UR12, c[0x0][0x398] ;  /* 0x00007300ff0c77ac */ /* 0x000e760008000800 */
[----:B------:R3:W-:Y:S01]  /*23fb0*/  @P2 STG.E.U16 desc[UR16][R6.64], R68 ;  /* 0x0000004406002986 */ /* 0x0007e2000c101510 */
[----:B------:R-:W-:Y:S01]  /*23fc0*/  ISETP.LT.AND P2, PT, R11, UR14, !P0 ;  /* 0x0000000e0b007c0c */ /* 0x000fe2000c741270 */
[----:B------:R-:W0:Y:S01]  /*23fd0*/  LDCU UR14, c[0x0][0x398] ;  /* 0x00007300ff0e77ac */ /* 0x000e220008000800 */
[----:B---3--:R-:W-:-:S04]  /*23fe0*/  LEA R6, P1, R0, UR8, 0x1 ;  /* 0x0000000800067c11 */ /* 0x008fc8000f8208ff */
[----:B------:R-:W-:Y:S02]  /*23ff0*/  LEA.HI.X.SX32 R7, R0, UR9, 0x1, P1 ;  /* 0x0000000900077c11 */ /* 0x000fe400088f0eff */
[----:B------:R-:W-:Y:S02]  /*24000*/  PRMT R0, R68, 0x7632, R0 ;  /* 0x0000763244007816 */ /* 0x000fe40000000000 */
[----:B------:R-:W3:Y:S01]  /*24010*/  LDL R68, [R1+0xa50] ;  /* 0x000a500001447983 */ /* 0x000ee20000100800 */
[----:B------:R-:W-:-:S05]  /*24020*/  IMAD.WIDE R10, R71, 0x2, R6 ;  /* 0x00000002470a7825 */ /* 0x000fca00078e0206 */
[----:B------:R0:W-:Y:S04]  /*24030*/  @P2 STG.E.U16 desc[UR16][R10.64], R0 ;  /* 0x000000000a002986 */ /* 0x0001e8000c101510 */
[----:B0-----:R-:W2:Y:S01]  /*24040*/  LDL.LU R11, [R1+0x104] ;  /* 0x00010400010b7983 */ /* 0x001ea20000300800 */
[----:B----4-:R-:W-:Y:S01]  /*24050*/  ISETP.LT.AND P0, PT, R89, UR4, !P0 ;  /* 0x0000000459007c0c */ /* 0x010fe2000c701270 */
[----:B------:R-:W-:Y:S01]  /*24060*/  VIADD R0, R92, 0x1 ;  /* 0x000000015c007836 */ /* 0x000fe20000000000 */
[----:B------:R-:W0:Y:S01]  /*24070*/  LDCU UR4, c[0x0][0x398] ;  /* 0x00007300ff0477ac */ /* 0x000e220008000800 */
[----:B--2---:R-:W-:Y:S02]  /*24080*/  F2FP.F16.F32.PACK_AB R12, R11, R4 ;  /* 0x000000040b0c723e */ /* 0x004fe400000000ff */
[----:B------:R-:W-:-:S04]  /*24090*/  LEA R4, P1, R5, UR8, 0x1 ;  /* 0x0000000805047c11 */ /* 0x000fc8000f8208ff */
[----:B------:R-:W-:Y:S01]  /*240a0*/  LEA.HI.X.SX32 R5, R5, UR9, 0x1, P1 ;  /* 0x0000000905057c11 */ /* 0x000fe200088f0eff */
[----:B------:R-:W2:Y:S02]  /*240b0*/  LDCU.64 UR8, c[0x0][0x398] ;  /* 0x00007300ff0877ac */ /* 0x000ea40008000a00 */
[----:B------:R-:W-:-:S05]  /*240c0*/  IMAD.WIDE R10, R71, 0x2, R4 ;  /* 0x00000002470a7825 */ /* 0x000fca00078e0204 */
[----:B------:R4:W-:Y:S02]  /*240d0*/  @P0 STG.E.U16 desc[UR16][R10.64], R12 ;  /* 0x0000000c0a000986 */ /* 0x0009e4000c101510 */
[----:B----4-:R-:W-:Y:S02]  /*240e0*/  PRMT R12, R72, 0x7632, R12 ;  /* 0x00007632480c7816 */ /* 0x010fe4000000000c */
[----:B------:R-:W4:Y:S01]  /*240f0*/  LDL.LU R72, [R1+0xa4c] ;  /* 0x000a4c0001487983 */ /* 0x000f220000300800 */
[----:B------:R-:W-:-:S04]  /*24100*/  ISETP.GE.AND P0, PT, R0, UR11, PT ;  /* 0x0000000b00007c0c */ /* 0x000fc8000bf06270 */
[----:B------:R-:W-:Y:S01]  /*24110*/  ISETP.LT.AND P1, PT, R93, UR30, !P0 ;  /* 0x0000001e5d007c0c */ /* 0x000fe2000c721270 */
[----:B------:R-:W-:Y:S01]  /*24120*/  VIADD R0, R71, UR7 ;  /* 0x0000000747007c36 */ /* 0x000fe20008000000 */
[----:B---3--:R-:W-:Y:S01]  /*24130*/  ISETP.LT.AND P2, PT, R68, UR28, !P0 ;  /* 0x0000001c44007c0c */ /* 0x008fe2000c741270 */
[----:B------:R-:W3:Y:S02]  /*24140*/  LDCU UR28, c[0x0][0x398] ;  /* 0x00007300ff1c77ac */ /* 0x000ee40008000800 */
[----:B------:R-:W-:Y:S01]  /*24150*/  IMAD.WIDE R10, R0, 0x2, R8 ;  /* 0x00000002000a7825 */ /* 0x000fe200078e0208 */
[----:B------:R-:W0:Y:S07]  /*24160*/  LDCU UR30, c[0x0][0x398] ;  /* 0x00007300ff1e77ac */ /* 0x000e2e0008000800 */
[----:B------:R0:W-:Y:S02]  /*24170*/  @P1 STG.E.U16 desc[UR16][R10.64], R12 ;  /* 0x0000000c0a001986 */ /* 0x0001e4000c101510 */
[----:B0-----:R-:W-:Y:S01]  /*24180*/  PRMT R12, R12, 0x7632, R12 ;  /* 0x000076320c0c7816 */ /* 0x001fe2000000000c */
[----:B------:R-:W-:-:S05]  /*24190*/  IMAD.WIDE R10, R0, 0x2, R2 ;  /* 0x00000002000a7825 */ /* 0x000fca00078e0202 */
[----:B------:R0:W-:Y:S02]  /*241a0*/  @P2 STG.E.U16 desc[UR16][R10.64], R12 ;  /* 0x0000000c0a002986 */ /* 0x0001e4000c101510 */
[----:B0-----:R-:W-:Y:S01]  /*241b0*/  IMAD.WIDE R10, R0, 0x2, R6 ;  /* 0x00000002000a7825 */ /* 0x001fe200078e0206 */
[----:B------:R-:W-:Y:S02]  /*241c0*/  PRMT R12, R13, 0x7632, R12 ;  /* 0x000076320d0c7816 */ /* 0x000fe4000000000c */
[----:B----4-:R-:W-:Y:S01]  /*241d0*/  ISETP.LT.AND P1, PT, R72, UR26, !P0 ;  /* 0x0000001a48007c0c */ /* 0x010fe2000c721270 */
[----:B------:R-:W0:Y:S01]  /*241e0*/  LDCU UR26, c[0x0][0x398] ;  /* 0x00007300ff1a77ac */ /* 0x000e220008000800 */
[----:B--2---:R-:W-:Y:S01]  /*241f0*/  ISETP.LT.AND P0, PT, R89, UR8, !P0 ;  /* 0x0000000859007c0c */ /* 0x004fe2000c701270 */
[----:B------:R-:W2:Y:S10]  /*24200*/  LDCU UR8, c[0x0][0x398] ;  /* 0x00007300ff0877ac */ /* 0x000eb40008000800 */
[----:B------:R4:W-:Y:S02]  /*24210*/  @P1 STG.E.U16 desc[UR16][R10.64], R13 ;  /* 0x0000000d0a001986 */ /* 0x0009e4000c101510 */
[----:B----4-:R-:W-:-:S05]  /*24220*/  IMAD.WIDE R10, R0, 0x2, R4 ;  /* 0x00000002000a7825 */ /* 0x010fca00078e0204 */
[----:B------:R4:W-:Y:S02]  /*24230*/  @P0 STG.E.U16 desc[UR16][R10.64], R12 ;  /* 0x0000000c0a000986 */ /* 0x0009e4000c101510 */
[----:B----4-:R-:W-:-:S05]  /*24240*/  VIADD R10, R92, 0x2 ;  /* 0x000000025c0a7836 */ /* 0x010fca0000000000 */
[----:B------:R-:W-:-:S04]  /*24250*/  ISETP.GE.AND P0, PT, R10, UR11, PT ;  /* 0x0000000b0a007c0c */ /* 0x000fc8000bf06270 */
[----:B------:R-:W-:Y:S01]  /*24260*/  ISETP.LT.AND P1, PT, R93, UR24, !P0 ;  /* 0x000000185d007c0c */ /* 0x000fe2000c721270 */
[----:B------:R-:W-:Y:S01]  /*24270*/  VIADD R0, R0, UR7 ;  /* 0x0000000700007c36 */ /* 0x000fe20008000000 */
[----:B------:R-:W-:Y:S01]  /*24280*/  PRMT R12, R70, 0x7632, R12 ;  /* 0x00007632460c7816 */ /* 0x000fe2000000000c */
[----:B------:R-:W-:Y:S01]  /*24290*/  VIADD R13, R92, 0xb ;  /* 0x0000000b5c0d7836 */ /* 0x000fe20000000000 */
[----:B------:R-:W4:Y:S01]  /*242a0*/  LDCU UR24, c[0x0][0x398] ;  /* 0x00007300ff1877ac */ /* 0x000f220008000800 */
[----:B------:R-:W-:-:S08]  /*242b0*/  IMAD.WIDE R10, R0, 0x2, R8 ;  /* 0x00000002000a7825 */ /* 0x000fd000078e0208 */
[----:B------:R0:W-:Y:S01]  /*242c0*/  @P1 STG.E.U16 desc[UR16][R10.64], R76 ;  /* 0x0000004c0a001986 */ /* 0x0001e2000c101510 */
[----:B------:R-:W-:Y:S01]  /*242d0*/  ISETP.LT.AND P1, PT, R68, UR22, !P0 ;  /* 0x0000001644007c0c */ /* 0x000fe2000c721270 */
[----:B------:R-:W1:Y:S01]  /*242e0*/  LDCU UR22, c[0x0][0x398] ;  /* 0x00007300ff1677ac */ /* 0x000e620008000800 */
[----:B0-----:R-:W-:-:S11]  /*242f0*/  IMAD.WIDE R10, R0, 0x2, R2 ;  /* 0x00000002000a7825 */ /* 0x001fd600078e0202 */
[----:B------:R0:W-:Y:S01]  /*24300*/  @P1 STG.E.U16 desc[UR16][R10.64], R70 ;  /* 0x000000460a001986 */ /* 0x0001e2000c101510 */
[----:B------:R-:W-:Y:S01]  /*24310*/  ISETP.LT.AND P1, PT, R72, UR20, !P0 ;  /* 0x0000001448007c0c */ /* 0x000fe2000c721270 */
[----:B------:R-:W1:Y:S01]  /*24320*/  LDCU UR20, c[0x0][0x398] ;  /* 0x00007300ff1477ac */ /* 0x000e620008000800 */
[----:B0-----:R-:W-:-:S11]  /*24330*/  IMAD.WIDE R10, R0, 0x2, R6 ;  /* 0x00000002000a7825 */ /* 0x001fd600078e0206 */
[----:B------:R0:W-:Y:S02]  /*24340*/  @P1 STG.E.U16 desc[UR16][R10.64], R12 ;  /* 0x0000000c0a001986 */ /* 0x0001e4000c101510 */
[----:B0-----:R-:W-:Y:S02]  /*24350*/  PRMT R12, R76, 0x7632, R12 ;  /* 0x000076324c0c7816 */ /* 0x001fe4000000000c */
[----:B------:R-:W3:Y:S01]  /*24360*/  LDL.LU R76, [R1+0xa50] ;  /* 0x000a5000014c7983 */ /* 0x000ee20000300800 */
[----:B------:R-:W-:Y:S01]  /*24370*/  ISETP.LT.AND P0, PT, R89, UR18, !P0 ;  /* 0x0000001259007c0c */ /* 0x000fe2000c701270 */
[----:B------:R-:W-:Y:S01]  /*24380*/  IMAD.WIDE R10, R0, 0x2, R4 ;  /* 0x00000002000a7825 */ /* 0x000fe200078e0204 */
[----:B------:R-:W0:Y:S11]  /*24390*/  LDCU UR18, c[0x0][0x39c] ;  /* 0x00007380ff1277ac */ /* 0x000e360008000800 */
[----:B------:R0:W-:Y:S02]  /*243a0*/  @P0 STG.E.U16 desc[UR16][R10.64], R14 ;  /* 0x0000000e0a000986 */ /* 0x0001e4000c101510 */
[----:B0-----:R-:W-:-:S05]  /*243b0*/  VIADD R10, R92, 0x3 ;  /* 0x000000035c0a7836 */ /* 0x001fca0000000000 */
[----:B------:R-:W-:-:S04]  /*243c0*/  ISETP.GE.AND P0, PT, R10, UR11, PT ;  /* 0x0000000b0a007c0c */ /* 0x000fc8000bf06270 */
[----:B------:R-:W-:Y:S01]  /*243d0*/  ISETP.LT.AND P1, PT, R93, UR32, !P0 ;  /* 0x000000205d007c0c */ /* 0x000fe2000c721270 */
[----:B------:R-:W-:Y:S01]  /*243e0*/  VIADD R0, R0, UR7 ;  /* 0x0000000700007c36 */ /* 0x000fe20008000000 */
[----:B------:R-:W-:Y:S01]  /*243f0*/  ISETP.LT.AND P2, PT, R68, UR4, !P0 ;  /* 0x0000000444007c0c */ /* 0x000fe2000c741270 */
[----:B------:R-:W0:Y:S02]  /*24400*/  LDCU UR4, c[0x0][0x398] ;  /* 0x00007300ff0477ac */ /* 0x000e240008000800 */
[----:B------:R-:W-:Y:S01]  /*24410*/  IMAD.WIDE R10, R0, 0x2, R8 ;  /* 0x00000002000a7825 */ /* 0x000fe200078e0208 */
[----:B------:R-:W1:Y:S07]  /*24420*/  LDCU UR32, c[0x0][0x398] ;  /* 0x00007300ff2077ac */ /* 0x000e6e0008000800 */
[----:B------:R1:W-:Y:S01]  /*24430*/  @P1 STG.E.U16 desc[UR16][R10.64], R12 ;  /* 0x0000000c0a001986 */ /* 0x0003e2000c101510 */
[----:B--2---:R-:W-:Y:S01]  /*24440*/  ISETP.LT.AND P1, PT, R72, UR8, !P0 ;  /* 0x0000000848007c0c */ /* 0x004fe2000c721270 */
[----:B------:R-:W3:Y:S01]  /*24450*/  LDCU UR8, c[0x0][0x398] ;  /* 0x00007300ff0877ac */ /* 0x000ee20008000800 */
[----:B0-----:R-:W-:Y:S01]  /*24460*/  ISETP.LT.AND P0, PT, R89, UR4, !P0 ;  /* 0x0000000459007c0c */ /* 0x001fe2000c701270 */
[----:B------:R-:W0:Y:S01]  /*24470*/  LDCU UR4, c[0x0][0x398] ;  /* 0x00007300ff0477ac */ /* 0x000e220008000800 */
[----:B-1----:R-:W-:Y:S01]  /*24480*/  PRMT R12, R14, 0x7632, R12 ;  /* 0x000076320e0c7816 */ /* 0x002fe2000000000c */
[----:B------:R-:W-:-:S05]  /*24490*/  IMAD.WIDE R10, R0, 0x2, R2 ;  /* 0x00000002000a7825 */ /* 0x000fca00078e0202 */
[----:B------:R1:W-:Y:S02]  /*244a0*/  @P2 STG.E.U16 desc[UR16][R10.64], R12 ;  /* 0x0000000c0a002986 */ /* 0x0003e4000c101510 */
[----:B-1----:R-:W-:Y:S01]  /*244b0*/  IMAD.WIDE R10, R0, 0x2, R6 ;  /* 0x00000002000a7825 */ /* 0x002fe200078e0206 */
[----:B------:R-:W-:-:S04]  /*244c0*/  PRMT R12, R69, 0x7632, R12 ;  /* 0x00007632450c7816 */ /* 0x000fc8000000000c */
[----:B------:R1:W-:Y:S02]  /*244d0*/  @P1 STG.E.U16 desc[UR16][R10.64], R69 ;  /* 0x000000450a001986 */ /* 0x0003e4000c101510 */
[----:B-1----:R-:W-:-:S05]  /*244e0*/  IMAD.WIDE R10, R0, 0x2, R4 ;  /* 0x00000002000a7825 */ /* 0x002fca00078e0204 */
[----:B------:R1:W-:Y:S02]  /*244f0*/  @P0 STG.E.U16 desc[UR16][R10.64], R12 ;  /* 0x0000000c0a000986 */ /* 0x0003e4000c101510 */
[----:B-1----:R-:W-:-:S05]  /*24500*/  VIADD R10, R92, 0x4 ;  /* 0x000000045c0a7836 */ /* 0x002fca0000000000 */
[----:B------:R-:W-:-:S04]  /*24510*/  ISETP.GE.AND P0, PT, R10, UR11, PT ;  /* 0x0000000b0a007c0c */ /* 0x000fc8000bf06270 */
[----:B0-----:R-:W-:Y:S01]  /*24520*/  ISETP.LT.AND P1, PT, R93, UR4, !P0 ;  /* 0x000000045d007c0c */ /* 0x001fe2000c721270 */
[----:B------:R-:W-:Y:S01]  /*24530*/  VIADD R0, R0, UR7 ;  /* 0x0000000700007c36 */ /* 0x000fe20008000000 */
[----:B------:R-:W0:Y:S03]  /*24540*/  LDCU UR4, c[0x0][0x398] ;  /* 0x00007300ff0477ac */ /* 0x000e260008000800 */
[----:B------:R-:W-:-:S08]  /*24550*/  IMAD.WIDE R10, R0, 0x2, R8 ;  /* 0x00000002000a7825 */ /* 0x000fd000078e0208 */
[----:B------:R1:W-:Y:S02]  /*24560*/  @P1 STG.E.U16 desc[UR16][R10.64], R80 ;  /* 0x000000500a001986 */ /* 0x0003e4000c101510 */
[----:B-1----:R-:W-:Y:S01]  /*24570*/  IMAD.WIDE R10, R0, 0x2, R2 ;  /* 0x00000002000a7825 */ /* 0x002fe200078e0202 */
[----:B------:R-:W-:Y:S02]  /*24580*/  PRMT R12, R75, 0x7632, R12 ;  /* 0x000076324b0c7816 */ /* 0x000fe4000000000c */
[----:B---3--:R-:W-:Y:S01]  /*24590*/  ISETP.LT.AND P1, PT, R76, UR8, !P0 ;  /* 0x000000084c007c0c */ /* 0x008fe2000c721270 */
[----:B------:R-:W1:-:S12]  /*245a0*/  LDCU UR8, c[0x0][0x398] ;  /* 0x00007300ff0877ac */ /* 0x000e580008000800 */
[----:B------:R2:W-:Y:S01]  /*245b0*/  @P1 STG.E.U16 desc[UR16][R10.64], R75 ;  /* 0x0000004b0a001986 */ /* 0x0005e2000c101510 */
[----:B0-----:R-:W-:Y:S01]  /*245c0*/  ISETP.LT.AND P1, PT, R72, UR4, !P0 ;  /* 0x0000000448007c0c */ /* 0x001fe2000c721270 */
[----:B------:R-:W0:Y:S01]  /*245d0*/  LDCU UR4, c[0x0][0x398] ;  /* 0x00007300ff0477ac */ /* 0x000e220008000800 */
[----:B-1----:R-:W-:Y:S01]  /*245e0*/  ISETP.LT.AND P0, PT, R89, UR8, !P0 ;  /* 0x0000000859007c0c */ /* 0x002fe2000c701270 */
[----:B------:R-:W1:Y:S01]  /*245f0*/  LDCU UR8, c[0x0][0x398] ;  /* 0x00007300ff0877ac */ /* 0x000e620008000800 */
[----:B--2---:R-:W-:Y:S01]  /*24600*/  IMAD.WIDE R10, R0, 0x2, R6 ;  /* 0x00000002000a7825 */ /* 0x004fe200078e0206 */
[----:B------:R-:W-:Y:S01]  /*24610*/  PRMT R14, R86, 0x7632, R14 ;  /* 0x00007632560e7816 */ /* 0x000fe2000000000e */
[----:B------:R-:W2:Y:S07]  /*24620*/  LDL.LU R75, [R1+0xec] ;  /* 0x0000ec00014b7983 */ /* 0x000eae0000300800 */
[----:B------:R3:W-:Y:S02]  /*24630*/  @P1 STG.E.U16 desc[UR16][R10.64], R12 ;  /* 0x0000000c0a001986 */ /* 0x0007e4000c101510 */
[----:B---3--:R-:W-:-:S05]  /*24640*/  IMAD.WIDE R10, R0, 0x2, R4 ;  /* 0x00000002000a7825 */ /* 0x008fca00078e0204 */
[----:B------:R3:W-:Y:S02]  /*24650*/  @P0 STG.E.U16 desc[UR16][R10.64], R73 ;  /* 0x000000490a000986 */ /* 0x0007e4000c101510 */
[----:B---3--:R-:W-:-:S05]  /*24660*/  VIADD R10, R92, 0x5 ;  /* 0x000000055c0a7836 */ /* 0x008fca0000000000 */
[----:B------:R-:W-:-:S04]  /*24670*/  ISETP.GE.AND P0, PT, R10, UR11, PT ;  /* 0x0000000b0a007c0c */ /* 0x000fc8000bf06270 */
[----:B0-----:R-:W-:Y:S01]  /*24680*/  ISETP.LT.AND P1, PT, R93, UR4, !P0 ;  /* 0x000000045d007c0c */ /* 0x001fe2000c721270 */
[----:B------:R-:W0:Y:S01]  /*24690*/  LDCU UR4, c[0x0][0x398] ;  /* 0x00007300ff0477ac */ /* 0x000e220008000800 */
[----:B-1----:R-:W-:Y:S01]  /*246a0*/  ISETP.LT.AND P2, PT, R76, UR8, !P0 ;  /* 0x000000084c007c0c */ /* 0x002fe2000c741270 */
[----:B------:R-:W-:Y:S01]  /*246b0*/  VIADD R0, R0, UR7 ;  /* 0x0000000700007c36 */ /* 0x000fe20008000000 */
[----:B------:R-:W1:Y:S01]  /*246c0*/  LDCU UR8, c[0x0][0x398] ;  /* 0x00007300ff0877ac */ /* 0x000e620008000800 */
[----:B------:R-:W-:Y:S02]  /*246d0*/  PRMT R12, R80, 0x7632, R12 ;  /* 0x00007632500c7816 */ /* 0x000fe4000000000c */
[----:B------:R-:W-:Y:S01]  /*246e0*/  IMAD.WIDE R10, R0, 0x2, R8 ;  /* 0x00000002000a7825 */ /* 0x000fe200078e0208 */
[----:B------:R-:W3:Y:S05]  /*246f0*/  LDL.LU R80, [R1+0xe4] ;  /* 0x0000e40001507983 */ /* 0x000eea0000300800 */
[----:B------:R1:W-:Y:S01]  /*24700*/  @P1 STG.E.U16 desc[UR16][R10.64], R12 ;  /* 0x0000000c0a001986 */ /* 0x0003e2000c101510 */
[----:B0-----:R-:W-:Y:S01]  /*24710*/  ISETP.LT.AND P1, PT, R72, UR4, !P0 ;  /* 0x0000000448007c0c */ /* 0x001fe2000c721270 */
[----:B------:R-:W0:Y:S01]  /*24720*/  LDCU UR4, c[0x0][0x398] ;  /* 0x00007300ff0477ac */ /* 0x000e220008000800 */
[----:B-1----:R-:W-:Y:S01]  /*24730*/  PRMT R12, R73, 0x7632, R12 ;  /* 0x00007632490c7816 */ /* 0x002fe2000000000c */
[C---:B------:R-:W-:Y:S01]  /*24740*/  IMAD.WIDE R10, R0.reuse, 0x2, R2 ;  /* 0x00000002000a7825 */ /* 0x040fe200078e0202 */
[----:B------:R-:W-:Y:S01]  /*24750*/  ISETP.LT.AND P0, PT, R89, UR8, !P0 ;  /* 0x0000000859007c0c */ /* 0x000fe2000c701270 */
[----:B------:R-:W1:Y:S01]  /*24760*/  LDCU UR8, c[0x0][0x398] ;  /* 0x00007300ff0877ac */ /* 0x000e620008000800 */
[----:B------:R-:W2:Y:S04]  /*24770*/  LDL.LU R73, [R1+0x2e4] ;  /* 0x0002e40001497983 */ /* 0x000ea80000300800 */
[----:B------:R0:W-:Y:S02]  /*24780*/  @P2 STG.E.U16 desc[UR16][R10.64], R12 ;  /* 0x0000000c0a002986 */ /* 0x0001e4000c101510 */
[----:B0-----:R-:W-:Y:S01]  /*24790*/  IMAD.WIDE R10, R0, 0x2, R6 ;  /* 0x00000002000a7825 */ /* 0x001fe200078e0206 */
[----:B------:R-:W-:-:S04]  /*247a0*/  PRMT R12, R74, 0x7632, R12 ;  /* 0x000076324a0c7816 */ /* 0x000fc8000000000c */
[----:B------:R0:W-:Y:S02]  /*247b0*/  @P1 STG.E.U16 desc[UR16][R10.64], R74 ;  /* 0x0000004a0a001986 */ /* 0x0001e4000c101510 */
[----:B0-----:R-:W-:Y:S02]  /*247c0*/  IMAD.WIDE R10, R0, 0x2, R4 ;  /* 0x00000002000a7825 */ /* 0x001fe400078e0204 */
[----:B------:R-:W2:Y:S04]  /*247d0*/  LDL.LU R74, [R1+0x1e4] ;  /* 0x0001e400014a7983 */ /* 0x000ea80000300800 */
[----:B------:R0:W-:Y:S02]  /*247e0*/  @P0 STG.E.U16 desc[UR16][R10.64], R12 ;  /* 0x0000000c0a000986 */ /* 0x0001e4000c101510 */
[----:B0-----:R-:W-:-:S05]  /*247f0*/  VIADD R10, R92, 0x6 ;  /* 0x000000065c0a7836 */ /* 0x001fca0000000000 */
[----:B------:R-:W-:-:S04]  /*24800*/  ISETP.GE.AND P0, PT, R10, UR11, PT ;  /* 0x0000000b0a007c0c */ /* 0x000fc8000bf06270 */
[----:B------:R-:W-:Y:S01]  /*24810*/  ISETP.LT.AND P1, PT, R93, UR4, !P0 ;  /* 0x000000045d007c0c */ /* 0x000fe2000c721270 */
[----:B------:R-:W-:Y:S01]  /*24820*/  VIADD R0, R0, UR7 ;  /* 0x0000000700007c36 */ /* 0x000fe20008000000 */
[----:B------:R-:W0:Y:S03]  /*24830*/  LDCU UR4, c[0x0][0x398] ;  /* 0x00007300ff0477ac */ /* 0x000e260008000800 */
[----:B------:R-:W-:-:S08]  /*24840*/  IMAD.WIDE R10, R0, 0x2, R8 ;  /* 0x00000002000a7825 */ /* 0x000fd000078e0208 */
[----:B------:R0:W-:Y:S01]  /*24850*/  @P1 STG.E.U16 desc[UR16][R10.64], R79 ;  /* 0x0000004f0a001986 */ /* 0x0001e2000c101510 */
[----:B-1----:R-:W-:Y:S01]  /*24860*/  ISETP.LT.AND P1, PT, R76, UR8, !P0 ;  /* 0x000000084c007c0c */ /* 0x002fe2000c721270 */
[----:B------:R-:W1:Y:S01]  /*24870*/  LDCU UR8, c[0x0][0x398] ;  /* 0x00007300ff0877ac */ /* 0x000e620008000800 */
[----:B------:R-:W-:Y:S01]  /*24880*/  PRMT R12, R79, 0x7632, R12 ;  /* 0x000076324f0c7816 */ /* 0x000fe2000000000c */
[----:B0-----:R-:W-:Y:S01]  /*24890*/  IMAD.WIDE R10, R0, 0x2, R2 ;  /* 0x00000002000a7825 */ /* 0x001fe200078e0202 */
[----:B------:R-:W2:Y:S09]  /*248a0*/  LDL.LU R79, [R1+0xf0] ;  /* 0x0000f000014f7983 */ /* 0x000eb20000300800 */
[----:B------:R0:W-:Y:S01]  /*248b0*/  @P1 STG.E.U16 desc[UR16][R10.64], R12 ;  /* 0x0000000c0a001986 */ /* 0x0001e2000c101510 */
[----:B------:R-:W-:Y:S01]  /*248c0*/  ISETP.LT.AND P1, PT, R72, UR4, !P0 ;  /* 0x0000000448007c0c */ /* 0x000fe2000c721270 */
[----:B------:R-:W4:Y:S01]  /*248d0*/  LDCU UR4, c[0x0][0x398] ;  /* 0x00007300ff0477ac */ /* 0x000f220008000800 */
[----:B-1----:R-:W-:Y:S01]  /*248e0*/  ISETP.LT.AND P0, PT, R89, UR8, !P0 ;  /* 0x0000000859007c0c */ /* 0x002fe2000c701270 */
[----:B------:R-:W1:Y:S01]  /*248f0*/  LDCU UR8, c[0x0][0x398] ;  /* 0x00007300ff0877ac */ /* 0x000e620008000800 */
[----:B0-----:R-:W-:Y:S01]  /*24900*/  IMAD.WIDE R10, R0, 0x2, R6 ;  /* 0x00000002000a7825 */ /* 0x001fe200078e0206 */
[----:B------:R-:W-:-:S08]  /*24910*/  PRMT R12, R77, 0x7632, R12 ;  /* 0x000076324d0c7816 */ /* 0x000fd0000000000c */
[----:B------:R0:W-:Y:S02]  /*24920*/  @P1 STG.E.U16 desc[UR16][R10.64], R77 ;  /* 0x0000004d0a001986 */ /* 0x0001e4000c101510 */
[----:B0-----:R-:W-:Y:S02]  /*24930*/  IMAD.WIDE R10, R0, 0x2, R4 ;  /* 0x00000002000a7825 */ /* 0x001fe400078e0204 */
[----:B------:R-:W2:Y:S04]  /*24940*/  LDL.LU R77, [R1+0x2e8] ;  /* 0x0002e800014d7983 */ /* 0x000ea80000300800 */
[----:B------:R0:W-:Y:S02]  /*24950*/  @P0 STG.E.U16 desc[UR16][R10.64], R12 ;  /* 0x0000000c0a000986 */ /* 0x0001e4000c101510 */
[----:B0-----:R-:W-:-:S05]  /*24960*/  VIADD R10, R92, 0x7 ;  /* 0x000000075c0a7836 */ /* 0x001fca0000000000 */
[----:B------:R-:W-:-:S04]  /*24970*/  ISETP.GE.AND P0, PT, R10, UR11, PT ;  /* 0x0000000b0a007c0c */ /* 0x000fc8000bf06270 */
[----:B-1----:R-:W-:Y:S01]  /*24980*/  ISETP.LT.AND P2, PT, R76, UR8, !P0 ;  /* 0x000000084c007c0c */ /* 0x002fe2000c741270 */
[----:B------:R-:W0:Y:S01]  /*24990*/  LDCU UR8, c[0x0][0x398] ;  /* 0x00007300ff0877ac */ /* 0x000e220008000800 */
[----:B----4-:R-:W-:Y:S01]  /*249a0*/  ISETP.LT.AND P1, PT, R93, UR4, !P0 ;  /* 0x000000045d007c0c */ /* 0x010fe2000c721270 */
[----:B------:R-:W-:Y:S01]  /*249b0*/  VIADD R0, R0, UR7 ;  /* 0x0000000700007c36 */ /* 0x000fe20008000000 */
[----:B------:R-:W-:Y:S01]  /*249c0*/  PRMT R12, R81, 0x7632, R12 ;  /* 0x00007632510c7816 */ /* 0x000fe2000000000c */
[----:B------:R-:W1:Y:S02]  /*249d0*/  LDCU UR4, c[0x0][0x398] ;  /* 0x00007300ff0477ac */ /* 0x000e640008000800 */
[----:B------:R-:W-:-:S08]  /*249e0*/  IMAD.WIDE R10, R0, 0x2, R8 ;  /* 0x00000002000a7825 */ /* 0x000fd000078e0208 */
[----:B------:R4:W-:Y:S01]  /*249f0*/  @P1 STG.E.U16 desc[UR16][R10.64], R81 ;  /* 0x000000510a001986 */ /* 0x0009e2000c101510 */
[----:B0-----:R-:W-:Y:S01]  /*24a00*/  ISETP.LT.AND P1, PT, R72, UR8, !P0 ;  /* 0x0000000848007c0c */ /* 0x001fe2000c721270 */
[----:B------:R-:W0:Y:S01]  /*24a10*/  LDCU UR8, c[0x0][0x398] ;  /* 0x00007300ff0877ac */ /* 0x000e220008000800 */
[C---:B----4-:R-:W-:Y:S01]  /*24a20*/  IMAD.WIDE R10, R0.reuse, 0x2, R2 ;  /* 0x00000002000a7825 */ /* 0x050fe200078e0202 */
[----:B------:R-:W4:Y:S04]  /*24a30*/  LDL.LU R81, [R1+0x1e8] ;  /* 0x0001e80001517983 */ /* 0x000f280000300800 */
[----:B------:R0:W-:Y:S02]  /*24a40*/  @P2 STG.E.U16 desc[UR16][R10.64], R12 ;  /* 0x0000000c0a002986 */ /* 0x0001e4000c101510 */
[----:B0-----:R-:W-:-:S05]  /*24a50*/  IMAD.WIDE R10, R0, 0x2, R6 ;  /* 0x00000002000a7825 */ /* 0x001fca00078e0206 */
[----:B------:R0:W-:Y:S01]  /*24a60*/  @P1 STG.E.U16 desc[UR16][R10.64], R78 ;  /* 0x0000004e0a001986 */ /* 0x0001e2000c101510 */
[----:B------:R-:W-:Y:S01]  /*24a70*/  ISETP.LT.AND P1, PT, R89, UR28, !P0 ;  /* 0x0000001c59007c0c */ /* 0x000fe2000c721270 */
[----:B------:R-:W1:Y:S01]  /*24a80*/  LDCU UR28, c[0x0][0x398] ;  /* 0x00007300ff1c77ac */ /* 0x000e620008000800 */
[----:B------:R-:W-:Y:S01]  /*24a90*/  PRMT R12, R78, 0x7632, R12 ;  /* 0x000076324e0c7816 */ /* 0x000fe2000000000c */
[----:B0-----:R-:W-:Y:S01]  /*24aa0*/  VIADD R10, R92, 0x8 ;  /* 0x000000085c0a7836 */ /* 0x001fe20000000000 */
[----:B------:R-:W2:Y:S04]  /*24ab0*/  LDL.LU R78, [R1+0xe0] ;  /* 0x0000e000014e7983 */ /* 0x000ea80000300800 */
[----:B------:R-:W-:Y:S01]  /*24ac0*/  ISETP.GE.AND P0, PT, R10, UR11, PT ;  /* 0x0000000b0a007c0c */ /* 0x000fe2000bf06270 */
[----:B------:R-:W-:-:S03]  /*24ad0*/  IMAD.WIDE R10, R0, 0x2, R4 ;  /* 0x00000002000a7825 */ /* 0x000fc600078e0204 */
[----:B------:R-:W-:Y:S01]  /*24ae0*/  ISETP.LT.AND P2, PT, R93, UR35, !P0 ;  /* 0x000000235d007c0c */ /* 0x000fe2000c741270 */
[----:B------:R-:W-:Y:S01]  /*24af0*/  VIADD R0, R0, UR7 ;  /* 0x0000000700007c36 */ /* 0x000fe20008000000 */
[----:B------:R0:W-:Y:S01]  /*24b00*/  @P1 STG.E.U16 desc[UR16][R10.64], R12 ;  /* 0x0000000c0a001986 */ /* 0x0001e2000c101510 */
[----:B------:R-:W-:Y:S01]  /*24b10*/  ISETP.LT.AND P1, PT, R76, UR55, !P0 ;  /* 0x000000374c007c0c */ /* 0x000fe2000c721270 */
[----:B------:R-:W1:Y:S01]  /*24b20*/  LDCU UR35, c[0x0][0x39c] ;  /* 0x00007380ff2377ac */ /* 0x000e620008000800 */
[----:B------:R-:W1:Y:S01]  /*24b30*/  LDCU UR55, c[0x0][0x398] ;  /* 0x00007300ff3777ac */ /* 0x000e620008000800 */
[----:B0-----:R-:W-:Y:S01]  /*24b40*/  IMAD.WIDE R10, R0, 0x2, R8 ;  /* 0x00000002000a7825 */ /* 0x001fe200078e0208 */
[----:B------:R-:W-:-:S06]  /*24b50*/  PRMT R12, R83, 0x7632, R12 ;  /* 0x00007632530c7816 */ /* 0x000fcc000000000c */
[----:B------:R0:W-:Y:S01]  /*24b60*/  @P2 STG.E.U16 desc[UR16][R10.64], R83 ;  /* 0x000000530a002986 */ /* 0x0001e2000c101510 */
[----:B------:R-:W-:Y:S01]  /*24b70*/  ISETP.LT.AND P2, PT, R72, UR30, !P0 ;  /* 0x0000001e48007c0c */ /* 0x000fe2000c741270 */
[----:B------:R-:W1:Y:S01]  /*24b80*/  LDCU UR30, c[0x0][0x398] ;  /* 0x00007300ff1e77ac */ /* 0x000e620008000800 */
[----:B------:R-:W-:Y:S01]  /*24b90*/  ISETP.LT.AND P0, PT, R89, UR12, !P0 ;  /* 0x0000000c59007c0c */ /* 0x000fe2000c701270 */
[----:B------:R-:W1:Y:S01]  /*24ba0*/  LDCU UR12, c[0x0][0x398] ;  /* 0x00007300ff0c77ac */ /* 0x000e620008000800 */
[----:B0-----:R-:W-:Y:S01]  /*24bb0*/  IMAD.WIDE R10, R0, 0x2, R2 ;  /* 0x00000002000a7825 */ /* 0x001fe200078e0202 */
[----:B------:R-:W2:Y:S04]  /*24bc0*/  LDL.LU R83, [R1+0xd4] ;  /* 0x0000d40001537983 */ /* 0x000ea80000300800 */
[----:B------:R0:W-:Y:S02]  /*24bd0*/  @P1 STG.E.U16 desc[UR16][R10.64], R12 ;  /* 0x0000000c0a001986 */ /* 0x0001e4000c101510 */
[----:B0-----:R-:W-:-:S02]  /*24be0*/  VIADD R12, R92, 0x9 ;  /* 0x000000095c0c7836 */ /* 0x001fc40000000000 */
[----:B------:R-:W-:-:S03]  /*24bf0*/  IMAD.WIDE R10, R0, 0x2, R6 ;  /* 0x00000002000a7825 */ /* 0x000fc600078e0206 */
[----:B------:R-:W-:Y:S02]  /*24c00*/  ISETP.GE.AND P4, PT, R12, UR11, PT ;  /* 0x0000000b0c007c0c */ /* 0x000fe4000bf86270 */
[----:B------:R0:W-:Y:S02]  /*24c10*/  @P2 STG.E.U16 desc[UR16][R10.64], R82 ;  /* 0x000000520a002986 */ /* 0x0001e4000c101510 */
[----:B------:R-:W-:Y:S01]  /*24c20*/  ISETP.LT.AND P2, PT, R93, UR42, !P4 ;  /* 0x0000002a5d007c0c */ /* 0x000fe2000e741270 */
[----:B------:R-:W1:Y:S01]  /*24c30*/  LDCU UR42, c[0x0][0x398] ;  /* 0x00007300ff2a77ac */ /* 0x000e620008000800 */
[----:B------:R-:W-:Y:S02]  /*24c40*/  PRMT R12, R82, 0x7632, R12 ;  /* 0x00007632520c7816 */ /* 0x000fe4000000000c */
[----:B------:R-:W-:Y:S01]  /*24c50*/  ISETP.LT.AND P6, PT, R76, UR57, !P4 ;  /* 0x000000394c007c0c */ /* 0x000fe2000e7c1270 */
[----:B------:R-:W1:Y:S01]  /*24c60*/  LDCU UR57, c[0x0][0x39c] ;  /* 0x00007380ff3977ac */ /* 0x000e620008000800 */
[----:B0-----:R-:W-:Y:S01]  /*24c70*/  IMAD.WIDE R10, R0, 0x2, R4 ;  /* 0x00000002000a7825 */ /* 0x001fe200078e0204 */
[----:B------:R-:W-:Y:S01]  /*24c80*/  ISETP.LT.AND P5, PT, R72, UR14, !P4 ;  /* 0x0000000e48007c0c */ /* 0x000fe2000e7a1270 */
[----:B------:R-:W2:Y:S02]  /*24c90*/  LDL.LU R82, [R1+0x2d4] ;  /* 0x0002d40001527983 */ /* 0x000ea40000300800 */
[----:B------:R-:W-:-:S02]  /*24ca0*/  VIADD R0, R0, UR7 ;  /* 0x0000000700007c36 */ /* 0x000fc40008000000 */
[----:B------:R0:W-:Y:S01]  /*24cb0*/  @P0 STG.E.U16 desc[UR16][R10.64], R12 ;  /* 0x0000000c0a000986 */ /* 0x0001e2000c101510 */
[----:B------:R-:W-:Y:S01]  /*24cc0*/  ISETP.GE.AND P1, PT, R13, UR11, PT ;  /* 0x0000000b0d007c0c */ /* 0x000fe2000bf26270 */
[----:B------:R-:W-:Y:S01]  /*24cd0*/  VIADD R13, R92, 0xd ;  /* 0x0000000d5c0d7836 */ /* 0x000fe20000000000 */
[----:B------:R-:W-:Y:S01]  /*24ce0*/  ISETP.LT.AND P4, PT, R89, UR22, !P4 ;  /* 0x0000001659007c0c */ /* 0x000fe2000e781270 */
[C---:B------:R-:W-:Y:S01]  /*24cf0*/  IMAD.WIDE R68, R0.reuse, 0x2, R4 ;  /* 0x0000000200447825 */ /* 0x040fe200078e0204 */
[----:B------:R-:W1:Y:S01]  /*24d00*/  LDCU UR14, c[0x0][0x398] ;  /* 0x00007300ff0e77ac */ /* 0x000e620008000800 */
[----:B------:R-:W1:Y:S02]  /*24d10*/  LDCU UR22, c[0x0][0x398] ;  /* 0x00007300ff1677ac */ /* 0x000e640008000800 */
[----:B0-----:R-:W-:-:S04]  /*24d20*/  IMAD.WIDE R10, R0, 0x2, R8 ;  /* 0x00000002000a7825 */ /* 0x001fc800078e0208 */
[----:B------:R-:W-:Y:S01]  /*24d30*/  VIADD R12, R92, 0xa ;  /* 0x0000000a5c0c7836 */ /* 0x000fe20000000000 */
[----:B------:R0:W-:Y:S04]  /*24d40*/  @P2 STG.E.U16 desc[UR16][R10.64], R86 ;  /* 0x000000560a002986 */ /* 0x0001e8000c101510 */
[----:B------:R-:W-:Y:S01]  /*24d50*/  ISETP.GE.AND P3, PT, R12, UR11, PT ;  /* 0x0000000b0c007c0c */ /* 0x000fe2000bf66270 */
[----:B------:R-:W-:Y:S02]  /*24d60*/  VIADD R12, R92, 0xc ;  /* 0x0000000c5c0c7836 */ /* 0x000fe40000000000 */
[----:B0-----:R-:W-:-:S03]  /*24d70*/  IMAD.WIDE R10, R0, 0x2, R2 ;  /* 0x00000002000a7825 */ /* 0x001fc600078e0202 */
[----:B------:R-:W-:Y:S01]  /*24d80*/  ISETP.GE.AND P0, PT, R12, UR11, PT ;  /* 0x0000000b0c007c0c */ /* 0x000fe2000bf06270 */
[----:B------:R-:W2:Y:S01]  /*24d90*/  LDL.LU R86, [R1+0xdc] ;  /* 0x0000dc0001567983 */ /* 0x000ea20000300800 */
[----:B------:R-:W-:-:S03]  /*24da0*/  ISETP.GE.AND P2, PT, R13, UR11, PT ;  /* 0x0000000b0d007c0c */ /* 0x000fc6000bf46270 */
[----:B------:R0:W-:Y:S01]  /*24db0*/  @P6 STG.E.U16 desc[UR16][R10.64], R14 ;  /* 0x0000000e0a006986 */ /* 0x0001e2000c101510 */
[----:B-1----:R-:W-:Y:S01]  /*24dc0*/  ISETP.LT.AND P6, PT, R93, UR4, !P3 ;  /* 0x000000045d007c0c */ /* 0x002fe2000dfc1270 */
[C---:B------:R-:W-:Y:S01]  /*24dd0*/  IMAD.WIDE R12, R0.reuse, 0x2, R6 ;  /* 0x00000002000c7825 */ /* 0x040fe200078e0206 */
[----:B------:R-:W1:Y:S04]  /*24de0*/  LDCU UR4, c[0x0][0x398] ;  /* 0x00007300ff0477ac */ /* 0x000e680008000800 */
[----:B------:R3:W-:Y:S01]  /*24df0*/  @P5 STG.E.U16 desc[UR16][R12.64], R84 ;  /* 0x000000540c005986 */ /* 0x0007e2000c101510 */
[----:B0-----:R-:W-:Y:S01]  /*24e00*/  VIADD R10, R0, UR7 ;  /* 0x00000007000a7c36 */ /* 0x001fe20008000000 */
[----:B------:R-:W-:-:S05]  /*24e10*/  PRMT R0, R84, 0x7632, R0 ;  /* 0x0000763254007816 */ /* 0x000fca0000000000 */
[----:B------:R0:W-:Y:S01]  /*24e20*/  @P4 STG.E.U16 desc[UR16][R68.64], R0 ;  /* 0x0000000044004986 */ /* 0x0001e2000c101510 */
[----:B---3--:R-:W-:Y:S01]  /*24e30*/  IMAD.WIDE R12, R10, 0x2, R8 ;  /* 0x000000020a0c7825 */ /* 0x008fe200078e0208 */
[----:B------:R-:W-:Y:S02]  /*24e40*/  PRMT R14, R87, 0x7632, R14 ;  /* 0x00007632570e7816 */ /* 0x000fe4000000000e */
[----:B------:R-:W3:Y:S04]  /*24e50*/  LDL.LU R84, [R1+0x1d4] ;  /* 0x0001d40001547983 */ /* 0x000ee80000300800 */
[----:B------:R1:W-:Y:S01]  /*24e60*/  @P6 STG.E.U16 desc[UR16][R12.64], R87 ;  /* 0x000000570c006986 */ /* 0x0003e2000c101510 */
[----:B0-----:R-:W-:-:S05]  /*24e70*/  VIADD R0, R92, 0xe ;  /* 0x0000000e5c007836 */ /* 0x001fca0000000000 */
[----:B------:R-:W-:Y:S01]  /*24e80*/  ISETP.GE.AND P6, PT, R0, UR11, PT ;  /* 0x0000000b00007c0c */ /* 0x000fe2000bfc6270 */
[----:B-1----:R-:W2:Y:S04]  /*24e90*/  LDL.LU R87, [R1+0x2d8] ;  /* 0x0002d80001577983 */ /* 0x002ea80000300800 */
[----:B------:R-:W2:Y:S01]  /*24ea0*/  LDL.LU R0, [R1+0x2c] ;  /* 0x00002c0001007983 */ /* 0x000ea20000300800 */
[----:B------:R-:W-:Y:S02]  /*24eb0*/  ISETP.LT.AND P4, PT, R76, UR53, !P3 ;  /* 0x000000354c007c0c */ /* 0x000fe4000df81270 */
[----:B------:R-:W-:Y:S01]  /*24ec0*/  ISETP.LT.AND P5, PT, R72, UR39, !P3 ;  /* 0x0000002748007c0c */ /* 0x000fe2000dfa1270 */
[C---:B------:R-:W-:Y:S01]  /*24ed0*/  IMAD.WIDE R70, R10.reuse, 0x2, R2 ;  /* 0x000000020a467825 */ /* 0x040fe200078e0202 */
[----:B------:R-:W-:Y:S01]  /*24ee0*/  ISETP.LT.AND P3, PT, R89, UR41, !P3 ;  /* 0x0000002959007c0c */ /* 0x000fe2000df61270 */
[----:B------:R-:W0:Y:S01]  /*24ef0*/  LDCU UR53, c[0x0][0x398] ;  /* 0x00007300ff3577ac */ /* 0x000e220008000800 */
[----:B------:R-:W-:Y:S01]  /*24f00*/  PRMT R11, R85, 0x7632, R11 ;  /* 0x00007632550b7816 */ /* 0x000fe2000000000b */
[C---:B------:R-:W-:Y:S01]  /*24f10*/  IMAD.WIDE R68, R10.reuse, 0x2, R6 ;  /* 0x000000020a447825 */ /* 0x040fe200078e0206 */
[----:B------:R-:W1:Y:S03]  /*24f20*/  LDCU UR41, c[0x0][0x398] ;  /* 0x00007300ff2977ac */ /* 0x000e660008000800 */
[----:B------:R-:W-:-:S02]  /*24f30*/  IMAD.WIDE R12, R10, 0x2, R4 ;  /* 0x000000020a0c7825 */ /* 0x000fc400078e0204 */
[----:B------:R-:W-:Y:S01]  /*24f40*/  @P4 STG.E.U16 desc[UR16][R70.64], R14 ;  /* 0x0000000e46004986 */ /* 0x000fe2000c101510 */
[----:B------:R-:W0:Y:S03]  /*24f50*/  LDCU UR39, c[0x0][0x398] ;  /* 0x00007300ff2777ac */ /* 0x000e260008000800 */
[----:B------:R1:W-:Y:S04]  /*24f60*/  @P5 STG.E.U16 desc[UR16][R68.64], R85 ;  /* 0x0000005544005986 */ /* 0x0003e8000c101510 */
[----:B------:R0:W-:Y:S01]  /*24f70*/  @P3 STG.E.U16 desc[UR16][R12.64], R11 ;  /* 0x0000000b0c003986 */ /* 0x0001e2000c101510 */
[----:B------:R-:W-:Y:S01]  /*24f80*/  ISETP.LT.AND P3, PT, R93, UR51, !P1 ;  /* 0x000000335d007c0c */ /* 0x000fe2000cf61270 */
[----:B------:R-:W-:-:S02]  /*24f90*/  VIADD R10, R10, UR7 ;  /* 0x000000070a0a7c36 */ /* 0x000fc40008000000 */
[----:B-1----:R-:W3:Y:S02]  /*24fa0*/  LDL.LU R85, [R1+0x1d8] ;  /* 0x0001d80001557983 */ /* 0x002ee40000300800 */
[----:B------:R-:W-:Y:S01]  /*24fb0*/  IMAD.WIDE R68, R10, 0x2, R8 ;  /* 0x000000020a447825 */ /* 0x000fe200078e0208 */
[----:B--2---:R-:W-:-:S03]  /*24fc0*/  F2FP.F16.F32.PACK_AB R70, R15, R0 ;  /* 0x000000000f46723e */ /* 0x004fc600000000ff */
[----:B------:R-:W-:-:S04]  /*24fd0*/  VIADD R0, R92, 0xf ;  /* 0x0000000f5c007836 */ /* 0x000fc80000000000 */
[----:B------:R1:W-:Y:S01]  /*24fe0*/  @P3 STG.E.U16 desc[UR16][R68.64], R88 ;  /* 0x0000005844003986 */ /* 0x0003e2000c101510 */
[----:B0-----:R-:W-:Y:S01]  /*24ff0*/  PRMT R11, R88, 0x7632, R11 ;  /* 0x00007632580b7816 */ /* 0x001fe2000000000b */
[----:B------:R-:W0:Y:S01]  /*25000*/  LDCU UR51, c[0x0][0x398] ;  /* 0x00007300ff3377ac */ /* 0x000e220008000800 */
[----:B------:R-:W-:Y:S01]  /*25010*/  ISETP.GE.AND P3, PT, R0, UR11, PT ;  /* 0x0000000b00007c0c */ /* 0x000fe2000bf66270 */
[----:B-1----:R-:W2:Y:S04]  /*25020*/  LDL.LU R68, [R1+0x230] ;  /* 0x0002300001447983 */ /* 0x002ea80000300800 */
[----:B------:R-:W2:Y:S04]  /*25030*/  LDL.LU R88, [R1+0xd0] ;  /* 0x0000d00001587983 */ /* 0x000ea80000300800 */
[----:B------:R-:W2:Y:S01]  /*25040*/  LDL.LU R0, [R1+0x130] ;  /* 0x0001300001007983 */ /* 0x000ea20000300800 */
[----:B------:R-:W-:Y:S01]  /*25050*/  ISETP.LT.AND P4, PT, R76, UR38, !P1 ;  /* 0x000000264c007c0c */ /* 0x000fe2000cf81270 */
[----:B------:R-:W-:Y:S01]  /*25060*/  IMAD.WIDE R14, R10, 0x2, R2 ;  /* 0x000000020a0e7825 */ /* 0x000fe200078e0202 */
[----:B------:R-:W-:Y:S01]  /*25070*/  ISETP.LT.AND P5, PT, R72, UR54, !P1 ;  /* 0x0000003648007c0c */ /* 0x000fe2000cfa1270 */
[----:B------:R-:W1:Y:S01]  /*25080*/  LDCU UR54, c[0x0][0x39c] ;  /* 0x00007380ff3677ac */ /* 0x000e620008000800 */
[----:B------:R-:W-:Y:S01]  /*25090*/  ISETP.LT.AND P1, PT, R89, UR10, !P1 ;  /* 0x0000000a59007c0c */ /* 0x000fe2000cf21270 */
[----:B------:R-:W-:Y:S01]  /*250a0*/  IMAD.WIDE R12, R10, 0x2, R6 ;  /* 0x000000020a0c7825 */ /* 0x000fe200078e0206 */
[----:B------:R-:W-:Y:S01]  /*250b0*/  PRMT R71, R70, 0x7632, R71 ;  /* 0x0000763246477816 */ /* 0x000fe20000000047 */
[----:B------:R-:W0:Y:S01]  /*250c0*/  LDCU UR38, c[0x0][0x398] ;  /* 0x00007300ff2677ac */ /* 0x000e220008000800 */
[----:B------:R-:W0:Y:S05]  /*250d0*/  LDCU UR10, c[0x0][0x398] ;  /* 0x00007300ff0a77ac */ /* 0x000e2a0008000800 */
[----:B------:R1:W-:Y:S01]  /*250e0*/  @P4 STG.E.U16 desc[UR16][R14.64], R11 ;  /* 0x0000000b0e004986 */ /* 0x0003e2000c101510 */
[----:B------:R-:W-:Y:S01]  /*250f0*/  ISETP.LT.AND P4, PT, R93, UR75, !P0 ;  /* 0x0000004b5d007c0c */ /* 0x000fe2000c781270 */
[----:B------:R-:W0:Y:S02]  /*25100*/  LDCU UR75, c[0x0][0x398] ;  /* 0x00007300ff4b77ac */ /* 0x000e240008000800 */
[----:B------:R-:W-:Y:S01]  /*25110*/  @P5 STG.E.U16 desc[UR16][R12.64], R70 ;  /* 0x000000460c005986 */ /* 0x000fe2000c101510 */
[----:B-1----:R-:W-:-:S05]  /*25120*/  IMAD.WIDE R14, R10, 0x2, R4 ;  /* 0x000000020a0e7825 */ /* 0x002fca00078e0204 */
[----:B------:R1:W-:Y:S04]  /*25130*/  @P1 STG.E.U16 desc[UR16][R14.64], R71 ;  /* 0x000000470e001986 */ /* 0x0003e8000c101510 */
[----:B-1----:R-:W3:Y:S04]  /*25140*/  LDL.LU R14, [R1+0x234] ;  /* 0x00023400010e7983 */ /* 0x002ee80000300800 */
[----:B------:R-:W3:Y:S04]  /*25150*/  LDL.LU R15, [R1+0x30] ;  /* 0x00003000010f7983 */ /* 0x000ee80000300800 */
[----:B------:R-:W4:Y:S01]  /*25160*/  LDL.LU R71, [R1+0xc4] ;  /* 0x0000c40001477983 */ /* 0x000f220000300800 */
[----:B--2---:R-:W-:Y:S01]  /*25170*/  F2FP.F16.F32.PACK_AB R11, R0, R68 ;  /* 0x00000044000b723e */ /* 0x004fe200000000ff */
[----:B------:R-:W-:-:S03]  /*25180*/  VIADD R0, R10, UR7 ;  /* 0x000000070a007c36 */ /* 0x000fc60008000000 */
[----:B------:R-:W-:Y:S01]  /*25190*/  PRMT R70, R11, 0x7610, R70 ;  /* 0x000076100b467816 */ /* 0x000fe20000000046 */
[----:B------:R-:W-:-:S05]  /*251a0*/  IMAD.WIDE R12, R0, 0x2, R8 ;  /* 0x00000002000c7825 */ /* 0x000fca00078e0208 */
[----:B------:R1:W-:Y:S04]  /*251b0*/  @P4 STG.E.U16 desc[UR16][R12.64], R70 ;  /* 0x000000460c004986 */ /* 0x0003e8000c101510 */
[----:B-1----:R-:W2:Y:S01]  /*251c0*/  LDL.LU R13, [R1+0x134] ;  /* 0x00013400010d7983 */ /* 0x002ea20000300800 */
[----:B------:R-:W-:Y:S01]  /*251d0*/  ISETP.LT.AND P5, PT, R76, UR76, !P0 ;  /* 0x0000004c4c007c0c */ /* 0x000fe2000c7a1270 */
[----:B------:R-:W-:Y:S01]  /*251e0*/  VIADD R68, R92, 0x10 ;  /* 0x000000105c447836 */ /* 0x000fe20000000000 */
[----:B------:R-:W-:Y:S01]  /*251f0*/  PRMT R69, R11, 0x7632, R69 ;  /* 0x000076320b457816 */ /* 0x000fe20000000045 */
[----:B------:R-:W-:Y:S01]  /*25200*/  IMAD.WIDE R10, R0, 0x2, R2 ;  /* 0x00000002000a7825 */ /* 0x000fe200078e0202 */
[----:B------:R-:W-:Y:S01]  /*25210*/  ISETP.LT.AND P4, PT, R72, UR74, !P0 ;  /* 0x0000004a48007c0c */ /* 0x000fe2000c781270 */
[----:B------:R-:W4:Y:S01]  /*25220*/  LDL.LU R70, [R1+0x2c4] ;  /* 0x0002c40001467983 */ /* 0x000f220000300800 */
[----:B------:R-:W-:Y:S01]  /*25230*/  ISETP.GE.AND P1, PT, R68, UR11, PT ;  /* 0x0000000b44007c0c */ /* 0x000fe2000bf26270 */
[----:B------:R-:W1:Y:S01]  /*25240*/  LDCU UR74, c[0x0][0x398] ;  /* 0x00007300ff4a77ac */ /* 0x000e620008000800 */
[----:B------:R-:W0:Y:S05]  /*25250*/  LDCU UR76, c[0x0][0x398] ;  /* 0x00007300ff4c77ac */ /* 0x000e2a0008000800 */
[----:B------:R0:W-:Y:S01]  /*25260*/  @P5 STG.E.U16 desc[UR16][R10.64], R69 ;  /* 0x000000450a005986 */ /* 0x0001e2000c101510 */
[----:B------:R-:W1:Y:S01]  /*25270*/  LDCU UR11, c[0x0][0x398] ;  /* 0x00007300ff0b77ac */ /* 0x000e620008000800 */
[----:B---3--:R-:W-:-:S02]  /*25280*/  F2FP.F16.F32.PACK_AB R16, R16, R15 ;  /* 0x0000000f1010723e */ /* 0x008fc400000000ff */
[----:B0-----:R-:W3:Y:S02]  /*25290*/  LDL.LU R69, [R1+0xcc] ;  /* 0x0000cc0001457983 */ /* 0x001ee40000300800 */
[----:B------:R-:W-:Y:S02]  /*252a0*/  PRMT R68, R16, 0x7632, R68 ;  /* 0x0000763210447816 */ /* 0x000fe40000000044 */
[----:B--2---:R-:W-:Y:S01]  /*252b0*/  F2FP.F16.F32.PACK_AB R11, R13, R14 ;  /* 0x0000000e0d0b723e */ /* 0x004fe200000000ff */
[----:B------:R-:W-:-:S05]  /*252c0*/  IMAD.WIDE R12, R0, 0x2, R6 ;  /* 0x00000002000c7825 */ /* 0x000fca00078e0206 */
[----:B------:R0:W-:Y:S04]  /*252d0*/  @P4 STG.E.U16 desc[UR16][R12.64], R16 ;  /* 0x000000100c004986 */ /* 0x0001e8000c101510 */
[----:B0-----:R-:W2:Y:S01]  /*252e0*/  LDL.LU R16, [R1+0x34] ;  /* 0x0000340001107983 */ /* 0x001ea20000300800 */
[----:B------:R-:W-:Y:S01]  /*252f0*/  ISETP.LT.AND P5, PT, R89, UR70, !P0 ;  /* 0x0000004659007c0c */ /* 0x000fe2000c7a1270 */
[C---:B------:R-:W-:Y:S01]  /*25300*/  VIADD R10, R0.reuse, UR7 ;  /* 0x00000007000a7c36 */ /* 0x040fe20008000000 */
[----:B------:R-:W-:Y:S01]  /*25310*/  ISETP.LT.AND P0, PT, R93, UR67, !P2 ;  /* 0x000000435d007c0c */ /* 0x000fe2000d701270 */
[----:B------:R-:W-:Y:S01]  /*25320*/  IMAD.WIDE R14, R0, 0x2, R4 ;  /* 0x00000002000e7825 */ /* 0x000fe200078e0204 */
[----:B------:R-:W-:Y:S01]  /*25330*/  ISETP.LT.AND P4, PT, R76, UR73, !P2 ;  /* 0x000000494c007c0c */ /* 0x000fe2000d781270 */
[----:B------:R-:W0:Y:S02]  /*25340*/  LDCU UR70, c[0x0][0x39c] ;  /* 0x00007380ff4677ac */ /* 0x000e240008000800 */
[----:B------:R-:W-:Y:S01]  /*25350*/  IMAD.WIDE R12, R10, 0x2, R8 ;  /* 0x000000020a0c7825 */ /* 0x000fe200078e0208 */
[----:B------:R-:W0:Y:S03]  /*25360*/  LDCU UR67, c[0x0][0x398] ;  /* 0x00007300ff4377ac */ /* 0x000e260008000800 */
[----:B------:R-:W-:-:S02]  /*25370*/  VIADD R0, R92, 0x11 ;  /* 0x000000115c007836 */ /* 0x000fc40000000000 */
[----:B------:R1:W-:Y:S01]  /*25380*/  @P5 STG.E.U16 desc[UR16][R14.64], R68 ;  /* 0x000000440e005986 */ /* 0x0003e2000c101510 */
[----:B------:R-:W-:Y:S01]  /*25390*/  ISETP.LT.AND P5, PT, R72, UR71, !P2 ;  /* 0x0000004748007c0c */ /* 0x000fe2000d7a1270 */
[----:B------:R-:W0:Y:S02]  /*253a0*/  LDCU UR73, c[0x0][0x398] ;  /* 0x00007300ff4977ac */ /* 0x000e240008000800 */
[----:B------:R0:W-:Y:S01]  /*253b0*/  @P0 STG.E.U16 desc[UR16][R12.64], R11 ;  /* 0x0000000b0c000986 */ /* 0x0001e2000c101510 */
[----:B------:R-:W-:Y:S01]  /*253c0*/  ISETP.GE.AND P0, PT, R0, UR69, PT ;  /* 0x0000004500007c0c */ /* 0x000fe2000bf06270 */
[----:B------:R-:W0:Y:S01]  /*253d0*/  LDCU UR69, c[0x0][0x39c] ;  /* 0x00007380ff4577ac */ /* 0x000e220008000800 */
[----:B------:R-:W0:Y:S01]  /*253e0*/  LDCU UR71, c[0x0][0x398] ;  /* 0x00007300ff4777ac */ /* 0x000e220008000800 */
[----:B-1----:R-:W-:Y:S01]  /*253f0*/  PRMT R68, R11, 0x7632, R68 ;  /* 0x000076320b447816 */ /* 0x002fe20000000044 */
[----:B------:R-:W-:Y:S01]  /*25400*/  IMAD.WIDE R14, R10, 0x2, R6 ;  /* 0x000000020a0e7825 */ /* 0x000fe200078e0206 */
[----:B--2---:R-:W-:-:S03]  /*25410*/  F2FP.F16.F32.PACK_AB R0, R17, R16 ;  /* 0x000000101100723e */ /* 0x004fc600000000ff */
[----:B------:R-:W-:Y:S01]  /*25420*/  IMAD.WIDE R16, R10, 0x2, R2 ;  /* 0x000000020a107825 */ /* 0x000fe200078e0202 */
[----:B0-----:R-:W-:-:S04]  /*25430*/  PRMT R11, R0, 0x7610, R11 ;  /* 0x00007610000b7816 */ /* 0x001fc8000000000b */
[----:B------:R0:W-:Y:S04]  /*25440*/  @P4 STG.E.U16 desc[UR16][R16.64], R68 ;  /* 0x0000004410004986 */ /* 0x0001e8000c101510 */
[----:B------:R1:W-:Y:S04]  /*25450*/  @P5 STG.E.U16 desc[UR16][R14.64], R11 ;  /* 0x0000000b0e005986 */ /* 0x0003e8000c101510 */
[----:B0-----:R-:W2:Y:S04]  /*25460*/  LDL.LU R16, [R1+0x238] ;  /* 0x0002380001107983 */ /* 0x001ea80000300800 */
[----:B------:R-:W2:Y:S04]  /*25470*/  LDL.LU R17, [R1+0x38] ;  /* 0x0000380001117983 */ /* 0x000ea80000300800 */
[----:B------:R-:W3:Y:S04]  /*25480*/  LDL.LU R68, [R1+0x1c4] ;  /* 0x0001c40001447983 */ /* 0x000ee80000300800 */
[----:B-1----:R-:W3:Y:S01]  /*25490*/  LDL.LU R15, [R1+0x138] ;  /* 0x00013800010f7983 */ /* 0x002ee20000300800 */
[----:B------:R-:W-:Y:S01]  /*254a0*/  ISETP.LT.AND P2, PT, R89, UR63, !P2 ;  /* 0x0000003f59007c0c */ /* 0x000fe2000d741270 */
[----:B------:R-:W-:Y:S01]  /*254b0*/  IMAD.WIDE R12, R10, 0x2, R4 ;  /* 0x000000020a0c7825 */ /* 0x000fe200078e0204 */
[----:B------:R-:W-:Y:S01]  /*254c0*/  PRMT R0, R0, 0x7632, R0 ;  /* 0x0000763200007816 */ /* 0x000fe20000000000 */
[----:B------:R-:W0:Y:S01]  /*254d0*/  LDCU UR63, c[0x0][0x398] ;  /* 0x00007300ff3f77ac */ /* 0x000e220008000800 */
[----:B------:R-:W-:-:S02]  /*254e0*/  ISETP.LT.AND P4, PT, R93, UR66, !P6 ;  /* 0x000000425d007c0c */ /* 0x000fc4000f781270 */
[----:B------:R-:W-:Y:S01]  /*254f0*/  ISETP.LT.AND P5, PT, R76, UR68, !P6 ;  /* 0x000000444c007c0c */ /* 0x000fe2000f7a1270 */
[----:B------:R-:W-:Y:S01]  /*25500*/  VIADD R10, R10, UR7 ;  /* 0x000000070a0a7c36 */ /* 0x000fe20008000000 */
[----:B------:R-:W1:Y:S01]  /*25510*/  LDCU UR66, c[0x0][0x398] ;  /* 0x00007300ff4277ac */ /* 0x000e620008000800 */
[----:B------:R-:W0:Y:S04]  /*25520*/  LDCU UR68, c[0x0][0x398] ;  /* 0x00007300ff4477ac */ /* 0x000e280008000800 */
[----:B------:R3:W-:Y:S01]  /*25530*/  @P2 STG.E.U16 desc[UR16][R12.64], R0 ;  /* 0x000000000c002986 */ /* 0x0007e2000c101510 */
[----:B--2---:R-:W-:Y:S02]  /*25540*/  F2FP.F16.F32.PACK_AB R18, R18, R17 ;  /* 0x000000111212723e */ /* 0x004fe400000000ff */
[----:B---3--:R-:W-:Y:S01]  /*25550*/  F2FP.F16.F32.PACK_AB R0, R15, R16 ;  /* 0x000000100f00723e */ /* 0x008fe200000000ff */
[----:B------:R-:W-:-:S03]  /*25560*/  IMAD.WIDE R16, R10, 0x2, R8 ;  /* 0x000000020a107825 */ /* 0x000fc600078e0208 */
[----:B------:R-:W-:Y:S01]  /*25570*/  PRMT R11, R0, 0x7610, R11 ;  /* 0x00007610000b7816 */ /* 0x000fe2000000000b */
[----:B------:R-:W-:Y:S01]  /*25580*/  IMAD.WIDE R14, R10, 0x2, R2 ;  /* 0x000000020a0e7825 */ /* 0x000fe200078e0202 */
[----:B------:R-:W-:-:S03]  /*25590*/  PRMT R0, R0, 0x7632, R0 ;  /* 0x0000763200007816 */ /* 0x000fc60000000000 */
[----:B------:R2:W-:Y:S04]  /*255a0*/  @P4 STG.E.U16 desc[UR16][R16.64], R11 ;  /* 0x0000000b10004986 */ /* 0x0005e8000c101510 */
[----:B------:R3:W-:Y:S04]  /*255b0*/  @P5 STG.E.U16 desc[UR16][R14.64], R0 ;  /* 0x000000000e005986 */ /* 0x0007e8000c101510 */
[----:B--2---:R-:W2:Y:S04]  /*255c0*/  LDL.LU R11, [R1+0x23c] ;  /* 0x00023c00010b7983 */ /* 0x004ea80000300800 */
[----:B------:R-:W2:Y:S04]  /*255d0*/  LDL.LU R17, [R1+0x240] ;  /* 0x0002400001117983 */ /* 0x000ea80000300800 */
[----:B---3--:R-:W2:Y:S01]  /*255e0*/  LDL.LU R15, [R1+0x13c] ;  /* 0x00013c00010f7983 */ /* 0x008ea20000300800 */
[----:B------:R-:W-:Y:S01]  /*255f0*/  ISETP.LT.AND P2, PT, R72, UR64, !P6 ;  /* 0x0000004048007c0c */ /* 0x000fe2000f741270 */
[----:B------:R-:W-:Y:S01]  /*25600*/  IMAD.WIDE R12, R10, 0x2, R6 ;  /* 0x000000020a0c7825 */ /* 0x000fe200078e0206 */
[----:B------:R-:W-:Y:S01]  /*25610*/  PRMT R16, R18, 0x7632, R16 ;  /* 0x0000763212107816 */ /* 0x000fe20000000010 */
[----:B------:R-:W3:Y:S10]  /*25620*/  LDCU UR64, c[0x0][0x398] ;  /* 0x00007300ff4077ac */ /* 0x000ef40008000800 */
[----:B------:R0:W-:Y:S04]  /*25630*/  @P2 STG.E.U16 desc[UR16][R12.64], R18 ;  /* 0x000000120c002986 */ /* 0x0001e8000c101510 */
[----:B0-----:R-:W3:Y:S01]  /*25640*/  LDL.LU R18, [R1+0x140] ;  /* 0x0001400001127983 */ /* 0x001ee20000300800 */
[----:B--2---:R-:W-:Y:S01]  /*25650*/  F2FP.F16.F32.PACK_AB R14, R15, R11 ;  /* 0x0000000b0f0e723e */ /* 0x004fe200000000ff */
[----:B------:R-:W-:-:S05]  /*25660*/  VIADD R15, R92, 0x12 ;  /* 0x000000125c0f7836 */ /* 0x000fca0000000000 */
[----:B------:R-:W-:Y:S02]  /*25670*/  ISETP.GE.AND P2, PT, R15, UR18, PT ;  /* 0x000000120f007c0c */ /* 0x000fe4000bf46270 */
[----:B------:R-:W-:Y:S01]  /*25680*/  ISETP.LT.AND P6, PT, R89, UR77, !P6 ;  /* 0x0000004d59007c0c */ /* 0x000fe2000f7c1270 */
[----:B------:R-:W2:Y:S01]  /*25690*/  LDL.LU R15, [R1+0x3c] ;  /* 0x00003c00010f7983 */ /* 0x000ea20000300800 */
[----:B------:R-:W-:Y:S01]  /*256a0*/  ISETP.LT.AND P4, PT, R93, UR72, !P3 ;  /* 0x000000485d007c0c */ /* 0x000fe2000df81270 */
[----:B------:R-:W-:Y:S01]  /*256b0*/  VIADD R0, R10, UR7 ;  /* 0x000000070a007c36 */ /* 0x000fe20008000000 */
[----:B------:R-:W-:Y:S01]  /*256c0*/  ISETP.LT.AND P5, PT, R76, UR65, !P3 ;  /* 0x000000414c007c0c */ /* 0x000fe2000dfa1270 */
[----:B------:R-:W-:Y:S01]  /*256d0*/  IMAD.WIDE R12, R10, 0x2, R4 ;  /* 0x000000020a0c7825 */ /* 0x000fe200078e0204 */
[----:B------:R-:W0:Y:S03]  /*256e0*/  LDCU UR77, c[0x0][0x39c] ;  /* 0x00007380ff4d77ac */ /* 0x000e260008000800 */
[----:B------:R-:W-:Y:S01]  /*256f0*/  IMAD.WIDE R10, R0, 0x2, R8 ;  /* 0x00000002000a7825 */ /* 0x000fe200078e0208 */
[----:B------:R-:W0:Y:S03]  /*25700*/  LDCU UR72, c[0x0][0x398] ;  /* 0x00007300ff4877ac */ /* 0x000e260008000800 */
[----:B------:R1:W-:Y:S01]  /*25710*/  @P6 STG.E.U16 desc[UR16][R12.64], R16 ;  /* 0x000000100c006986 */ /* 0x0003e2000c101510 */
[----:B------:R-:W-:Y:S01]  /*25720*/  ISETP.LT.AND P6, PT, R72, UR48, !P3 ;  /* 0x0000003048007c0c */ /* 0x000fe2000dfc1270 */
[----:B------:R-:W0:Y:S02]  /*25730*/  LDCU UR48, c[0x0][0x39c] ;  /* 0x00007380ff3077ac */ /* 0x000e240008000800 */
[----:B------:R3:W-:Y:S01]  /*25740*/  @P4 STG.E.U16 desc[UR16][R10.64], R14 ;  /* 0x0000000e0a004986 */ /* 0x0007e2000c101510 */
[----:B------:R-:W-:Y:S01]  /*25750*/  ISETP.LT.AND P3, PT, R89, UR46, !P3 ;  /* 0x0000002e59007c0c */ /* 0x000fe2000df61270 */
[----:B------:R-:W0:Y:S01]  /*25760*/  LDCU UR65, c[0x0][0x398] ;  /* 0x00007300ff4177ac */ /* 0x000e220008000800 */
[----:B------:R-:W0:Y:S01]  /*25770*/  LDCU UR18, c[0x0][0x398] ;  /* 0x00007300ff1277ac */ /* 0x000e220008000800 */
[----:B-1----:R-:W-:Y:S01]  /*25780*/  IMAD.WIDE R12, R0, 0x2, R2 ;  /* 0x00000002000c7825 */ /* 0x002fe200078e0202 */
[----:B------:R-:W1:Y:S01]  /*25790*/  LDCU UR46, c[0x0][0x398] ;  /* 0x00007300ff2e77ac */ /* 0x000e620008000800 */
[----:B---3--:R-:W-:-:S02]  /*257a0*/  PRMT R14, R14, 0x7632, R14 ;  /* 0x000076320e0e7816 */ /* 0x008fc4000000000e */
[----:B------:R-:W-:-:S03]  /*257b0*/  IMAD.WIDE R10, R0, 0x2, R6 ;  /* 0x00000002000a7825 */ /* 0x000fc600078e0206 */
[----:B------:R-:W-:Y:S01]  /*257c0*/  @P5 STG.E.U16 desc[UR16][R12.64], R14 ;  /* 0x0000000e0c005986 */ /* 0x000fe2000c101510 */
[----:B------:R-:W-:Y:S01]  /*257d0*/  ISETP.LT.AND P5, PT, R93, UR61, !P1 ;  /* 0x0000003d5d007c0c */ /* 0x000fe2000cfa1270 */
[----:B------:R-:W3:Y:S01]  /*257e0*/  LDCU UR61, c[0x0][0x398] ;  /* 0x00007300ff3d77ac */ /* 0x000ee20008000800 */
[----:B--2---:R-:W-:Y:S01]  /*257f0*/  F2FP.F16.F32.PACK_AB R19, R19, R15 ;  /* 0x0000000f1313723e */ /* 0x004fe200000000ff */
[----:B------:R-:W-:-:S04]  /*25800*/  VIADD R15, R92, 0x13 ;  /* 0x000000135c0f7836 */ /* 0x000fc80000000000 */
[----:B------:R2:W-:Y:S01]  /*25810*/  @P6 STG.E.U16 desc[UR16][R10.64], R19 ;  /* 0x000000130a006986 */ /* 0x0005e2000c101510 */
[----:B------:R-:W-:Y:S01]  /*25820*/  ISETP.GE.AND P4, PT, R15, UR37, PT ;  /* 0x000000250f007c0c */ /* 0x000fe2000bf86270 */
[----:B------:R-:W0:Y:S01]  /*25830*/  LDCU UR37, c[0x0][0x398] ;  /* 0x00007300ff2577ac */ /* 0x000e220008000800 */
[----:B--2---:R-:W-:Y:S01]  /*25840*/  VIADD R10, R0, UR7 ;  /* 0x00000007000a7c36 */ /* 0x004fe20008000000 */
[----:B------:R-:W-:Y:S01]  /*25850*/  F2FP.F16.F32.PACK_AB R11, R18, R17 ;  /* 0x00000011120b723e */ /* 0x000fe200000000ff */
[----:B------:R-:W-:Y:S01]  /*25860*/  IMAD.WIDE R16, R0, 0x2, R4 ;  /* 0x0000000200107825 */ /* 0x000fe200078e0204 */
[----:B------:R-:W-:-:S03]  /*25870*/  PRMT R19, R19, 0x7632, R19 ;  /* 0x0000763213137816 */ /* 0x000fc60000000013 */
[----:B------:R-:W-:Y:S02]  /*25880*/  VIADD R18, R92, 0x14 ;  /* 0x000000145c127836 */ /* 0x000fe40000000000 */
[----:B------:R-:W-:Y:S01]  /*25890*/  IMAD.WIDE R14, R10, 0x2, R8 ;  /* 0x000000020a0e7825 */ /* 0x000fe200078e0208 */
[----:B------:R-:W-:Y:S01]  /*258a0*/  @P3 STG.E.U16 desc[UR16][R16.64], R19 ;  /* 0x0000001310003986 */ /* 0x000fe2000c101510 */
[----:B------:R-:W-:Y:S02]  /*258b0*/  PRMT R0, R11, 0x7632, R0 ;  /* 0x000076320b007816 */ /* 0x000fe40000000000 */
[----:B------:R-:W-:Y:S01]  /*258c0*/  ISETP.GE.AND P3, PT, R18, UR45, PT ;  /* 0x0000002d12007c0c */ /* 0x000fe2000bf66270 */
[----:B------:R2:W-:Y:S04]  /*258d0*/  @P5 STG.E.U16 desc[UR16][R14.64], R11 ;  /* 0x0000000b0e005986 */ /* 0x0005e8000c101510 */
[----:B------:R-:W3:Y:S01]  /*258e0*/  LDL.LU R18, [R1+0x248] ;  /* 0x0002480001127983 */ /* 0x000ee20000300800 */
[----:B------:R-:W-:Y:S01]  /*258f0*/  ISETP.LT.AND P6, PT, R76, UR34, !P1 ;  /* 0x000000224c007c0c */ /* 0x000fe2000cfc1270 */
[----:B------:R-:W-:Y:S01]  /*25900*/  IMAD.WIDE R12, R10, 0x2, R2 ;  /* 0x000000020a0c7825 */ /* 0x000fe200078e0202 */
[----:B------:R-:W-:Y:S01]  /*25910*/  ISETP.LT.AND P5, PT, R72, UR52, !P1 ;  /* 0x0000003448007c0c */ /* 0x000fe2000cfa1270 */
[----:B------:R-:W0:Y:S01]  /*25920*/  LDCU UR52, c[0x0][0x39c] ;  /* 0x00007380ff3477ac */ /* 0x000e220008000800 */
[----:B--2---:R-:W2:Y:S01]  /*25930*/  LDL.LU R11, [R1+0x40] ;  /* 0x00004000010b7983 */ /* 0x004ea20000300800 */
[----:B------:R-:W0:Y:S03]  /*25940*/  LDCU UR34, c[0x0][0x398] ;  /* 0x00007300ff2277ac */ /* 0x000e260008000800 */
[----:B------:R-:W3:Y:S01]  /*25950*/  LDL.LU R14, [R1+0x144] ;  /* 0x00014400010e7983 */ /* 0x000ee20000300800 */
[----:B------:R-:W0:Y:S03]  /*25960*/  LDCU UR45, c[0x0][0x398] ;  /* 0x00007300ff2d77ac */ /* 0x000e260008000800 */
[----:B------:R-:W3:Y:S04]  /*25970*/  LDL.LU R15, [R1+0x244] ;  /* 0x00024400010f7983 */ /* 0x000ee80000300800 */
[----:B------:R0:W-:Y:S01]  /*25980*/  @P6 STG.E.U16 desc[UR16][R12.64], R0 ;  /* 0x000000000c006986 */ /* 0x0001e2000c101510 */
[----:B------:R-:W-:Y:S01]  /*25990*/  ISETP.LT.AND P6, PT, R89, UR20, !P1 ;  /* 0x0000001459007c0c */ /* 0x000fe2000cfc1270 */
[----:B------:R-:W1:Y:S01]  /*259a0*/  LDCU UR20, c[0x0][0x398] ;  /* 0x00007300ff1477ac */ /* 0x000e620008000800 */
[----:B0-----:R-:W-:Y:S01]  /*259b0*/  IMAD.WIDE R12, R10, 0x2, R4 ;  /* 0x000000020a0c7825 */ /* 0x001fe200078e0204 */
[----:B--2---:R-:W-:-:S02]  /*259c0*/  F2FP.F16.F32.PACK_AB R20, R20, R11 ;  /* 0x0000000b1414723e */ /* 0x004fc400000000ff */
[----:B---3--:R-:W-:Y:S01]  /*259d0*/  F2FP.F16.F32.PACK_AB R16, R14, R15 ;  /* 0x0000000f0e10723e */ /* 0x008fe200000000ff */
[----:B------:R-:W-:-:S05]  /*259e0*/  IMAD.WIDE R14, R10, 0x2, R6 ;  /* 0x000000020a0e7825 */ /* 0x000fca00078e0206 */
[----:B------:R0:W-:Y:S01]  /*259f0*/  @P5 STG.E.U16 desc[UR16][R14.64], R20 ;  /* 0x000000140e005986 */ /* 0x0001e2000c101510 */
[----:B------:R-:W-:-:S03]  /*25a00*/  PRMT R17, R20, 0x7632, R17 ;  /* 0x0000763214117816 */ /* 0x000fc60000000011 */
[----:B0-----:R-:W2:Y:S04]  /*25a10*/  LDL.LU R14, [R1+0x44] ;  /* 0x00004400010e7983 */ /* 0x001ea80000300800 */
[----:B------:R0:W-:Y:S04]  /*25a20*/  @P6 STG.E.U16 desc[UR16][R12.64], R17 ;  /* 0x000000110c006986 */ /* 0x0001e8000c101510 */
[----:B0-----:R-:W3:Y:S01]  /*25a30*/  LDL.LU R17, [R1+0x148] ;  /* 0x0001480001117983 */ /* 0x001ee20000300800 */
[----:B------:R-:W-:Y:S01]  /*25a40*/  ISETP.LT.AND P1, PT, R93, UR49, !P0 ;  /* 0x000000315d007c0c */ /* 0x000fe2000c721270 */
[----:B------:R-:W-:Y:S01]  /*25a50*/  VIADD R0, R10, UR7 ;  /* 0x000000070a007c36 */ /* 0x000fe20008000000 */
[----:B------:R-:W-:Y:S01]  /*25a60*/  ISETP.LT.AND P6, PT, R76, UR26, !P0 ;  /* 0x0000001a4c007c0c */ /* 0x000fe2000c7c1270 */
[----:B------:R-:W0:Y:S01]  /*25a70*/  LDCU UR49, c[0x0][0x398] ;  /* 0x00007300ff3177ac */ /* 0x000e220008000800 */
[----:B------:R-:W-:Y:S01]  /*25a80*/  ISETP.LT.AND P5, PT, R72, UR44, !P0 ;  /* 0x0000002c48007c0c */ /* 0x000fe2000c7a1270 */
[----:B------:R-:W-:Y:S01]  /*25a90*/  IMAD.WIDE R10, R0, 0x2, R8 ;  /* 0x00000002000a7825 */ /* 0x000fe200078e0208 */
[----:B------:R-:W-:Y:S01]  /*25aa0*/  PRMT R15, R16, 0x7632, R15 ;  /* 0x00007632100f7816 */ /* 0x000fe2000000000f */
[----:B------:R-:W0:Y:S02]  /*25ab0*/  LDCU UR44, c[0x0][0x39c] ;  /* 0x00007380ff2c77ac */ /* 0x000e240008000800 */
[C---:B------:R-:W-:Y:S01]  /*25ac0*/  IMAD.WIDE R12, R0.reuse, 0x2, R2 ;  /* 0x00000002000c7825 */ /* 0x040fe200078e0202 */
[----:B------:R-:W0:Y:S03]  /*25ad0*/  LDCU UR26, c[0x0][0x398] ;  /* 0x00007300ff1a77ac */ /* 0x000e260008000800 */
[----:B------:R1:W-:Y:S01]  /*25ae0*/  @P1 STG.E.U16 desc[UR16][R10.64], R16 ;  /* 0x000000100a001986 */ /* 0x0003e2000c101510 */
[----:B------:R-:W-:Y:S01]  /*25af0*/  ISETP.LT.AND P0, PT, R89, UR43, !P0 ;  /* 0x0000002b59007c0c */ /* 0x000fe2000c701270 */
[----:B------:R-:W0:Y:S02]  /*25b00*/  LDCU UR43, c[0x0][0x39c] ;  /* 0x00007380ff2b77ac */ /* 0x000e240008000800 */
[----:B------:R-:W-:Y:S01]  /*25b10*/  @P6 STG.E.U16 desc[UR16][R12.64], R15 ;  /* 0x0000000f0c006986 */ /* 0x000fe2000c101510 */
[----:B-1----:R-:W-:Y:S01]  /*25b20*/  IMAD.WIDE R10, R0, 0x2, R6 ;  /* 0x00000002000a7825 */ /* 0x002fe200078e0206 */
[----:B--2---:R-:W-:-:S03]  /*25b30*/  F2FP.F16.F32.PACK_AB R21, R21, R14 ;  /* 0x0000000e1515723e */ /* 0x004fc600000000ff */
[----:B------:R-:W-:Y:S02]  /*25b40*/  VIADD R14, R92, 0x15 ;  /* 0x000000155c0e7836 */ /* 0x000fe40000000000 */
[----:B------:R1:W-:Y:S01]  /*25b50*/  @P5 STG.E.U16 desc[UR16][R10.64], R21 ;  /* 0x000000150a005986 */ /* 0x0003e2000c101510 */
[----:B------:R-:W-:Y:S01]  /*25b60*/  ISETP.LT.AND P5, PT, R93, UR24, !P2 ;  /* 0x000000185d007c0c */ /* 0x000fe2000d7a1270 */
[----:B------:R-:W2:Y:S01]  /*25b70*/  LDCU UR24, c[0x0][0x398] ;  /* 0x00007300ff1877ac */ /* 0x000ea20008000800 */
[----:B------:R-:W-:Y:S02]  /*25b80*/  ISETP.GE.AND P1, PT, R14, UR35, PT ;  /* 0x000000230e007c0c */ /* 0x000fe4000bf26270 */
[----:B------:R-:W-:Y:S01]  /*25b90*/  PRMT R19, R21, 0x7632, R19 ;  /* 0x0000763215137816 */ /* 0x000fe20000000013 */
[----:B------:R-:W0:Y:S01]  /*25ba0*/  LDCU UR35, c[0x0][0x398] ;  /* 0x00007300ff2377ac */ /* 0x000e220008000800 */
[C---:B-1----:R-:W-:Y:S01]  /*25bb0*/  VIADD R10, R0.reuse, UR7 ;  /* 0x00000007000a7c36 */ /* 0x042fe20008000000 */
[----:B---3--:R-:W-:Y:S01]  /*25bc0*/  F2FP.F16.F32.PACK_AB R11, R17, R18 ;  /* 0x00000012110b723e */ /* 0x008fe200000000ff */
[----:B------:R-:W-:Y:S01]  /*25bd0*/  IMAD.WIDE R16, R0, 0x2, R4 ;  /* 0x0000000200107825 */ /* 0x000fe200078e0204 */
[----:B------:R-:W3:Y:S03]  /*25be0*/  LDL.LU R21, [R1+0xb4] ;  /* 0x0000b40001157983 */ /* 0x000ee60000300800 */
[----:B------:R-:W-:Y:S01]  /*25bf0*/  IMAD.WIDE R14, R10, 0x2, R8 ;  /* 0x000000020a0e7825 */ /* 0x000fe200078e0208 */
[----:B------:R-:W-:Y:S01]  /*25c00*/  @P0 STG.E.U16 desc[UR16][R16.64], R19 ;  /* 0x0000001310000986 */ /* 0x000fe2000c101510 */
[----:B------:R-:W-:-:S03]  /*25c10*/  PRMT R0, R11, 0x7632, R0 ;  /* 0x000076320b007816 */ /* 0x000fc60000000000 */
[----:B------:R1:W-:Y:S04]  /*25c20*/  @P5 STG.E.U16 desc[UR16][R14.64], R11 ;  /* 0x0000000b0e005986 */ /* 0x0003e8000c101510 */
[----:B-1----:R-:W2:Y:S04]  /*25c30*/  LDL.LU R11, [R1+0x14c] ;  /* 0x00014c00010b7983 */ /* 0x002ea80000300800 */
[----:B------:R-:W2:Y:S04]  /*25c40*/  LDL.LU R14, [R1+0x24c] ;  /* 0x00024c00010e7983 */ /* 0x000ea80000300800 */
[----:B------:R-:W3:Y:S01]  /*25c50*/  LDL.LU R15, [R1+0x48] ;  /* 0x00004800010f7983 */ /* 0x000ee20000300800 */
[----:B------:R-:W-:Y:S01]  /*25c60*/  ISETP.LT.AND P6, PT, R76, UR32, !P2 ;  /* 0x000000204c007c0c */ /* 0x000fe2000d7c1270 */
[----:B------:R-:W-:Y:S01]  /*25c70*/  IMAD.WIDE R12, R10, 0x2, R2 ;  /* 0x000000020a0c7825 */ /* 0x000fe200078e0202 */
[----:B------:R-:W-:Y:S01]  /*25c80*/  ISETP.LT.AND P5, PT, R72, UR33, !P2 ;  /* 0x0000002148007c0c */ /* 0x000fe2000d7a1270 */
[----:B------:R-:W1:Y:S02]  /*25c90*/  LDCU UR32, c[0x0][0x398] ;  /* 0x00007300ff2077ac */ /* 0x000e640008000800 */
[----:B------:R-:W-:Y:S01]  /*25ca0*/  VIADD R18, R92, 0x16 ;  /* 0x000000165c127836 */ /* 0x000fe20000000000 */
[----:B------:R-:W0:Y:S07]  /*25cb0*/  LDCU UR33, c[0x0][0x398] ;  /* 0x00007300ff2177ac */ /* 0x000e2e0008000800 */
[----:B------:R-:W-:Y:S01]  /*25cc0*/  @P6 STG.E.U16 desc[UR16][R12.64], R0 ;  /* 0x000000000c006986 */ /* 0x000fe2000c101510 */
[----:B--2---:R-:W-:-:S02]  /*25cd0*/  F2FP.F16.F32.PACK_AB R16, R11, R14 ;  /* 0x0000000e0b10723e */ /* 0x004fc400000000ff */
[----:B---3--:R-:W-:Y:S01]  /*25ce0*/  F2FP.F16.F32.PACK_AB R22, R22, R15 ;  /* 0x0000000f1616723e */ /* 0x008fe200000000ff */
[----:B------:R-:W-:-:S05]  /*25cf0*/  IMAD.WIDE R14, R10, 0x2, R6 ;  /* 0x000000020a0e7825 */ /* 0x000fca00078e0206 */
[----:B------:R2:W-:Y:S04]  /*25d00*/  @P5 STG.E.U16 desc[UR16][R14.64], R22 ;  /* 0x000000160e005986 */ /* 0x0005e8000c101510 */
[----:B--2---:R-:W2:Y:S01]  /*25d10*/  LDL.LU R15, [R1+0x4c] ;  /* 0x00004c00010f7983 */ /* 0x004ea20000300800 */
[----:B------:R-:W-:Y:S01]  /*25d20*/  ISETP.LT.AND P6, PT, R89, UR47, !P2 ;  /* 0x0000002f59007c0c */ /* 0x000fe2000d7c1270 */
[----:B------:R-:W-:Y:S01]  /*25d30*/  IMAD.WIDE R12, R10, 0x2, R4 ;  /* 0x000000020a0c7825 */ /* 0x000fe200078e0204 */
[----:B------:R-:W-:Y:S01]  /*25d40*/  ISETP.LT.AND P2, PT, R93, UR50, !P4 ;  /* 0x000000325d007c0c */ /* 0x000fe2000e741270 */
[----:B------:R-:W3:Y:S01]  /*25d50*/  LDCU UR50, c[0x0][0x398] ;  /* 0x00007300ff3277ac */ /* 0x000ee20008000800 */
[----:B------:R-:W-:Y:S01]  /*25d60*/  PRMT R17, R22, 0x7632, R17 ;  /* 0x0000763216117816 */ /* 0x000fe20000000011 */
[----:B------:R-:W-:Y:S01]  /*25d70*/  VIADD R0, R10, UR7 ;  /* 0x000000070a007c36 */ /* 0x000fe20008000000 */
[----:B------:R-:W-:Y:S01]  /*25d80*/  ISETP.LT.AND P5, PT, R76, UR8, !P4 ;  /* 0x000000084c007c0c */ /* 0x000fe2000e7a1270 */
[----:B------:R-:W0:Y:S02]  /*25d90*/  LDCU UR47, c[0x0][0x398] ;  /* 0x00007300ff2f77ac */ /* 0x000e240008000800 */
[----:B------:R-:W-:Y:S01]  /*25da0*/  IMAD.WIDE R10, R0, 0x2, R8 ;  /* 0x00000002000a7825 */ /* 0x000fe200078e0208 */
[----:B------:R-:W-:Y:S01]  /*25db0*/  ISETP.GE.AND P0, PT, R18, UR62, PT ;  /* 0x0000003e12007c0c */ /* 0x000fe2000bf06270 */
[----:B------:R-:W0:Y:S02]  /*25dc0*/  LDCU UR8, c[0x0][0x398] ;  /* 0x00007300ff0877ac */ /* 0x000e240008000800 */
[----:B------:R1:W-:Y:S01]  /*25dd0*/  @P6 STG.E.U16 desc[UR16][R12.64], R17 ;  /* 0x000000110c006986 */ /* 0x0003e2000c101510 */
[----:B------:R-:W-:Y:S01]  /*25de0*/  ISETP.LT.AND P6, PT, R72, UR36, !P4 ;  /* 0x0000002448007c0c */ /* 0x000fe2000e7c1270 */
[----:B------:R-:W0:Y:S02]  /*25df0*/  LDCU UR36, c[0x0][0x398] ;  /* 0x00007300ff2477ac */ /* 0x000e240008000800 */
[----:B------:R0:W-:Y:S01]  /*25e00*/  @P2 STG.E.U16 desc[UR16][R10.64], R16 ;  /* 0x000000100a002986 */ /* 0x0001e2000c101510 */
[----:B------:R-:W0:Y:S01]  /*25e10*/  LDCU UR62, c[0x0][0x398] ;  /* 0x00007300ff3e77ac */ /* 0x000e220008000800 */
[----:B-1----:R-:W-:Y:S01]  /*25e20*/  VIADD R12, R92, 0x17 ;  /* 0x000000175c0c7836 */ /* 0x002fe20000000000 */
[----:B------:R-:W-:-:S04]  /*25e30*/  PRMT R17, R16, 0x7632, R17 ;  /* 0x0000763210117816 */ /* 0x000fc80000000011 */
[----:B------:R-:W-:Y:S01]  /*25e40*/  ISETP.GE.AND P2, PT, R12, UR57, PT ;  /* 0x000000390c007c0c */ /* 0x000fe2000bf46270 */
[----:B------:R-:W-:Y:S01]  /*25e50*/  IMAD.WIDE R12, R0, 0x2, R6 ;  /* 0x00000002000c7825 */ /* 0x000fe200078e0206 */
[----:B--2---:R-:W-:-:S03]  /*25e60*/  F2FP.F16.F32.PACK_AB R23, R23, R15 ;  /* 0x0000000f1717723e */ /* 0x004fc600000000ff */
[C---:B------:R-:W-:Y:S01]  /*25e70*/  IMAD.WIDE R14, R0.reuse, 0x2, R2 ;  /* 0x00000002000e7825 */ /* 0x040fe200078e0202 */
[----:B------:R-:W-:Y:S01]  /*25e80*/  ISETP.LT.AND P4, PT, R89, UR59, !P4 ;  /* 0x0000003b59007c0c */ /* 0x000fe2000e781270 */
[----:B------:R-:W1:Y:S03]  /*25e90*/  LDCU UR59, c[0x0][0x39c] ;  /* 0x00007380ff3b77ac */ /* 0x000e660008000800 */
[----:B------:R2:W-:Y:S01]  /*25ea0*/  @P5 STG.E.U16 desc[UR16][R14.64], R17 ;  /* 0x000000110e005986 */ /* 0x0005e2000c101510 */
[----:B0-----:R-:W-:Y:S01]  /*25eb0*/  IMAD.WIDE R10, R0, 0x2, R4 ;  /* 0x00000002000a7825 */ /* 0x001fe200078e0204 */
[----:B------:R-:W0:Y:S02]  /*25ec0*/  LDCU UR57, c[0x0][0x398] ;  /* 0x00007300ff3977ac */ /* 0x000e240008000800 */
[----:B------:R0:W-:Y:S04]  /*25ed0*/  @P6 STG.E.U16 desc[UR16][R12.64], R23 ;  /* 0x000000170c006986 */ /* 0x0001e8000c101510 */
[----:B--2---:R-:W2:Y:S04]  /*25ee0*/  LDL.LU R14, [R1+0x250] ;  /* 0x00025000010e7983 */ /* 0x004ea80000300800 */
[----:B------:R-:W2:Y:S04]  /*25ef0*/  LDL.LU R15, [R1+0x50] ;  /* 0x00005000010f7983 */ /* 0x000ea80000300800 */
[----:B0-----:R-:W3:Y:S01]  /*25f00*/  LDL.LU R13, [R1+0x150] ;  /* 0x00015000010d7983 */ /* 0x001ee20000300800 */
[----:B------:R-:W-:-:S02]  /*25f10*/  PRMT R16, R23, 0x7632, R16 ;  /* 0x0000763217107816 */ /* 0x000fc40000000010 */
[----:B------:R-:W-:Y:S01]  /*25f20*/  ISETP.LT.AND P5, PT, R93, UR40, !P3 ;  /* 0x000000285d007c0c */ /* 0x000fe2000dfa1270 */
[----:B------:R-:W-:Y:S01]  /*25f30*/  VIADD R0, R0, UR7 ;  /* 0x0000000700007c36 */ /* 0x000fe20008000000 */
[----:B------:R-:W4:Y:S01]  /*25f40*/  LDL.LU R23, [R1+0x2c8] ;  /* 0x0002c80001177983 */ /* 0x000f220000300800 */
[----:B------:R-:W-:Y:S01]  /*25f50*/  ISETP.LT.AND P6, PT, R76, UR28, !P3 ;  /* 0x0000001c4c007c0c */ /* 0x000fe2000dfc1270 */
[----:B------:R-:W0:Y:S02]  /*25f60*/  LDCU UR40, c[0x0][0x398] ;  /* 0x00007300ff2877ac */ /* 0x000e240008000800 */
[----:B------:R3:W-:Y:S01]  /*25f70*/  @P4 STG.E.U16 desc[UR16][R10.64], R16 ;  /* 0x000000100a004986 */ /* 0x0007e2000c101510 */
[----:B------:R-:W0:Y:S01]  /*25f80*/  LDCU UR28, c[0x0][0x398] ;  /* 0x00007300ff1c77ac */ /* 0x000e220008000800 */
[----:B--2---:R-:W-:Y:S02]  /*25f90*/  F2FP.F16.F32.PACK_AB R24, R24, R15 ;  /* 0x0000000f1818723e */ /* 0x004fe400000000ff */
[----:B---3--:R-:W-:Y:S01]  /*25fa0*/  F2FP.F16.F32.PACK_AB R10, R13, R14 ;  /* 0x0000000e0d0a723e */ /* 0x008fe200000000ff */
[----:B------:R-:W-:-:S03]  /*25fb0*/  IMAD.WIDE R14, R0, 0x2, R8 ;  /* 0x00000002000e7825 */ /* 0x000fc600078e0208 */
[----:B------:R-:W-:-:S05]  /*25fc0*/  PRMT R17, R10, 0x7610, R17 ;  /* 0x000076100a117816 */ /* 0x000fca0000000011 */
[----:B------:R2:W-:Y:S04]  /*25fd0*/  @P5 STG.E.U16 desc[UR16][R14.64], R17 ;  /* 0x000000110e005986 */ /* 0x0005e8000c101510 */
[----:B--2---:R-:W2:Y:S04]  /*25fe0*/  LDL.LU R14, [R1+0x154] ;  /* 0x00015400010e7983 */ /* 0x004ea80000300800 */
[----:B------:R-:W2:Y:S01]  /*25ff0*/  LDL.LU R15, [R1+0x254] ;  /* 0x00025400010f7983 */ /* 0x000ea20000300800 */
[----:B------:R-:W-:Y:S01]  /*26000*/  ISETP.LT.AND P4, PT, R72, UR56, !P3 ;  /* 0x0000003848007c0c */ /* 0x000fe2000df81270 */
[----:B------:R-:W-:Y:S01]  /*26010*/  IMAD.WIDE R12, R0, 0x2, R2 ;  /* 0x00000002000c7825 */ /* 0x000fe200078e0202 */
[----:B------:R-:W-:Y:S01]  /*26020*/  PRMT R16, R10, 0x7632, R16 ;  /* 0x000076320a107816 */ /* 0x000fe20000000010 */
[----:B------:R-:W3:Y:S02]  /*26030*/  LDCU UR56, c[0x0][0x398] ;  /* 0x00007300ff3877ac */ /* 0x000ee40008000800 */
[----:B------:R-:W-:-:S02]  /*26040*/  IMAD.WIDE R10, R0, 0x2, R6 ;  /* 0x00000002000a7825 */ /* 0x000fc400078e0206 */
[----:B------:R-:W-:Y:S01]  /*26050*/  @P6 STG.E.U16 desc[UR16][R12.64], R16 ;  /* 0x000000100c006986 */ /* 0x000fe2000c101510 */
[----:B------:R-:W-:-:S05]  /*26060*/  PRMT R17, R24, 0x7632, R17 ;  /* 0x0000763218117816 */ /* 0x000fca0000000011 */
[----:B------:R0:W-:Y:S02]  /*26070*/  @P4 STG.E.U16 desc[UR16][R10.64], R24 ;  /* 0x000000180a004986 */ /* 0x0001e4000c101510 */
[----:B0-----:R-:W-:Y:S02]  /*26080*/  VIADD R10, R0, UR7 ;  /* 0x00000007000a7c36 */ /* 0x001fe40008000000 */
[----:B------:R-:W3:Y:S01]  /*26090*/  LDL.LU R24, [R1+0x1c8] ;  /* 0x0001c80001187983 */ /* 0x000ee20000300800 */
[----:B--2---:R-:W-:Y:S01]  /*260a0*/  F2FP.F16.F32.PACK_AB R11, R14, R15 ;  /* 0x0000000f0e0b723e */ /* 0x004fe200000000ff */
[----:B------:R-:W-:Y:S02]  /*260b0*/  IMAD.WIDE R14, R0, 0x2, R4 ;  /* 0x00000002000e7825 */ /* 0x000fe400078e0204 */
[----:B------:R-:W2:Y:S01]  /*260c0*/  LDL.LU R0, [R1+0x54] ;  /* 0x0000540001007983 */ /* 0x000ea20000300800 */
[----:B------:R-:W-:Y:S02]  /*260d0*/  ISETP.LT.AND P3, PT, R89, UR55, !P3 ;  /* 0x0000003759007c0c */ /* 0x000fe4000df61270 */
[----:B------:R-:W-:Y:S01]  /*260e0*/  ISETP.LT.AND P5, PT, R93, UR60, !P1 ;  /* 0x0000003c5d007c0c */ /* 0x000fe2000cfa1270 */
[----:B------:R-:W-:-:S04]  /*260f0*/  IMAD.WIDE R12, R10, 0x2, R8 ;  /* 0x000000020a0c7825 */ /* 0x000fc800078e0208 */
[----:B------:R-:W-:Y:S01]  /*26100*/  VIADD R16, R92, 0x18 ;  /* 0x000000185c107836 */ /* 0x000fe20000000000 */
[----:B------:R-:W-:Y:S01]  /*26110*/  ISETP.LT.AND P6, PT, R76, UR30, !P1 ;  /* 0x0000001e4c007c0c */ /* 0x000fe2000cfc1270 */
[----:B------:R-:W0:Y:S04]  /*26120*/  LDCU UR55, c[0x0][0x39c] ;  /* 0x00007380ff3777ac */ /* 0x000e280008000800 */
[----:B------:R-:W-:Y:S01]  /*26130*/  @P3 STG.E.U16 desc[UR16][R14.64], R17 ;  /* 0x000000110e003986 */ /* 0x000fe2000c101510 */
[----:B------:R-:W-:Y:S01]  /*26140*/  ISETP.GE.AND P4, PT, R16, UR54, PT ;  /* 0x0000003610007c0c */ /* 0x000fe2000bf86270 */
[----:B------:R-:W0:Y:S01]  /*26150*/  LDCU UR54, c[0x0][0x39c] ;  /* 0x00007380ff3677ac */ /* 0x000e220008000800 */
[----:B------:R-:W-:Y:S01]  /*26160*/  ISETP.LT.AND P3, PT, R72, UR12, !P1 ;  /* 0x0000000c48007c0c */ /* 0x000fe2000cf61270 */
[----:B------:R0:W-:Y:S01]  /*26170*/  @P5 STG.E.U16 desc[UR16][R12.64], R11 ;  /* 0x0000000b0c005986 */ /* 0x0001e2000c101510 */
[----:B------:R-:W-:Y:S01]  /*26180*/  ISETP.LT.AND P5, PT, R89, UR42, !P1 ;  /* 0x0000002a59007c0c */ /* 0x000fe2000cfa1270 */
[----:B------:R-:W0:Y:S02]  /*26190*/  LDCU UR60, c[0x0][0x398] ;  /* 0x00007300ff3c77ac */ /* 0x000e240008000800 */
[----:B------:R-:W3:Y:S01]  /*261a0*/  LDL.LU R16, [R1+0x258] ;  /* 0x0002580001107983 */ /* 0x000ee20000300800 */
[----:B------:R-:W0:Y:S01]  /*261b0*/  LDCU UR30, c[0x0][0x398] ;  /* 0x00007300ff1e77ac */ /* 0x000e220008000800 */
[----:B--2---:R-:W-:Y:S01]  /*261c0*/  F2FP.F16.F32.PACK_AB R25, R25, R0 ;  /* 0x000000001919723e */ /* 0x004fe200000000ff */
[----:B------:R-:W-:Y:S01]  /*261d0*/  VIADD R0, R92, 0x19 ;  /* 0x000000195c007836 */ /* 0x000fe20000000000 */
[----:B0-----:R-:W-:Y:S01]  /*261e0*/  PRMT R11, R11, 0x7632, R11 ;  /* 0x000076320b0b7816 */ /* 0x001fe2000000000b */
[----:B------:R-:W-:Y:S01]  /*261f0*/  IMAD.WIDE R14, R10, 0x2, R2 ;  /* 0x000000020a0e7825 */ /* 0x000fe200078e0202 */
[----:B------:R-:W0:Y:S02]  /*26200*/  LDCU UR12, c[0x0][0x398] ;  /* 0x00007300ff0c77ac */ /* 0x000e240008000800 */
[----:B------:R-:W-:-:S02]  /*26210*/  ISETP.GE.AND P1, PT, R0, UR70, PT ;  /* 0x0000004600007c0c */ /* 0x000fc4000bf26270 */
[----:B------:R-:W3:Y:S01]  /*26220*/  LDL.LU R0, [R1+0x158] ;  /* 0x0001580001007983 */ /* 0x000ee20000300800 */
[C---:B------:R-:W-:Y:S01]  /*26230*/  IMAD.WIDE R12, R10.reuse, 0x2, R6 ;  /* 0x000000020a0c7825 */ /* 0x040fe200078e0206 */
[----:B------:R-:W-:Y:S01]  /*26240*/  PRMT R19, R25, 0x7632, R19 ;  /* 0x0000763219137816 */ /* 0x000fe20000000013 */
[----:B------:R-:W2:Y:S01]  /*26250*/  LDCU UR70, c[0x0][0x39c] ;  /* 0x00007380ff4677ac */ /* 0x000ea20008000800 */
[----:B------:R0:W-:Y:S01]  /*26260*/  @P6 STG.E.U16 desc[UR16][R14.64], R11 ;  /* 0x0000000b0e006986 */ /* 0x0001e2000c101510 */
[----:B------:R-:W1:Y:S03]  /*26270*/  LDCU UR42, c[0x0][0x398] ;  /* 0x00007300ff2a77ac */ /* 0x000e660008000800 */
[----:B------:R4:W-:Y:S01]  /*26280*/  @P3 STG.E.U16 desc[UR16][R12.64], R25 ;  /* 0x000000190c003986 */ /* 0x0009e2000c101510 */
[----:B0-----:R-:W-:-:S03]  /*26290*/  IMAD.WIDE R14, R10, 0x2, R4 ;  /* 0x000000020a0e7825 */ /* 0x001fc600078e0204 */
[----:B----4-:R-:W4:Y:S04]  /*262a0*/  LDL.LU R25, [R1+0xc0] ;  /* 0x0000c00001197983 */ /* 0x010f280000300800 */
[----:B------:R0:W-:Y:S04]  /*262b0*/  @P5 STG.E.U16 desc[UR16][R14.64], R19 ;  /* 0x000000130e005986 */ /* 0x0001e8000c101510 */
[----:B0-----:R-:W2:Y:S04]  /*262c0*/  LDL.LU R14, [R1+0x15c] ;  /* 0x00015c00010e7983 */ /* 0x001ea80000300800 */
[----:B------:R-:W2:Y:S01]  /*262d0*/  LDL.LU R15, [R1+0x25c] ;  /* 0x00025c00010f7983 */ /* 0x000ea20000300800 */
[----:B---3--:R-:W-:Y:S01]  /*262e0*/  F2FP.F16.F32.PACK_AB R11, R0, R16 ;  /* 0x00000010000b723e */ /* 0x008fe200000000ff */
[----:B------:R-:W-:-:S05]  /*262f0*/  VIADD R16, R92, 0x1a ;  /* 0x0000001a5c107836 */ /* 0x000fca0000000000 */
[----:B------:R-:W-:Y:S02]  /*26300*/  ISETP.GE.AND P5, PT, R16, UR69, PT ;  /* 0x0000004510007c0c */ /* 0x000fe4000bfa6270 */
[----:B------:R-:W-:Y:S01]  /*26310*/  ISETP.LT.AND P6, PT, R93, UR58, !P0 ;  /* 0x0000003a5d007c0c */ /* 0x000fe2000c7c1270 */
[----:B------:R-:W3:Y:S01]  /*26320*/  LDL.LU R16, [R1+0x58] ;  /* 0x0000580001107983 */ /* 0x000ee20000300800 */
[----:B------:R-:W-:Y:S01]  /*26330*/  ISETP.LT.AND P3, PT, R76, UR14, !P0 ;  /* 0x0000000e4c007c0c */ /* 0x000fe2000c761270 */
[----:B------:R-:W-:Y:S01]  /*26340*/  VIADD R0, R10, UR7 ;  /* 0x000000070a007c36 */ /* 0x000fe20008000000 */
[C---:B------:R-:W-:Y:S01]  /*26350*/  PRMT R18, R11.reuse, 0x7610, R18 ;  /* 0x000076100b127816 */ /* 0x040fe20000000012 */
[----:B------:R-:W0:Y:S01]  /*26360*/  LDCU UR58, c[0x0][0x398] ;  /* 0x00007300ff3a77ac */ /* 0x000e220008000800 */
[----:B------:R-:W-:Y:S01]  /*26370*/  PRMT R17, R11, 0x7632, R17 ;  /* 0x000076320b117816 */ /* 0x000fe20000000011 */
[C---:B------:R-:W-:Y:S01]  /*26380*/  IMAD.WIDE R12, R0.reuse, 0x2, R8 ;  /* 0x00000002000c7825 */ /* 0x040fe200078e0208 */
[----:B------:R-:W0:Y:S03]  /*26390*/  LDCU UR14, c[0x0][0x398] ;  /* 0x00007300ff0e77ac */ /* 0x000e260008000800 */
[----:B------:R-:W-:-:S02]  /*263a0*/  IMAD.WIDE R10, R0, 0x2, R2 ;  /* 0x00000002000a7825 */ /* 0x000fc400078e0202 */
[----:B------:R-:W-:Y:S01]  /*263b0*/  @P6 STG.E.U16 desc[UR16][R12.64], R18 ;  /* 0x000000120c006986 */ /* 0x000fe2000c101510 */
[----:B------:R-:W0:Y:S03]  /*263c0*/  LDCU UR69, c[0x0][0x398] ;  /* 0x00007300ff4577ac */ /* 0x000e260008000800 */
[----:B------:R1:W-:Y:S02]  /*263d0*/  @P3 STG.E.U16 desc[UR16][R10.64], R17 ;  /* 0x000000110a003986 */ /* 0x0003e4000c101510 */
[----:B-1----:R-:W-:Y:S01]  /*263e0*/  VIADD R10, R0, UR7 ;  /* 0x00000007000a7c36 */ /* 0x002fe20008000000 */
[----:B--2---:R-:W-:Y:S01]  /*263f0*/  F2FP.F16.F32.PACK_AB R11, R14, R15 ;  /* 0x0000000f0e0b723e */ /* 0x004fe200000000ff */
[----:B------:R-:W-:Y:S01]  /*26400*/  IMAD.WIDE R14, R0, 0x2, R4 ;  /* 0x00000002000e7825 */ /* 0x000fe200078e0204 */
[----:B---3--:R-:W-:-:S03]  /*26410*/  F2FP.F16.F32.PACK_AB R26, R26, R16 ;  /* 0x000000101a1a723e */ /* 0x008fc600000000ff */
[----:B------:R-:W-:Y:S02]  /*26420*/  IMAD.WIDE R16, R0, 0x2, R6 ;  /* 0x0000000200107825 */ /* 0x000fe400078e0206 */
[----:B------:R-:W2:Y:S01]  /*26430*/  LDL.LU R0, [R1+0x5c] ;  /* 0x00005c0001007983 */ /* 0x000ea20000300800 */
[----:B------:R-:W-:Y:S02]  /*26440*/  ISETP.LT.AND P3, PT, R72, UR22, !P0 ;  /* 0x0000001648007c0c */ /* 0x000fe4000c761270 */
[----:B------:R-:W-:Y:S01]  /*26450*/  ISETP.LT.AND P6, PT, R89, UR4, !P0 ;  /* 0x0000000459007c0c */ /* 0x000fe2000c7c1270 */
[----:B------:R-:W-:Y:S01]  /*26460*/  IMAD.WIDE R12, R10, 0x2, R8 ;  /* 0x000000020a0c7825 */ /* 0x000fe200078e0208 */
[----:B------:R-:W-:Y:S01]  /*26470*/  ISETP.LT.AND P0, PT, R93, UR53, !P2 ;  /* 0x000000355d007c0c */ /* 0x000fe2000d701270 */
[----:B------:R-:W1:Y:S01]  /*26480*/  LDCU UR22, c[0x0][0x39c] ;  /* 0x00007380ff1677ac */ /* 0x000e620008000800 */
[----:B------:R-:W-:Y:S01]  /*26490*/  PRMT R18, R26, 0x7632, R18 ;  /* 0x000076321a127816 */ /* 0x000fe20000000012 */
[----:B------:R-:W3:Y:S06]  /*264a0*/  LDCU UR4, c[0x0][0x398] ;  /* 0x00007300ff0477ac */ /* 0x000eec0008000800 */
[----:B------:R0:W-:Y:S01]  /*264b0*/  @P3 STG.E.U16 desc[UR16][R16.64], R26 ;  /* 0x0000001a10003986 */ /* 0x0001e2000c101510 */
[----:B------:R-:W1:Y:S03]  /*264c0*/  LDCU UR53, c[0x0][0x398] ;  /* 0x00007300ff3577ac */ /* 0x000e660008000800 */
[----:B------:R1:W-:Y:S04]  /*264d0*/  @P6 STG.E.U16 desc[UR16][R14.64], R18 ;  /* 0x000000120e006986 */ /* 0x0003e8000c101510 */
[----:B------:R1:W-:Y:S04]  /*264e0*/  @P0 STG.E.U16 desc[UR16][R12.64], R11 ;  /* 0x0000000b0c000986 */ /* 0x0003e8000c101510 */
[----:B0-----:R-:W3:Y:S04]  /*264f0*/  LDL.LU R16, [R1+0x260] ;  /* 0x0002600001107983 */ /* 0x001ee80000300800 */
[----:B------:R-:W3:Y:S01]  /*26500*/  LDL.LU R26, [R1+0x2b4] ;  /* 0x0002b400011a7983 */ /* 0x000ee20000300800 */
[----:B--2---:R-:W-:Y:S01]  /*26510*/  F2FP.F16.F32.PACK_AB R27, R27, R0 ;  /* 0x000000001b1b723e */ /* 0x004fe200000000ff */
[----:B------:R-:W-:-:S05]  /*26520*/  VIADD R0, R92, 0x1b ;  /* 0x0000001b5c007836 */ /* 0x000fca0000000000 */
[----:B------:R-:W-:Y:S02]  /*26530*/  ISETP.GE.AND P0, PT, R0, UR77, PT ;  /* 0x0000004d00007c0c */ /* 0x000fe4000bf06270 */
[----:B------:R-:W-:Y:S01]  /*26540*/  ISETP.LT.AND P6, PT, R76, UR41, !P2 ;  /* 0x000000294c007c0c */ /* 0x000fe2000d7c1270 */
[----:B------:R-:W3:Y:S01]  /*26550*/  LDL.LU R0, [R1+0x160] ;  /* 0x0001600001007983 */ /* 0x000ee20000300800 */
[----:B------:R-:W-:Y:S01]  /*26560*/  ISETP.LT.AND P3, PT, R72, UR39, !P2 ;  /* 0x0000002748007c0c */ /* 0x000fe2000d761270 */
[C---:B-1----:R-:W-:Y:S01]  /*26570*/  IMAD.WIDE R14, R10.reuse, 0x2, R2 ;  /* 0x000000020a0e7825 */ /* 0x042fe200078e0202 */
[----:B------:R-:W-:Y:S01]  /*26580*/  PRMT R11, R11, 0x7632, R11 ;  /* 0x000076320b0b7816 */ /* 0x000fe2000000000b */
[----:B------:R-:W0:Y:S02]  /*26590*/  LDCU UR41, c[0x0][0x398] ;  /* 0x00007300ff2977ac */ /* 0x000e240008000800 */
[C---:B------:R-:W-:Y:S01]  /*265a0*/  IMAD.WIDE R12, R10.reuse, 0x2, R6 ;  /* 0x000000020a0c7825 */ /* 0x040fe200078e0206 */
[----:B------:R-:W-:Y:S01]  /*265b0*/  ISETP.LT.AND P2, PT, R89, UR51, !P2 ;  /* 0x0000003359007c0c */ /* 0x000fe2000d741270 */
[----:B------:R-:W1:Y:S04]  /*265c0*/  LDCU UR39, c[0x0][0x398] ;  /* 0x00007300ff2777ac */ /* 0x000e680008000800 */
[----:B------:R2:W-:Y:S01]  /*265d0*/  @P6 STG.E.U16 desc[UR16][R14.64], R11 ;  /* 0x0000000b0e006986 */ /* 0x0005e2000c101510 */
[----:B------:R-:W-:Y:S01]  /*265e0*/  PRMT R19, R27, 0x7632, R19 ;  /* 0x000076321b137816 */ /* 0x000fe20000000013 */
[----:B------:R-:W0:Y:S02]  /*265f0*/  LDCU UR51, c[0x0][0x398] ;  /* 0x00007300ff3377ac */ /* 0x000e240008000800 */
[----:B------:R1:W-:Y:S01]  /*26600*/  @P3 STG.E.U16 desc[UR16][R12.64], R27 ;  /* 0x0000001b0c003986 */ /* 0x0003e2000c101510 */
[----:B------:R-:W-:Y:S01]  /*26610*/  ISETP.LT.AND P3, PT, R93, UR38, !P4 ;  /* 0x000000265d007c0c */ /* 0x000fe2000e761270 */
[----:B------:R-:W0:Y:S01]  /*26620*/  LDCU UR38, c[0x0][0x398] ;  /* 0x00007300ff2677ac */ /* 0x000e220008000800 */
[----:B------:R-:W0:Y:S01]  /*26630*/  LDCU UR77, c[0x0][0x398] ;  /* 0x00007300ff4d77ac */ /* 0x000e220008000800 */
[----:B--2---:R-:W-:Y:S01]  /*26640*/  IMAD.WIDE R14, R10, 0x2, R4 ;  /* 0x000000020a0e7825 */ /* 0x004fe200078e0204 */
[----:B-1----:R-:W2:Y:S04]  /*26650*/  LDL.LU R27, [R1+0x1b4] ;  /* 0x0001b400011b7983 */ /* 0x002ea80000300800 */
[----:B------:R1:W-:Y:S01]  /*26660*/  @P2 STG.E.U16 desc[UR16][R14.64], R19 ;  /* 0x000000130e002986 */ /* 0x0003e2000c101510 */
[----:B------:R-:W-:Y:S01]  /*26670*/  ISETP.LT.AND P6, PT, R76, UR10, !P4 ;  /* 0x0000000a4c007c0c */ /* 0x000fe2000e7c1270 */
[----:B------:R-:W0:Y:S02]  /*26680*/  LDCU UR10, c[0x0][0x398] ;  /* 0x00007300ff0a77ac */ /* 0x000e240008000800 */
[----:B-1----:R-:W2:Y:S04]  /*26690*/  LDL.LU R14, [R1+0x264] ;  /* 0x00026400010e7983 */ /* 0x002ea80000300800 */
[----:B------:R-:W2:Y:S01]  /*266a0*/  LDL.LU R15, [R1+0x60] ;  /* 0x00006000010f7983 */ /* 0x000ea20000300800 */
[----:B---3--:R-:W-:Y:S01]  /*266b0*/  F2FP.F16.F32.PACK_AB R11, R0, R16 ;  /* 0x00000010000b723e */ /* 0x008fe200000000ff */
[----:B------:R-:W-:-:S03]  /*266c0*/  VIADD R0, R10, UR7 ;  /* 0x000000070a007c36 */ /* 0x000fc60008000000 */
[----:B------:R-:W-:Y:S01]  /*266d0*/  PRMT R18, R11, 0x7610, R18 ;  /* 0x000076100b127816 */ /* 0x000fe20000000012 */
[----:B------:R-:W-:-:S05]  /*266e0*/  IMAD.WIDE R12, R0, 0x2, R8 ;  /* 0x00000002000c7825 */ /* 0x000fca00078e0208 */
[----:B------:R1:W-:Y:S01]  /*266f0*/  @P3 STG.E.U16 desc[UR16][R12.64], R18 ;  /* 0x000000120c003986 */ /* 0x0003e2000c101510 */
[----:B------:R-:W-:-:S03]  /*26700*/  PRMT R17, R11, 0x7632, R17 ;  /* 0x000076320b117816 */ /* 0x000fc60000000011 */
[----:B-1----:R-:W3:Y:S01]  /*26710*/  LDL.LU R13, [R1+0x164] ;  /* 0x00016400010d7983 */ /* 0x002ee20000300800 */
[----:B------:R-:W-:-:S05]  /*26720*/  IMAD.WIDE R10, R0, 0x2, R2 ;  /* 0x00000002000a7825 */ /* 0x000fca00078e0202 */
[----:B------:R1:W-:Y:S04]  /*26730*/  @P6 STG.E.U16 desc[UR16][R10.64], R17 ;  /* 0x000000110a006986 */ /* 0x0003e8000c101510 */
[----:B-1----:R-:W4:Y:S01]  /*26740*/  LDL.LU R17, [R1+0x64] ;  /* 0x0000640001117983 */ /* 0x002f220000300800 */
[----:B------:R-:W-:Y:S01]  /*26750*/  ISETP.LT.AND P3, PT, R72, UR75, !P4 ;  /* 0x0000004b48007c0c */ /* 0x000fe2000e761270 */
[----:B------:R-:W-:Y:S01]  /*26760*/  VIADD R16, R92, 0x1c ;  /* 0x0000001c5c107836 */ /* 0x000fe20000000000 */
[----:B------:R-:W-:Y:S01]  /*26770*/  ISETP.LT.AND P6, PT, R89, UR74, !P4 ;  /* 0x0000004a59007c0c */ /* 0x000fe2000e7c1270 */
[----:B------:R-:W-:Y:S01]  /*26780*/  VIADD R10, R0, UR7 ;  /* 0x00000007000a7c36 */ /* 0x000fe20008000000 */
[----:B------:R-:W-:Y:S01]  /*26790*/  ISETP.LT.AND P4, PT, R93, UR76, !P1 ;  /* 0x0000004c5d007c0c */ /* 0x000fe2000cf81270 */
[----:B------:R-:W1:Y:S01]  /*267a0*/  LDCU UR74, c[0x0][0x39c] ;  /* 0x00007380ff4a77ac */ /* 0x000e620008000800 */
[----:B--2---:R-:W-:-:S02]  /*267b0*/  F2FP.F16.F32.PACK_AB R28, R28, R15 ;  /* 0x0000000f1c1c723e */ /* 0x004fc400000000ff */
[----:B------:R-:W-:Y:S01]  /*267c0*/  ISETP.GE.AND P2, PT, R16, UR48, PT ;  /* 0x0000003010007c0c */ /* 0x000fe2000bf46270 */
[----:B------:R-:W2:Y:S01]  /*267d0*/  LDCU UR48, c[0x0][0x398] ;  /* 0x00007300ff3077ac */ /* 0x000ea20008000800 */
[----:B------:R-:W-:Y:S01]  /*267e0*/  PRMT R16, R28, 0x7632, R16 ;  /* 0x000076321c107816 */ /* 0x000fe20000000010 */
[----:B------:R-:W0:Y:S01]  /*267f0*/  LDCU UR76, c[0x0][0x398] ;  /* 0x00007300ff4c77ac */ /* 0x000e220008000800 */
[----:B------:R-:W0:Y:S01]  /*26800*/  LDCU UR75, c[0x0][0x398] ;  /* 0x00007300ff4b77ac */ /* 0x000e220008000800 */
[----:B---3--:R-:W-:Y:S01]  /*26810*/  F2FP.F16.F32.PACK_AB R11, R13, R14 ;  /* 0x0000000e0d0b723e */ /* 0x008fe200000000ff */
[----:B------:R-:W-:-:S04]  /*26820*/  IMAD.WIDE R12, R0, 0x2, R6 ;  /* 0x00000002000c7825 */ /* 0x000fc800078e0206 */
[----:B------:R-:W-:Y:S01]  /*26830*/  IMAD.WIDE R14, R0, 0x2, R4 ;  /* 0x00000002000e7825 */ /* 0x000fe200078e0204 */
[----:B------:R3:W-:Y:S04]  /*26840*/  @P3 STG.E.U16 desc[UR16][R12.64], R28 ;  /* 0x0000001c0c003986 */ /* 0x0007e8000c101510 */
[----:B------:R0:W-:Y:S01]  /*26850*/  @P6 STG.E.U16 desc[UR16][R14.64], R16 ;  /* 0x000000100e006986 */ /* 0x0001e2000c101510 */
[----:B------:R-:W-:Y:S02]  /*26860*/  ISETP.LT.AND P6, PT, R76, UR67, !P1 ;  /* 0x000000434c007c0c */ /* 0x000fe4000cfc1270 */
[----:B----4-:R-:W-:Y:S01]  /*26870*/  F2FP.F16.F32.PACK_AB R29, R29, R17 ;  /* 0x000000111d1d723e */ /* 0x010fe200000000ff */
[----:B---3--:R-:W-:Y:S01]  /*26880*/  IMAD.WIDE R12, R10, 0x2, R8 ;  /* 0x000000020a0c7825 */ /* 0x008fe200078e0208 */
[----:B------:R-:W3:Y:S01]  /*26890*/  LDL.LU R28, [R1+0xbc] ;  /* 0x0000bc00011c7983 */ /* 0x000ee20000300800 */
[----:B------:R-:W4:Y:S03]  /*268a0*/  LDCU UR67, c[0x0][0x398] ;  /* 0x00007300ff4377ac */ /* 0x000f260008000800 */
[----:B------:R1:W-:Y:S01]  /*268b0*/  @P4 STG.E.U16 desc[UR16][R12.64], R11 ;  /* 0x0000000b0c004986 */ /* 0x0003e2000c101510 */
[----:B------:R-:W-:Y:S01]  /*268c0*/  ISETP.LT.AND P4, PT, R72, UR73, !P1 ;  /* 0x0000004948007c0c */ /* 0x000fe2000cf81270 */
[----:B0-----:R-:W-:-:S04]  /*268d0*/  IMAD.WIDE R16, R10, 0x2, R2 ;  /* 0x000000020a107825 */ /* 0x001fc800078e0202 */
[----:B------:R-:W-:Y:S01]  /*268e0*/  IMAD.WIDE R14, R10, 0x2, R6 ;  /* 0x000000020a0e7825 */ /* 0x000fe200078e0206 */
[----:B-1----:R-:W-:-:S03]  /*268f0*/  PRMT R11, R11, 0x7632, R11 ;  /* 0x000076320b0b7816 */ /* 0x002fc6000000000b */
[----:B------:R-:W-:Y:S01]  /*26900*/  VIADD R0, R92, 0x1d ;  /* 0x0000001d5c007836 */ /* 0x000fe20000000000 */
[----:B------:R-:W0:Y:S01]  /*26910*/  LDCU UR73, c[0x0][0x398] ;  /* 0x00007300ff4977ac */ /* 0x000e220008000800 */
[----:B------:R1:W-:Y:S04]  /*26920*/  @P6 STG.E.U16 desc[UR16][R16.64], R11 ;  /* 0x0000000b10006986 */ /* 0x0003e8000c101510 */
[----:B------:R0:W-:Y:S04]  /*26930*/  @P4 STG.E.U16 desc[UR16][R14.64], R29 ;  /* 0x0000001d0e004986 */ /* 0x0001e8000c101510 */
[----:B-1----:R-:W2:Y:S04]  /*26940*/  LDL.LU R16, [R1+0x268] ;  /* 0x0002680001107983 */ /* 0x002ea80000300800 */
[----:B------:R-:W2:Y:S04]  /*26950*/  LDL.LU R17, [R1+0x68] ;  /* 0x0000680001117983 */ /* 0x000ea80000300800 */
[----:B0-----:R-:W3:Y:S01]  /*26960*/  LDL.LU R15, [R1+0x168] ;  /* 0x00016800010f7983 */ /* 0x001ee20000300800 */
[----:B------:R-:W-:Y:S01]  /*26970*/  ISETP.LT.AND P1, PT, R89, UR71, !P1 ;  /* 0x0000004759007c0c */ /* 0x000fe2000cf21270 */
[----:B------:R-:W-:Y:S01]  /*26980*/  IMAD.WIDE R12, R10, 0x2, R4 ;  /* 0x000000020a0c7825 */ /* 0x000fe200078e0204 */
[----:B------:R-:W-:Y:S01]  /*26990*/  ISETP.GE.AND P3, PT, R0, UR52, PT ;  /* 0x0000003400007c0c */ /* 0x000fe2000bf66270 */
[----:B------:R-:W0:Y:S01]  /*269a0*/  LDCU UR71, c[0x0][0x39c] ;  /* 0x00007380ff4777ac */ /* 0x000e220008000800 */
[----:B------:R-:W-:-:S02]  /*269b0*/  PRMT R0, R29, 0x7632, R0 ;  /* 0x000076321d007816 */ /* 0x000fc40000000000 */
[----:B------:R-:W-:Y:S02]  /*269c0*/  ISETP.LT.AND P4, PT, R93, UR63, !P5 ;  /* 0x0000003f5d007c0c */ /* 0x000fe4000ef81270 */
[----:B------:R-:W-:Y:S01]  /*269d0*/  ISETP.LT.AND P6, PT, R76, UR66, !P5 ;  /* 0x000000424c007c0c */ /* 0x000fe2000efc1270 */
[----:B------:R-:W-:Y:S01]  /*269e0*/  VIADD R10, R10, UR7 ;  /* 0x000000070a0a7c36 */ /* 0x000fe20008000000 */
[----:B------:R-:W4:Y:S01]  /*269f0*/  LDL.LU R29, [R1+0x2b8] ;  /* 0x0002b800011d7983 */ /* 0x000f220000300800 */
[----:B------:R-:W1:Y:S03]  /*26a00*/  LDCU UR52, c[0x0][0x398] ;  /* 0x00007300ff3477ac */ /* 0x000e660008000800 */
[----:B------:R3:W-:Y:S01]  /*26a10*/  @P1 STG.E.U16 desc[UR16][R12.64], R0 ;  /* 0x000000000c001986 */ /* 0x0007e2000c101510 */
[----:B------:R-:W0:Y:S01]  /*26a20*/  LDCU UR63, c[0x0][0x398] ;  /* 0x00007300ff3f77ac */ /* 0x000e220008000800 */
[----:B------:R-:W0:Y:S01]  /*26a30*/  LDCU UR66, c[0x0][0x398] ;  /* 0x00007300ff4277ac */ /* 0x000e220008000800 */
[----:B--2---:R-:W-:-:S02]  /*26a40*/  F2FP.F16.F32.PACK_AB R30, R30, R17 ;  /* 0x000000111e1e723e */ /* 0x004fc400000000ff */
        /* <DEDUP_REMOVED lines=24> */
[----:B------:R-:W-:Y:S01]  /*26bd0*/  PRMT R18, R14, 0x7632, R18 ;  /* 0x000076320e127816 */ /* 0x000fe20000000012 */
[----:B------:R-:W0:Y:S02]  /*26be0*/  LDCU UR64, c[0x0][0x39c] ;  /* 0x00007380ff4077ac */ /* 0x000e240008000800 */
[----:B------:R-:W-:Y:S01]  /*26bf0*/  IMAD.WIDE R10, R0, 0x2, R8 ;  /* 0x00000002000a7825 */ /* 0x000fe200078e0208 */
[----:B------:R-:W0:Y:S03]  /*26c00*/  LDCU UR11, c[0x0][0x398] ;  /* 0x00007300ff0b77ac */ /* 0x000e260008000800 */
[----:B------:R1:W-:Y:S01]  /*26c10*/  @P5 STG.E.U16 desc[UR16][R12.64], R16 ;  /* 0x000000100c005986 */ /* 0x0003e2000c101510 */
[----:B------:R-:W0:Y:S03]  /*26c20*/  LDCU UR72, c[0x0][0x398] ;  /* 0x00007300ff4877ac */ /* 0x000e260008000800 */
[----:B------:R0:W-:Y:S01]  /*26c30*/  @P4 STG.E.U16 desc[UR16][R10.64], R14 ;  /* 0x0000000e0a004986 */ /* 0x0001e2000c101510 */
[----:B------:R-:W-:Y:S01]  /*26c40*/  ISETP.LT.AND P5, PT, R72, UR65, !P0 ;  /* 0x0000004148007c0c */ /* 0x000fe2000c7a1270 */
[----:B------:R-:W0:Y:S01]  /*26c50*/  LDCU UR44, c[0x0][0x398] ;  /* 0x00007300ff2c77ac */ /* 0x000e220008000800 */
[----:B------:R-:W-:Y:S01]  /*26c60*/  ISETP.LT.AND P4, PT, R89, UR18, !P0 ;  /* 0x0000001259007c0c */ /* 0x000fe2000c781270 */
[----:B------:R-:W0:Y:S01]  /*26c70*/  LDCU UR18, c[0x0][0x39c] ;  /* 0x00007380ff1277ac */ /* 0x000e220008000800 */
[----:B-1----:R-:W-:-:S05]  /*26c80*/  VIADD R16, R92, 0x1f ;  /* 0x0000001f5c107836 */ /* 0x002fca0000000000 */
[----:B------:R-:W-:Y:S02]  /*26c90*/  ISETP.GE.AND P0, PT, R16, UR43, PT ;  /* 0x0000002b10007c0c */ /* 0x000fe4000bf06270 */
[----:B--2---:R-:W-:Y:S01]  /*26ca0*/  F2FP.F16.F32.PACK_AB R31, R31, R15 ;  /* 0x0000000f1f1f723e */ /* 0x004fe200000000ff */
[C---:B0-----:R-:W-:Y:S01]  /*26cb0*/  IMAD.WIDE R14, R0.reuse, 0x2, R2 ;  /* 0x00000002000e7825 */ /* 0x041fe200078e0202 */
[----:B------:R-:W2:Y:S01]  /*26cc0*/  LDL.LU R16, [R1+0x70] ;  /* 0x0000700001107983 */ /* 0x000ea20000300800 */
[----:B------:R-:W0:Y:S03]  /*26cd0*/  LDCU UR43, c[0x0][0x398] ;  /* 0x00007300ff2b77ac */ /* 0x000e260008000800 */
[----:B------:R1:W-:Y:S04]  /*26ce0*/  @P6 STG.E.U16 desc[UR16][R14.64], R18 ;  /* 0x000000120e006986 */ /* 0x0003e8000c101510 */
[----:B-1----:R-:W3:Y:S04]  /*26cf0*/  LDL.LU R14, [R1+0x170] ;  /* 0x00017000010e7983 */ /* 0x002ee80000300800 */
[----:B------:R-:W3:Y:S01]  /*26d00*/  LDL.LU R15, [R1+0x270] ;  /* 0x00027000010f7983 */ /* 0x000ee20000300800 */
[----:B------:R-:W-:Y:S01]  /*26d10*/  IMAD.WIDE R12, R0, 0x2, R6 ;  /* 0x00000002000c7825 */ /* 0x000fe200078e0206 */
[----:B------:R-:W-:-:S03]  /*26d20*/  PRMT R17, R31, 0x7632, R17 ;  /* 0x000076321f117816 */ /* 0x000fc60000000011 */
[----:B------:R-:W-:Y:S01]  /*26d30*/  IMAD.WIDE R10, R0, 0x2, R4 ;  /* 0x00000002000a7825 */ /* 0x000fe200078e0204 */
[----:B------:R1:W-:Y:S01]  /*26d40*/  @P5 STG.E.U16 desc[UR16][R12.64], R31 ;  /* 0x0000001f0c005986 */ /* 0x0003e2000c101510 */
[----:B------:R-:W-:Y:S01]  /*26d50*/  ISETP.LT.AND P6, PT, R93, UR46, !P2 ;  /* 0x0000002e5d007c0c */ /* 0x000fe2000d7c1270 */
[----:B------:R-:W0:Y:S01]  /*26d60*/  LDCU UR46, c[0x0][0x398] ;  /* 0x00007300ff2e77ac */ /* 0x000e220008000800 */
[----:B------:R-:W-:Y:S01]  /*26d70*/  ISETP.LT.AND P5, PT, R76, UR37, !P2 ;  /* 0x000000254c007c0c */ /* 0x000fe2000d7a1270 */
[----:B------:R0:W-:Y:S01]  /*26d80*/  @P4 STG.E.U16 desc[UR16][R10.64], R17 ;  /* 0x000000110a004986 */ /* 0x0001e2000c101510 */
[----:B------:R-:W-:Y:S01]  /*26d90*/  VIADD R0, R0, UR7 ;  /* 0x0000000700007c36 */ /* 0x000fe20008000000 */
[----:B------:R-:W0:Y:S02]  /*26da0*/  LDCU UR37, c[0x0][0x398] ;  /* 0x00007300ff2577ac */ /* 0x000e240008000800 */
[----:B-1----:R-:W4:Y:S01]  /*26db0*/  LDL.LU R31, [R1+0xb0] ;  /* 0x0000b000011f7983 */ /* 0x002f220000300800 */
[----:B--2---:R-:W-:Y:S01]  /*26dc0*/  F2FP.F16.F32.PACK_AB R32, R32, R16 ;  /* 0x000000102020723e */ /* 0x004fe200000000ff */
[----:B0-----:R-:W-:Y:S01]  /*26dd0*/  IMAD.WIDE R16, R0, 0x2, R8 ;  /* 0x0000000200107825 */ /* 0x001fe200078e0208 */
[----:B---3--:R-:W-:-:S03]  /*26de0*/  F2FP.F16.F32.PACK_AB R10, R14, R15 ;  /* 0x0000000f0e0a723e */ /* 0x008fc600000000ff */
[----:B------:R-:W-:Y:S01]  /*26df0*/  IMAD.WIDE R14, R0, 0x2, R2 ;  /* 0x00000002000e7825 */ /* 0x000fe200078e0202 */
[C---:B------:R-:W-:Y:S02]  /*26e00*/  PRMT R20, R10.reuse, 0x7610, R20 ;  /* 0x000076100a147816 */ /* 0x040fe40000000014 */
[----:B------:R-:W-:-:S03]  /*26e10*/  PRMT R19, R10, 0x7632, R19 ;  /* 0x000076320a137816 */ /* 0x000fc60000000013 */
[----:B------:R0:W-:Y:S04]  /*26e20*/  @P6 STG.E.U16 desc[UR16][R16.64], R20 ;  /* 0x0000001410006986 */ /* 0x0001e8000c101510 */
[----:B------:R1:W-:Y:S04]  /*26e30*/  @P5 STG.E.U16 desc[UR16][R14.64], R19 ;  /* 0x000000130e005986 */ /* 0x0003e8000c101510 */
[----:B0-----:R-:W2:Y:S04]  /*26e40*/  LDL.LU R16, [R1+0x74] ;  /* 0x0000740001107983 */ /* 0x001ea80000300800 */
[----:B-1----:R-:W3:Y:S04]  /*26e50*/  LDL.LU R14, [R1+0x174] ;  /* 0x00017400010e7983 */ /* 0x002ee80000300800 */
[----:B------:R-:W3:Y:S01]  /*26e60*/  LDL.LU R15, [R1+0x274] ;  /* 0x00027400010f7983 */ /* 0x000ee20000300800 */
[----:B------:R-:W-:Y:S01]  /*26e70*/  ISETP.LT.AND P4, PT, R72, UR34, !P2 ;  /* 0x0000002248007c0c */ /* 0x000fe2000d781270 */
[----:B------:R-:W-:Y:S01]  /*26e80*/  IMAD.WIDE R12, R0, 0x2, R6 ;  /* 0x00000002000c7825 */ /* 0x000fe200078e0206 */
[----:B------:R-:W-:Y:S01]  /*26e90*/  ISETP.LT.AND P2, PT, R89, UR45, !P2 ;  /* 0x0000002d59007c0c */ /* 0x000fe2000d741270 */
[----:B------:R-:W0:Y:S01]  /*26ea0*/  LDCU UR45, c[0x0][0x39c] ;  /* 0x00007380ff2d77ac */ /* 0x000e220008000800 */
[----:B------:R-:W-:Y:S01]  /*26eb0*/  PRMT R18, R32, 0x7632, R18 ;  /* 0x0000763220127816 */ /* 0x000fe20000000012 */
[----:B------:R-:W-:Y:S01]  /*26ec0*/  IMAD.WIDE R10, R0, 0x2, R4 ;  /* 0x00000002000a7825 */ /* 0x000fe200078e0204 */
[----:B------:R-:W-:Y:S01]  /*26ed0*/  ISETP.LT.AND P5, PT, R76, UR49, !P3 ;  /* 0x000000314c007c0c */ /* 0x000fe2000dfa1270 */
[----:B------:R-:W1:Y:S06]  /*26ee0*/  LDCU UR34, c[0x0][0x398] ;  /* 0x00007300ff2277ac */ /* 0x000e6c0008000800 */
[----:B------:R0:W-:Y:S01]  /*26ef0*/  @P4 STG.E.U16 desc[UR16][R12.64], R32 ;  /* 0x000000200c004986 */ /* 0x0001e2000c101510 */
[----:B------:R-:W-:Y:S01]  /*26f00*/  ISETP.LT.AND P4, PT, R93, UR20, !P3 ;  /* 0x000000145d007c0c */ /* 0x000fe2000df81270 */
[----:B------:R-:W-:Y:S01]  /*26f10*/  VIADD R0, R0, UR7 ;  /* 0x0000000700007c36 */ /* 0x000fe20008000000 */
[----:B------:R-:W-:Y:S01]  /*26f20*/  ISETP.LT.AND P6, PT, R72, UR26, !P3 ;  /* 0x0000001a48007c0c */ /* 0x000fe2000dfc1270 */
[----:B------:R3:W-:Y:S01]  /*26f30*/  @P2 STG.E.U16 desc[UR16][R10.64], R18 ;  /* 0x000000120a002986 */ /* 0x0007e2000c101510 */
[----:B------:R-:W1:Y:S01]  /*26f40*/  LDCU UR20, c[0x0][0x398] ;  /* 0x00007300ff1477ac */ /* 0x000e620008000800 */
[----:B------:R-:W1:Y:S02]  /*26f50*/  LDCU UR26, c[0x0][0x398] ;  /* 0x00007300ff1a77ac */ /* 0x000e640008000800 */
[----:B0-----:R-:W4:Y:S01]  /*26f60*/  LDL.LU R32, [R1+0xa4] ;  /* 0x0000a40001207983 */ /* 0x001f220000300800 */
[----:B------:R-:W0:Y:S01]  /*26f70*/  LDCU UR49, c[0x0][0x398] ;  /* 0x00007300ff3177ac */ /* 0x000e220008000800 */
[----:B--2---:R-:W-:Y:S01]  /*26f80*/  F2FP.F16.F32.PACK_AB R33, R33, R16 ;  /* 0x000000102121723e */ /* 0x004fe200000000ff */
[----:B------:R-:W-:Y:S01]  /*26f90*/  VIADD R16, R92, 0x20 ;  /* 0x000000205c107836 */ /* 0x000fe20000000000 */
[----:B---3--:R-:W-:Y:S01]  /*26fa0*/  F2FP.F16.F32.PACK_AB R10, R14, R15 ;  /* 0x0000000f0e0a723e */ /* 0x008fe200000000ff */
[----:B------:R-:W-:-:S03]  /*26fb0*/  IMAD.WIDE R14, R0, 0x2, R8 ;  /* 0x00000002000e7825 */ /* 0x000fc600078e0208 */
[----:B------:R-:W-:Y:S02]  /*26fc0*/  PRMT R18, R10, 0x7610, R18 ;  /* 0x000076100a127816 */ /* 0x000fe40000000012 */
[----:B------:R-:W-:Y:S02]  /*26fd0*/  ISETP.GE.AND P2, PT, R16, UR59, PT ;  /* 0x0000003b10007c0c */ /* 0x000fe4000bf46270 */
[----:B------:R-:W2:Y:S04]  /*26fe0*/  LDL.LU R16, [R1+0x278] ;  /* 0x0002780001107983 */ /* 0x000ea80000300800 */
[----:B------:R3:W-:Y:S04]  /*26ff0*/  @P4 STG.E.U16 desc[UR16][R14.64], R18 ;  /* 0x000000120e004986 */ /* 0x0007e8000c101510 */
[----:B---3--:R-:W2:Y:S01]  /*27000*/  LDL.LU R15, [R1+0x178] ;  /* 0x00017800010f7983 */ /* 0x008ea20000300800 */
[----:B------:R-:W-:Y:S01]  /*27010*/  PRMT R17, R10, 0x7632, R17 ;  /* 0x000076320a117816 */ /* 0x000fe20000000011 */
[----:B------:R-:W-:Y:S01]  /*27020*/  IMAD.WIDE R12, R0, 0x2, R2 ;  /* 0x00000002000c7825 */ /* 0x000fe200078e0202 */
[----:B------:R-:W-:-:S03]  /*27030*/  ISETP.LT.AND P4, PT, R89, UR61, !P3 ;  /* 0x0000003d59007c0c */ /* 0x000fc6000df81270 */
[----:B------:R-:W-:Y:S01]  /*27040*/  IMAD.WIDE R10, R0, 0x2, R6 ;  /* 0x00000002000a7825 */ /* 0x000fe200078e0206 */
[----:B------:R-:W-:Y:S01]  /*27050*/  @P5 STG.E.U16 desc[UR16][R12.64], R17 ;  /* 0x000000110c005986 */ /* 0x000fe2000c101510 */
[----:B------:R-:W-:-:S03]  /*27060*/  PRMT R19, R33, 0x7632, R19 ;  /* 0x0000763221137816 */ /* 0x000fc60000000013 */
[----:B------:R3:W-:Y:S04]  /*27070*/  @P6 STG.E.U16 desc[UR16][R10.64], R33 ;  /* 0x000000210a006986 */ /* 0x0007e8000c101510 */
[----:B---3--:R-:W3:Y:S01]  /*27080*/  LDL.LU R33, [R1+0x2a4] ;  /* 0x0002a40001217983 */ /* 0x008ee20000300800 */
[----:B--2---:R-:W-:Y:S01]  /*27090*/  F2FP.F16.F32.PACK_AB R11, R15, R16 ;  /* 0x000000100f0b723e */ /* 0x004fe200000000ff */
[----:B------:R-:W-:-:S05]  /*270a0*/  IMAD.WIDE R16, R0, 0x2, R4 ;  /* 0x0000000200107825 */ /* 0x000fca00078e0204 */
[----:B------:R2:W-:Y:S04]  /*270b0*/  @P4 STG.E.U16 desc[UR16][R16.64], R19 ;  /* 0x0000001310004986 */ /* 0x0005e8000c101510 */
[----:B--2---:R-:W2:Y:S01]  /*270c0*/  LDL.LU R17, [R1+0x78] ;  /* 0x0000780001117983 */ /* 0x004ea20000300800 */
[----:B------:R-:W-:Y:S01]  /*270d0*/  ISETP.LT.AND P5, PT, R93, UR35, !P1 ;  /* 0x000000235d007c0c */ /* 0x000fe2000cfa1270 */
[----:B------:R-:W-:Y:S01]  /*270e0*/  VIADD R10, R0, UR7 ;  /* 0x00000007000a7c36 */ /* 0x000fe20008000000 */
[----:B------:R-:W-:Y:S01]  /*270f0*/  ISETP.LT.AND P6, PT, R76, UR24, !P1 ;  /* 0x000000184c007c0c */ /* 0x000fe2000cfc1270 */
[----:B------:R-:W-:Y:S01]  /*27100*/  VIADD R18, R92, 0x21 ;  /* 0x000000215c127836 */ /* 0x000fe20000000000 */
[----:B------:R-:W-:Y:S01]  /*27110*/  ISETP.LT.AND P4, PT, R89, UR33, !P1 ;  /* 0x0000002159007c0c */ /* 0x000fe2000cf81270 */
[C---:B------:R-:W-:Y:S01]  /*27120*/  IMAD.WIDE R14, R10.reuse, 0x2, R8 ;  /* 0x000000020a0e7825 */ /* 0x040fe200078e0208 */
[----:B------:R-:W-:Y:S01]  /*27130*/  PRMT R0, R11, 0x7632, R0 ;  /* 0x000076320b007816 */ /* 0x000fe20000000000 */
[----:B------:R-:W0:Y:S02]  /*27140*/  LDCU UR35, c[0x0][0x398] ;  /* 0x00007300ff2377ac */ /* 0x000e240008000800 */
[----:B------:R-:W-:Y:S01]  /*27150*/  IMAD.WIDE R12, R10, 0x2, R2 ;  /* 0x000000020a0c7825 */ /* 0x000fe200078e0202 */
[----:B--2---:R-:W-:-:S03]  /*27160*/  F2FP.F16.F32.PACK_AB R34, R34, R17 ;  /* 0x000000112222723e */ /* 0x004fc600000000ff */
[----:B------:R2:W-:Y:S01]  /*27170*/  @P5 STG.E.U16 desc[UR16][R14.64], R11 ;  /* 0x0000000b0e005986 */ /* 0x0005e2000c101510 */
[----:B------:R-:W-:Y:S01]  /*27180*/  ISETP.GE.AND P3, PT, R18, UR55, PT ;  /* 0x0000003712007c0c */ /* 0x000fe2000bf66270 */
[----:B------:R-:W-:Y:S01]  /*27190*/  VIADD R17, R92, 0x22 ;  /* 0x000000225c117836 */ /* 0x000fe20000000000 */
[----:B----4-:R-:W-:Y:S01]  /*271a0*/  F2FP.F16.F32.PACK_AB R45, R45, R32 ;  /* 0x000000202d2d723e */ /* 0x010fe200000000ff */
[----:B------:R-:W4:Y:S01]  /*271b0*/  LDCU UR24, c[0x0][0x398] ;  /* 0x00007300ff1877ac */ /* 0x000f220008000800 */
[----:B------:R-:W0:Y:S01]  /*271c0*/  LDCU UR33, c[0x0][0x398] ;  /* 0x00007300ff2177ac */ /* 0x000e220008000800 */
[----:B--2---:R-:W2:Y:S01]  /*271d0*/  LDL.LU R14, [R1+0x17c] ;  /* 0x00017c00010e7983 */ /* 0x004ea20000300800 */
[----:B------:R-:W-:Y:S01]  /*271e0*/  ISETP.LT.AND P5, PT, R72, UR32, !P1 ;  /* 0x0000002048007c0c */ /* 0x000fe2000cfa1270 */
[----:B------:R-:W0:Y:S02]  /*271f0*/  LDCU UR55, c[0x0][0x39c] ;  /* 0x00007380ff3777ac */ /* 0x000e240008000800 */
[----:B------:R-:W2:Y:S01]  /*27200*/  LDL.LU R15, [R1+0x27c] ;  /* 0x00027c00010f7983 */ /* 0x000ea20000300800 */
[----:B------:R-:W-:Y:S01]  /*27210*/  ISETP.GE.AND P1, PT, R17, UR54, PT ;  /* 0x0000003611007c0c */ /* 0x000fe2000bf26270 */
[----:B------:R-:W0:Y:S02]  /*27220*/  LDCU UR32, c[0x0][0x398] ;  /* 0x00007300ff2077ac */ /* 0x000e240008000800 */
[----:B------:R-:W3:Y:S01]  /*27230*/  LDL.LU R17, [R1+0x7c] ;  /* 0x00007c0001117983 */ /* 0x000ee20000300800 */
[----:B------:R-:W0:Y:S03]  /*27240*/  LDCU UR54, c[0x0][0x39c] ;  /* 0x00007380ff3677ac */ /* 0x000e260008000800 */
[----:B------:R1:W-:Y:S01]  /*27250*/  @P6 STG.E.U16 desc[UR16][R12.64], R0 ;  /* 0x000000000c006986 */ /* 0x0003e2000c101510 */
[----:B------:R-:W-:Y:S01]  /*27260*/  ISETP.LT.AND P6, PT, R93, UR50, !P0 ;  /* 0x000000325d007c0c */ /* 0x000fe2000c7c1270 */
[----:B------:R-:W0:Y:S01]  /*27270*/  LDCU UR50, c[0x0][0x398] ;  /* 0x00007300ff3277ac */ /* 0x000e220008000800 */
[----:B-1----:R-:W-:-:S04]  /*27280*/  IMAD.WIDE R12, R10, 0x2, R4 ;  /* 0x000000020a0c7825 */ /* 0x002fc800078e0204 */
[----:B------:R-:W-:Y:S01]  /*27290*/  VIADD R0, R10, UR7 ;  /* 0x000000070a007c36 */ /* 0x000fe20008000000 */
[----:B--2---:R-:W-:Y:S01]  /*272a0*/  F2FP.F16.F32.PACK_AB R16, R14, R15 ;  /* 0x0000000f0e10723e */ /* 0x004fe200000000ff */
[----:B------:R-:W-:-:S03]  /*272b0*/  IMAD.WIDE R14, R10, 0x2, R6 ;  /* 0x000000020a0e7825 */ /* 0x000fc600078e0206 */
[----:B------:R-:W-:Y:S02]  /*272c0*/  PRMT R18, R16, 0x7610, R18 ;  /* 0x0000761010127816 */ /* 0x000fe40000000012 */
[----:B------:R-:W-:Y:S01]  /*272d0*/  PRMT R16, R34, 0x7632, R16 ;  /* 0x0000763222107816 */ /* 0x000fe20000000010 */
[----:B------:R1:W-:Y:S01]  /*272e0*/  @P5 STG.E.U16 desc[UR16][R14.64], R34 ;  /* 0x000000220e005986 */ /* 0x0003e2000c101510 */
[----:B------:R-:W-:-:S03]  /*272f0*/  IMAD.WIDE R10, R0, 0x2, R8 ;  /* 0x00000002000a7825 */ /* 0x000fc600078e0208 */
[----:B------:R2:W-:Y:S01]  /*27300*/  @P4 STG.E.U16 desc[UR16][R12.64], R16 ;  /* 0x000000100c004986 */ /* 0x0005e2000c101510 */
[----:B------:R-:W-:Y:S01]  /*27310*/  ISETP.LT.AND P4, PT, R76, UR47, !P0 ;  /* 0x0000002f4c007c0c */ /* 0x000fe2000c781270 */
[----:B------:R-:W0:Y:S01]  /*27320*/  LDCU UR47, c[0x0][0x39c] ;  /* 0x00007380ff2f77ac */ /* 0x000e220008000800 */
[----:B---3--:R-:W-:Y:S01]  /*27330*/  F2FP.F16.F32.PACK_AB R35, R35, R17 ;  /* 0x000000112323723e */ /* 0x008fe200000000ff */
[----:B------:R3:W-:Y:S01]  /*27340*/  @P6 STG.E.U16 desc[UR16][R10.64], R18 ;  /* 0x000000120a006986 */ /* 0x0007e2000c101510 */
[----:B------:R-:W-:Y:S02]  /*27350*/  VIADD R17, R92, 0x23 ;  /* 0x000000235c117836 */ /* 0x000fe40000000000 */
[----:B-1----:R-:W-:Y:S01]  /*27360*/  IMAD.WIDE R14, R0, 0x2, R2 ;  /* 0x00000002000e7825 */ /* 0x002fe200078e0202 */
[----:B------:R-:W-:Y:S01]  /*27370*/  ISETP.LT.AND P5, PT, R72, UR8, !P0 ;  /* 0x0000000848007c0c */ /* 0x000fe2000c7a1270 */
[----:B------:R-:W4:Y:S01]  /*27380*/  LDL.LU R34, [R1+0xac] ;  /* 0x0000ac0001227983 */ /* 0x000f220000300800 */
[----:B------:R-:W-:Y:S01]  /*27390*/  ISETP.LT.AND P6, PT, R89, UR36, !P0 ;  /* 0x0000002459007c0c */ /* 0x000fe2000c7c1270 */
[----:B--2---:R-:W-:Y:S01]  /*273a0*/  IMAD.WIDE R12, R0, 0x2, R6 ;  /* 0x00000002000c7825 */ /* 0x004fe200078e0206 */
[----:B---3--:R-:W-:-:S03]  /*273b0*/  PRMT R18, R16, 0x7632, R18 ;  /* 0x0000763210127816 */ /* 0x008fc60000000012 */
[----:B------:R-:W-:Y:S01]  /*273c0*/  IMAD.WIDE R10, R0, 0x2, R4 ;  /* 0x00000002000a7825 */ /* 0x000fe200078e0204 */
[----:B------:R-:W-:Y:S01]  /*273d0*/  ISETP.GE.AND P0, PT, R17, UR22, PT ;  /* 0x0000001611007c0c */ /* 0x000fe2000bf06270 */
[----:B------:R-:W1:Y:S01]  /*273e0*/  LDCU UR22, c[0x0][0x39c] ;  /* 0x00007380ff1677ac */ /* 0x000e620008000800 */
[----:B------:R-:W2:Y:S01]  /*273f0*/  LDL.LU R17, [R1+0x80] ;  /* 0x0000800001117983 */ /* 0x000ea20000300800 */
[----:B------:R-:W3:Y:S03]  /*27400*/  LDCU UR8, c[0x0][0x398] ;  /* 0x00007300ff0877ac */ /* 0x000ee60008000800 */
[----:B------:R0:W-:Y:S01]  /*27410*/  @P4 STG.E.U16 desc[UR16][R14.64], R18 ;  /* 0x000000120e004986 */ /* 0x0001e2000c101510 */
[----:B------:R-:W1:Y:S03]  /*27420*/  LDCU UR36, c[0x0][0x398] ;  /* 0x00007300ff2477ac */ /* 0x000e660008000800 */
[----:B0-----:R-:W3:Y:S04]  /*27430*/  LDL.LU R14, [R1+0x180] ;  /* 0x00018000010e7983 */ /* 0x001ee80000300800 */
[----:B------:R-:W3:Y:S01]  /*27440*/  LDL.LU R15, [R1+0x280] ;  /* 0x00028000010f7983 */ /* 0x000ee20000300800 */
[----:B------:R-:W-:-:S03]  /*27450*/  PRMT R16, R35, 0x7632, R16 ;  /* 0x0000763223107816 */ /* 0x000fc60000000010 */
[----:B------:R0:W-:Y:S01]  /*27460*/  @P5 STG.E.U16 desc[UR16][R12.64], R35 ;  /* 0x000000230c005986 */ /* 0x0001e2000c101510 */
[----:B------:R-:W-:Y:S01]  /*27470*/  ISETP.LT.AND P5, PT, R76, UR40, !P2 ;  /* 0x000000284c007c0c */ /* 0x000fe2000d7a1270 */
[----:B------:R-:W-:Y:S01]  /*27480*/  VIADD R0, R0, UR7 ;  /* 0x0000000700007c36 */ /* 0x000fe20008000000 */
[----:B--2---:R-:W-:Y:S01]  /*27490*/  F2FP.F16.F32.PACK_AB R36, R36, R17 ;  /* 0x000000112424723e */ /* 0x004fe200000000ff */
[----:B------:R2:W-:Y:S01]  /*274a0*/  @P6 STG.E.U16 desc[UR16][R10.64], R16 ;  /* 0x000000100a006986 */ /* 0x0005e2000c101510 */
[----:B------:R-:W-:Y:S01]  /*274b0*/  ISETP.LT.AND P6, PT, R93, UR57, !P2 ;  /* 0x000000395d007c0c */ /* 0x000fe2000d7c1270 */
[----:B------:R-:W1:Y:S02]  /*274c0*/  LDCU UR40, c[0x0][0x398] ;  /* 0x00007300ff2877ac */ /* 0x000e640008000800 */
[----:B0-----:R-:W4:Y:S01]  /*274d0*/  LDL.LU R35, [R1+0x1a4] ;  /* 0x0001a40001237983 */ /* 0x001f220000300800 */
[----:B--2---:R-:W-:Y:S01]  /*274e0*/  IMAD.WIDE R16, R0, 0x2, R8 ;  /* 0x0000000200107825 */ /* 0x004fe200078e0208 */
[----:B---3--:R-:W-:-:S03]  /*274f0*/  F2FP.F16.F32.PACK_AB R10, R14, R15 ;  /* 0x0000000f0e0a723e */ /* 0x008fc600000000ff */
[----:B------:R-:W-:Y:S01]  /*27500*/  IMAD.WIDE R14, R0, 0x2, R2 ;  /* 0x00000002000e7825 */ /* 0x000fe200078e0202 */
[C---:B------:R-:W-:Y:S02]  /*27510*/  PRMT R20, R10.reuse, 0x7610, R20 ;  /* 0x000076100a147816 */ /* 0x040fe40000000014 */
[----:B------:R-:W-:-:S03]  /*27520*/  PRMT R19, R10, 0x7632, R19 ;  /* 0x000076320a137816 */ /* 0x000fc60000000013 */
[----:B------:R0:W-:Y:S04]  /*27530*/  @P6 STG.E.U16 desc[UR16][R16.64], R20 ;  /* 0x0000001410006986 */ /* 0x0001e8000c101510 */
[----:B------:R2:W-:Y:S04]  /*27540*/  @P5 STG.E.U16 desc[UR16][R14.64], R19 ;  /* 0x000000130e005986 */ /* 0x0005e8000c101510 */
[----:B0-----:R-:W3:Y:S04]  /*27550*/  LDL.LU R16, [R1+0x84] ;  /* 0x0000840001107983 */ /* 0x001ee80000300800 */
[----:B--2---:R-:W2:Y:S04]  /*27560*/  LDL.LU R14, [R1+0x184] ;  /* 0x00018400010e7983 */ /* 0x004ea80000300800 */
[----:B------:R-:W2:Y:S01]  /*27570*/  LDL.LU R15, [R1+0x284] ;  /* 0x00028400010f7983 */ /* 0x000ea20000300800 */
[----:B------:R-:W-:Y:S01]  /*27580*/  ISETP.LT.AND P4, PT, R72, UR28, !P2 ;  /* 0x0000001c48007c0c */ /* 0x000fe2000d781270 */
[----:B------:R-:W-:Y:S01]  /*27590*/  IMAD.WIDE R12, R0, 0x2, R6 ;  /* 0x00000002000c7825 */ /* 0x000fe200078e0206 */
[----:B------:R-:W-:Y:S01]  /*275a0*/  ISETP.LT.AND P2, PT, R89, UR56, !P2 ;  /* 0x0000003859007c0c */ /* 0x000fe2000d741270 */
[----:B------:R-:W0:Y:S01]  /*275b0*/  LDCU UR28, c[0x0][0x398] ;  /* 0x00007300ff1c77ac */ /* 0x000e220008000800 */
[----:B------:R-:W-:Y:S01]  /*275c0*/  PRMT R18, R36, 0x7632, R18 ;  /* 0x0000763224127816 */ /* 0x000fe20000000012 */
[----:B------:R-:W-:-:S08]  /*275d0*/  IMAD.WIDE R10, R0, 0x2, R4 ;  /* 0x00000002000a7825 */ /* 0x000fd000078e0204 */
[----:B------:R0:W-:Y:S01]  /*275e0*/  @P4 STG.E.U16 desc[UR16][R12.64], R36 ;  /* 0x000000240c004986 */ /* 0x0001e2000c101510 */
[----:B------:R-:W-:Y:S01]  /*275f0*/  ISETP.LT.AND P4, PT, R93, UR60, !P3 ;  /* 0x0000003c5d007c0c */ /* 0x000fe2000df81270 */
[----:B------:R-:W-:Y:S02]  /*27600*/  VIADD R0, R0, UR7 ;  /* 0x0000000700007c36 */ /* 0x000fe40008000000 */
[----:B------:R2:W-:Y:S04]  /*27610*/  @P2 STG.E.U16 desc[UR16][R10.64], R18 ;  /* 0x000000120a002986 */ /* 0x0005e8000c101510 */
[----:B0-----:R-:W4:Y:S01]  /*27620*/  LDL.LU R36, [R1+0x2a8] ;  /* 0x0002a80001247983 */ /* 0x001f220000300800 */
[----:B---3--:R-:W-:Y:S01]  /*27630*/  F2FP.F16.F32.PACK_AB R37, R37, R16 ;  /* 0x000000102525723e */ /* 0x008fe200000000ff */
[----:B------:R-:W-:Y:S01]  /*27640*/  VIADD R16, R92, 0x24 ;  /* 0x000000245c107836 */ /* 0x000fe20000000000 */
[----:B--2---:R-:W-:Y:S01]  /*27650*/  F2FP.F16.F32.PACK_AB R10, R14, R15 ;  /* 0x0000000f0e0a723e */ /* 0x004fe200000000ff */
[----:B------:R-:W-:-:S03]  /*27660*/  IMAD.WIDE R14, R0, 0x2, R8 ;  /* 0x00000002000e7825 */ /* 0x000fc600078e0208 */
[----:B------:R-:W-:Y:S02]  /*27670*/  PRMT R18, R10, 0x7610, R18 ;  /* 0x000076100a127816 */ /* 0x000fe40000000012 */
[----:B------:R-:W-:Y:S02]  /*27680*/  ISETP.GE.AND P2, PT, R16, UR70, PT ;  /* 0x0000004610007c0c */ /* 0x000fe4000bf46270 */
[----:B------:R-:W2:Y:S04]  /*27690*/  LDL.LU R16, [R1+0x288] ;  /* 0x0002880001107983 */ /* 0x000ea80000300800 */
[----:B------:R0:W-:Y:S04]  /*276a0*/  @P4 STG.E.U16 desc[UR16][R14.64], R18 ;  /* 0x000000120e004986 */ /* 0x0001e8000c101510 */
[----:B0-----:R-:W2:Y:S01]  /*276b0*/  LDL.LU R15, [R1+0x188] ;  /* 0x00018800010f7983 */ /* 0x001ea20000300800 */
[----:B------:R-:W-:-:S02]  /*276c0*/  ISETP.LT.AND P5, PT, R76, UR30, !P3 ;  /* 0x0000001e4c007c0c */ /* 0x000fc4000dfa1270 */
[----:B------:R-:W-:Y:S01]  /*276d0*/  ISETP.LT.AND P6, PT, R72, UR62, !P3 ;  /* 0x0000003e48007c0c */ /* 0x000fe2000dfc1270 */
[----:B------:R-:W-:Y:S01]  /*276e0*/  IMAD.WIDE R12, R0, 0x2, R2 ;  /* 0x00000002000c7825 */ /* 0x000fe200078e0202 */
[----:B------:R-:W-:Y:S01]  /*276f0*/  PRMT R17, R10, 0x7632, R17 ;  /* 0x000076320a117816 */ /* 0x000fe20000000011 */
[----:B------:R-:W0:Y:S01]  /*27700*/  LDCU UR30, c[0x0][0x398] ;  /* 0x00007300ff1e77ac */ /* 0x000e220008000800 */
[----:B------:R-:W-:Y:S01]  /*27710*/  ISETP.LT.AND P4, PT, R89, UR12, !P3 ;  /* 0x0000000c59007c0c */ /* 0x000fe2000df81270 */
[C---:B------:R-:W-:Y:S01]  /*27720*/  IMAD.WIDE R10, R0.reuse, 0x2, R6 ;  /* 0x00000002000a7825 */ /* 0x040fe200078e0206 */
[----:B------:R-:W-:Y:S01]  /*27730*/  PRMT R19, R37, 0x7632, R19 ;  /* 0x0000763225137816 */ /* 0x000fe20000000013 */
[----:B------:R-:W3:Y:S04]  /*27740*/  LDCU UR12, c[0x0][0x398] ;  /* 0x00007300ff0c77ac */ /* 0x000ee80008000800 */
[----:B------:R-:W-:Y:S04]  /*27750*/  @P5 STG.E.U16 desc[UR16][R12.64], R17 ;  /* 0x000000110c005986 */ /* 0x000fe8000c101510 */
[----:B------:R0:W-:Y:S04]  /*27760*/  @P6 STG.E.U16 desc[UR16][R10.64], R37 ;  /* 0x000000250a006986 */ /* 0x0001e8000c101510 */
[----:B0-----:R-:W3:Y:S01]  /*27770*/  LDL.LU R37, [R1+0x1a8] ;  /* 0x0001a80001257983 */ /* 0x001ee20000300800 */
[----:B--2---:R-:W-:Y:S01]  /*27780*/  F2FP.F16.F32.PACK_AB R11, R15, R16 ;  /* 0x000000100f0b723e */ /* 0x004fe200000000ff */
[----:B------:R-:W-:-:S05]  /*27790*/  IMAD.WIDE R16, R0, 0x2, R4 ;  /* 0x0000000200107825 */ /* 0x000fca00078e0204 */
[----:B------:R0:W-:Y:S04]  /*277a0*/  @P4 STG.E.U16 desc[UR16][R16.64], R19 ;  /* 0x0000001310004986 */ /* 0x0001e8000c101510 */
[----:B0-----:R-:W2:Y:S01]  /*277b0*/  LDL.LU R17, [R1+0x88] ;  /* 0x0000880001117983 */ /* 0x001ea20000300800 */
[----:B------:R-:W-:Y:S01]  /*277c0*/  ISETP.LT.AND P5, PT, R93, UR42, !P1 ;  /* 0x0000002a5d007c0c */ /* 0x000fe2000cfa1270 */
[----:B------:R-:W-:Y:S01]  /*277d0*/  VIADD R10, R0, UR7 ;  /* 0x00000007000a7c36 */ /* 0x000fe20008000000 */
[----:B------:R-:W-:Y:S01]  /*277e0*/  ISETP.LT.AND P6, PT, R76, UR58, !P1 ;  /* 0x0000003a4c007c0c */ /* 0x000fe2000cfc1270 */
[----:B------:R-:W-:Y:S01]  /*277f0*/  VIADD R18, R92, 0x25 ;  /* 0x000000255c127836 */ /* 0x000fe20000000000 */
[----:B------:R-:W-:Y:S01]  /*27800*/  ISETP.LT.AND P4, PT, R89, UR69, !P1 ;  /* 0x0000004559007c0c */ /* 0x000fe2000cf81270 */
[----:B------:R-:W-:Y:S01]  /*27810*/  IMAD.WIDE R14, R10, 0x2, R8 ;  /* 0x000000020a0e7825 */ /* 0x000fe200078e0208 */
[----:B------:R-:W0:Y:S07]  /*27820*/  LDCU UR42, c[0x0][0x398] ;  /* 0x00007300ff2a77ac */ /* 0x000e2e0008000800 */
[----:B------:R0:W-:Y:S04]  /*27830*/  @P5 STG.E.U16 desc[UR16][R14.64], R11 ;  /* 0x0000000b0e005986 */ /* 0x0001e8000c101510 */
[----:B0-----:R-:W3:Y:S04]  /*27840*/  LDL.LU R14, [R1+0x18c] ;  /* 0x00018c00010e7983 */ /* 0x001ee80000300800 */
[----:B------:R-:W3:Y:S01]  /*27850*/  LDL.LU R15, [R1+0x28c] ;  /* 0x00028c00010f7983 */ /* 0x000ee20000300800 */
[----:B------:R-:W-:-:S02]  /*27860*/  ISETP.LT.AND P5, PT, R72, UR14, !P1 ;  /* 0x0000000e48007c0c */ /* 0x000fc4000cfa1270 */
[----:B--2---:R-:W-:Y:S01]  /*27870*/  F2FP.F16.F32.PACK_AB R38, R38, R17 ;  /* 0x000000112626723e */ /* 0x004fe200000000ff */
[----:B------:R-:W-:Y:S01]  /*27880*/  VIADD R17, R92, 0x26 ;  /* 0x000000265c117836 */ /* 0x000fe20000000000 */
[----:B------:R-:W-:Y:S01]  /*27890*/  PRMT R0, R11, 0x7632, R0 ;  /* 0x000076320b007816 */ /* 0x000fe20000000000 */
[----:B------:R-:W-:Y:S01]  /*278a0*/  IMAD.WIDE R12, R10, 0x2, R2 ;  /* 0x000000020a0c7825 */ /* 0x000fe200078e0202 */
[----:B------:R-:W-:Y:S01]  /*278b0*/  ISETP.GE.AND P3, PT, R18, UR74, PT ;  /* 0x0000004a12007c0c */ /* 0x000fe2000bf66270 */
[----:B------:R-:W0:Y:S01]  /*278c0*/  LDCU UR14, c[0x0][0x39c] ;  /* 0x00007380ff0e77ac */ /* 0x000e220008000800 */
[----:B------:R-:W-:Y:S02]  /*278d0*/  ISETP.GE.AND P1, PT, R17, UR71, PT ;  /* 0x0000004711007c0c */ /* 0x000fe4000bf26270 */
[----:B------:R-:W2:Y:S04]  /*278e0*/  LDL.LU R17, [R1+0x8c] ;  /* 0x00008c0001117983 */ /* 0x000ea80000300800 */
[----:B------:R0:W-:Y:S01]  /*278f0*/  @P6 STG.E.U16 desc[UR16][R12.64], R0 ;  /* 0x000000000c006986 */ /* 0x0001e2000c101510 */
[----:B------:R-:W-:Y:S01]  /*27900*/  ISETP.LT.AND P6, PT, R93, UR4, !P0 ;  /* 0x000000045d007c0c */ /* 0x000fe2000c7c1270 */
[----:B------:R-:W1:Y:S01]  /*27910*/  LDCU UR4, c[0x0][0x398] ;  /* 0x00007300ff0477ac */ /* 0x000e620008000800 */
[----:B0-----:R-:W-:Y:S01]  /*27920*/  IMAD.WIDE R12, R10, 0x2, R4 ;  /* 0x000000020a0c7825 */ /* 0x001fe200078e0204 */
[----:B---3--:R-:W-:-:S03]  /*27930*/  F2FP.F16.F32.PACK_AB R16, R14, R15 ;  /* 0x0000000f0e10723e */ /* 0x008fc600000000ff */
[----:B------:R-:W-:Y:S01]  /*27940*/  IMAD.WIDE R14, R10, 0x2, R6 ;  /* 0x000000020a0e7825 */ /* 0x000fe200078e0206 */
[----:B------:R-:W-:Y:S02]  /*27950*/  PRMT R18, R16, 0x7610, R18 ;  /* 0x0000761010127816 */ /* 0x000fe40000000012 */
[----:B------:R-:W-:Y:S01]  /*27960*/  PRMT R16, R38, 0x7632, R16 ;  /* 0x0000763226107816 */ /* 0x000fe20000000010 */
[----:B------:R-:W-:Y:S01]  /*27970*/  VIADD R0, R10, UR7 ;  /* 0x000000070a007c36 */ /* 0x000fe20008000000 */
[----:B------:R0:W-:Y:S04]  /*27980*/  @P5 STG.E.U16 desc[UR16][R14.64], R38 ;  /* 0x000000260e005986 */ /* 0x0001e8000c101510 */
[----:B------:R-:W-:Y:S01]  /*27990*/  @P4 STG.E.U16 desc[UR16][R12.64], R16 ;  /* 0x000000100c004986 */ /* 0x000fe2000c101510 */
[----:B------:R-:W-:Y:S01]  /*279a0*/  ISETP.LT.AND P4, PT, R76, UR53, !P0 ;  /* 0x000000354c007c0c */ /* 0x000fe2000c781270 */
[----:B------:R-:W-:Y:S01]  /*279b0*/  IMAD.WIDE R10, R0, 0x2, R8 ;  /* 0x00000002000a7825 */ /* 0x000fe200078e0208 */
[----:B------:R-:W-:Y:S01]  /*279c0*/  ISETP.LT.AND P5, PT, R72, UR41, !P0 ;  /* 0x0000002948007c0c */ /* 0x000fe2000c7a1270 */
[----:B------:R-:W3:Y:S03]  /*279d0*/  LDCU UR41, c[0x0][0x398] ;  /* 0x00007300ff2977ac */ /* 0x000ee60008000800 */
[----:B------:R1:W-:Y:S01]  /*279e0*/  @P6 STG.E.U16 desc[UR16][R10.64], R18 ;  /* 0x000000120a006986 */ /* 0x0003e2000c101510 */
[----:B0-----:R-:W-:Y:S01]  /*279f0*/  IMAD.WIDE R14, R0, 0x2, R2 ;  /* 0x00000002000e7825 */ /* 0x001fe200078e0202 */
[----:B------:R-:W-:Y:S01]  /*27a00*/  ISETP.LT.AND P6, PT, R89, UR39, !P0 ;  /* 0x0000002759007c0c */ /* 0x000fe2000c7c1270 */
[----:B------:R-:W0:Y:S01]  /*27a10*/  LDCU UR39, c[0x0][0x398] ;  /* 0x00007300ff2777ac */ /* 0x000e220008000800 */
[----:B------:R-:W3:Y:S01]  /*27a20*/  LDL.LU R38, [R1+0xa0] ;  /* 0x0000a00001267983 */ /* 0x000ee20000300800 */
[----:B--2---:R-:W-:Y:S01]  /*27a30*/  F2FP.F16.F32.PACK_AB R39, R39, R17 ;  /* 0x000000112727723e */ /* 0x004fe200000000ff */
[----:B------:R-:W-:Y:S01]  /*27a40*/  VIADD R17, R92, 0x27 ;  /* 0x000000275c117836 */ /* 0x000fe20000000000 */
[----:B-1----:R-:W-:Y:S01]  /*27a50*/  PRMT R18, R16, 0x7632, R18 ;  /* 0x0000763210127816 */ /* 0x002fe20000000012 */
[C---:B------:R-:W-:Y:S01]  /*27a60*/  IMAD.WIDE R12, R0.reuse, 0x2, R6 ;  /* 0x00000002000c7825 */ /* 0x040fe200078e0206 */
[----:B----4-:R-:W-:Y:S01]  /*27a70*/  F2FP.F16.F32.PACK_AB R47, R47, R34 ;  /* 0x000000222f2f723e */ /* 0x010fe200000000ff */
[----:B------:R-:W1:Y:S01]  /*27a80*/  LDCU UR53, c[0x0][0x398] ;  /* 0x00007300ff3577ac */ /* 0x000e620008000800 */
[----:B------:R-:W-:Y:S01]  /*27a90*/  ISETP.GE.AND P0, PT, R17, UR64, PT ;  /* 0x0000004011007c0c */ /* 0x000fe2000bf06270 */
[----:B------:R2:W-:Y:S04]  /*27aa0*/  @P4 STG.E.U16 desc[UR16][R14.64], R18 ;  /* 0x000000120e004986 */ /* 0x0005e8000c101510 */
[----:B------:R-:W4:Y:S04]  /*27ab0*/  LDL.LU R17, [R1+0x90] ;  /* 0x0000900001117983 */ /* 0x000f280000300800 */
[----:B--2---:R-:W2:Y:S04]  /*27ac0*/  LDL.LU R14, [R1+0x190] ;  /* 0x00019000010e7983 */ /* 0x004ea80000300800 */
[----:B------:R-:W2:Y:S01]  /*27ad0*/  LDL.LU R15, [R1+0x290] ;  /* 0x00029000010f7983 */ /* 0x000ea20000300800 */
[----:B------:R-:W-:Y:S01]  /*27ae0*/  PRMT R16, R39, 0x7632, R16 ;  /* 0x0000763227107816 */ /* 0x000fe20000000010 */
[----:B------:R-:W-:-:S02]  /*27af0*/  IMAD.WIDE R10, R0, 0x2, R4 ;  /* 0x00000002000a7825 */ /* 0x000fc400078e0204 */
[----:B------:R0:W-:Y:S01]  /*27b00*/  @P5 STG.E.U16 desc[UR16][R12.64], R39 ;  /* 0x000000270c005986 */ /* 0x0001e2000c101510 */
[----:B------:R-:W-:Y:S01]  /*27b10*/  ISETP.LT.AND P5, PT, R76, UR38, !P2 ;  /* 0x000000264c007c0c */ /* 0x000fe2000d7a1270 */
[----:B------:R-:W-:Y:S01]  /*27b20*/  VIADD R0, R0, UR7 ;  /* 0x0000000700007c36 */ /* 0x000fe20008000000 */
[----:B------:R-:W-:Y:S01]  /*27b30*/  ISETP.LT.AND P4, PT, R72, UR10, !P2 ;  /* 0x0000000a48007c0c */ /* 0x000fe2000d781270 */
[----:B------:R1:W-:Y:S01]  /*27b40*/  @P6 STG.E.U16 desc[UR16][R10.64], R16 ;  /* 0x000000100a006986 */ /* 0x0003e2000c101510 */
[----:B------:R-:W-:Y:S01]  /*27b50*/  ISETP.LT.AND P6, PT, R93, UR51, !P2 ;  /* 0x000000335d007c0c */ /* 0x000fe2000d7c1270 */
[----:B------:R-:W1:Y:S01]  /*27b60*/  LDCU UR38, c[0x0][0x39c] ;  /* 0x00007380ff2677ac */ /* 0x000e620008000800 */
[----:B------:R-:W-:Y:S02]  /*27b70*/  F2FP.F16.F32.PACK_AB R48, R48, R31 ;  /* 0x0000001f3030723e */ /* 0x000fe400000000ff */
[----:B------:R-:W-:Y:S01]  /*27b80*/  F2FP.F16.F32.PACK_AB R49, R49, R21 ;  /* 0x000000153131723e */ /* 0x000fe200000000ff */
[----:B------:R-:W1:Y:S01]  /*27b90*/  LDCU UR10, c[0x0][0x398] ;  /* 0x00007300ff0a77ac */ /* 0x000e620008000800 */
[----:B0-----:R-:W3:Y:S01]  /*27ba0*/  LDL.LU R39, [R1+0x94] ;  /* 0x0000940001277983 */ /* 0x001ee20000300800 */
[----:B----4-:R-:W-:Y:S01]  /*27bb0*/  F2FP.F16.F32.PACK_AB R40, R40, R17 ;  /* 0x000000112828723e */ /* 0x010fe200000000ff */
[----:B-1----:R-:W-:Y:S01]  /*27bc0*/  IMAD.WIDE R16, R0, 0x2, R8 ;  /* 0x0000000200107825 */ /* 0x002fe200078e0208 */
[----:B--2---:R-:W-:-:S03]  /*27bd0*/  F2FP.F16.F32.PACK_AB R10, R14, R15 ;  /* 0x0000000f0e0a723e */ /* 0x004fc600000000ff */
[----:B------:R-:W-:Y:S01]  /*27be0*/  IMAD.WIDE R14, R0, 0x2, R2 ;  /* 0x00000002000e7825 */ /* 0x000fe200078e0202 */
[----:B---3--:R-:W-:Y:S01]  /*27bf0*/  F2FP.F16.F32.PACK_AB R44, R44, R38 ;  /* 0x000000262c2c723e */ /* 0x008fe200000000ff */
[----:B------:R-:W0:Y:S01]  /*27c00*/  LDCU UR51, c[0x0][0x398] ;  /* 0x00007300ff3377ac */ /* 0x000e220008000800 */
[C---:B------:R-:W-:Y:S02]  /*27c10*/  PRMT R20, R10.reuse, 0x7610, R20 ;  /* 0x000076100a147816 */ /* 0x040fe40000000014 */
[----:B------:R-:W-:-:S03]  /*27c20*/  PRMT R19, R10, 0x7632, R19 ;  /* 0x000076320a137816 */ /* 0x000fc60000000013 */
[----:B------:R1:W-:Y:S04]  /*27c30*/  @P6 STG.E.U16 desc[UR16][R16.64], R20 ;  /* 0x0000001410006986 */ /* 0x0003e8000c101510 */
[----:B------:R2:W-:Y:S04]  /*27c40*/  @P5 STG.E.U16 desc[UR16][R14.64], R19 ;  /* 0x000000130e005986 */ /* 0x0005e8000c101510 */
[----:B-1----:R-:W3:Y:S04]  /*27c50*/  LDL.LU R16, [R1+0x294] ;  /* 0x0002940001107983 */ /* 0x002ee80000300800 */
[----:B--2---:R-:W3:Y:S01]  /*27c60*/  LDL.LU R15, [R1+0x194] ;  /* 0x00019400010f7983 */ /* 0x004ee20000300800 */
[----:B------:R-:W-:Y:S01]  /*27c70*/  ISETP.LT.AND P2, PT, R89, UR48, !P2 ;  /* 0x0000003059007c0c */ /* 0x000fe2000d741270 */
[----:B------:R-:W-:Y:S01]  /*27c80*/  IMAD.WIDE R12, R0, 0x2, R6 ;  /* 0x00000002000c7825 */ /* 0x000fe200078e0206 */
[----:B------:R-:W-:Y:S01]  /*27c90*/  PRMT R18, R40, 0x7632, R18 ;  /* 0x0000763228127816 */ /* 0x000fe20000000012 */
[----:B------:R-:W1:Y:S02]  /*27ca0*/  LDCU UR48, c[0x0][0x398] ;  /* 0x00007300ff3077ac */ /* 0x000e640008000800 */
[----:B------:R-:W-:Y:S01]  /*27cb0*/  IMAD.WIDE R10, R0, 0x2, R4 ;  /* 0x00000002000a7825 */ /* 0x000fe200078e0204 */
[----:B------:R2:W-:Y:S01]  /*27cc0*/  @P4 STG.E.U16 desc[UR16][R12.64], R40 ;  /* 0x000000280c004986 */ /* 0x0005e2000c101510 */
[----:B------:R-:W-:-:S02]  /*27cd0*/  ISETP.LT.AND P4, PT, R93, UR76, !P3 ;  /* 0x0000004c5d007c0c */ /* 0x000fc4000df81270 */
[----:B------:R-:W-:-:S04]  /*27ce0*/  VIADD R0, R0, UR7 ;  /* 0x0000000700007c36 */ /* 0x000fc80008000000 */
[----:B------:R3:W-:Y:S01]  /*27cf0*/  @P2 STG.E.U16 desc[UR16][R10.64], R18 ;  /* 0x000000120a002986 */ /* 0x0007e2000c101510 */
[----:B------:R-:W-:-:S03]  /*27d00*/  F2FP.F16.F32.PACK_AB R41, R41, R39 ;  /* 0x000000272929723e */ /* 0x000fc600000000ff */
[----:B--2---:R-:W2:Y:S04]  /*27d10*/  LDL.LU R40, [R1+0x19c] ;  /* 0x00019c0001287983 */ /* 0x004ea80000300800 */
[----:B------:R-:W2:Y:S01]  /*27d20*/  LDL.LU R39, [R1+0x29c] ;  /* 0x00029c0001277983 */ /* 0x000ea20000300800 */
[----:B---3--:R-:W-:Y:S01]  /*27d30*/  F2FP.F16.F32.PACK_AB R10, R15, R16 ;  /* 0x000000100f0a723e */ /* 0x008fe200000000ff */
[----:B------:R-:W-:Y:S02]  /*27d40*/  VIADD R16, R92, 0x28 ;  /* 0x000000285c107836 */ /* 0x000fe40000000000 */
[----:B------:R-:W-:Y:S01]  /*27d50*/  IMAD.WIDE R14, R0, 0x2, R8 ;  /* 0x00000002000e7825 */ /* 0x000fe200078e0208 */
[----:B------:R-:W-:Y:S02]  /*27d60*/  PRMT R18, R10, 0x7610, R18 ;  /* 0x000076100a127816 */ /* 0x000fe40000000012 */
[----:B------:R-:W-:-:S02]  /*27d70*/  ISETP.GE.AND P2, PT, R16, UR18, PT ;  /* 0x0000001210007c0c */ /* 0x000fc4000bf46270 */
[----:B------:R-:W-:Y:S01]  /*27d80*/  ISETP.LT.AND P5, PT, R76, UR75, !P3 ;  /* 0x0000004b4c007c0c */ /* 0x000fe2000dfa1270 */
[----:B------:R-:W3:Y:S01]  /*27d90*/  LDL.LU R16, [R1+0x298] ;  /* 0x0002980001107983 */ /* 0x000ee20000300800 */
[----:B------:R-:W-:Y:S01]  /*27da0*/  ISETP.LT.AND P6, PT, R72, UR67, !P3 ;  /* 0x0000004348007c0c */ /* 0x000fe2000dfc1270 */
[----:B------:R-:W-:Y:S01]  /*27db0*/  IMAD.WIDE R12, R0, 0x2, R2 ;  /* 0x00000002000c7825 */ /* 0x000fe200078e0202 */
[----:B------:R-:W-:Y:S01]  /*27dc0*/  PRMT R17, R10, 0x7632, R17 ;  /* 0x000076320a117816 */ /* 0x000fe20000000011 */
[----:B------:R4:W-:Y:S01]  /*27dd0*/  @P4 STG.E.U16 desc[UR16][R14.64], R18 ;  /* 0x000000120e004986 */ /* 0x0009e2000c101510 */
[----:B------:R-:W-:Y:S01]  /*27de0*/  PRMT R19, R41, 0x7632, R19 ;  /* 0x0000763229137816 */ /* 0x000fe20000000013 */
[----:B------:R-:W0:Y:S02]  /*27df0*/  LDCU UR18, c[0x0][0x398] ;  /* 0x00007300ff1277ac */ /* 0x000e240008000800 */
[----:B----4-:R-:W3:Y:S01]  /*27e00*/  LDL.LU R15, [R1+0x198] ;  /* 0x00019800010f7983 */ /* 0x010ee20000300800 */
[----:B------:R-:W-:Y:S01]  /*27e10*/  ISETP.LT.AND P4, PT, R89, UR73, !P3 ;  /* 0x0000004959007c0c */ /* 0x000fe2000df81270 */
[----:B------:R-:W-:-:S02]  /*27e20*/  IMAD.WIDE R10, R0, 0x2, R6 ;  /* 0x00000002000a7825 */ /* 0x000fc400078e0206 */
[----:B------:R-:W-:Y:S04]  /*27e30*/  @P5 STG.E.U16 desc[UR16][R12.64], R17 ;  /* 0x000000110c005986 */ /* 0x000fe8000c101510 */
[----:B------:R4:W-:Y:S04]  /*27e40*/  @P6 STG.E.U16 desc[UR16][R10.64], R41 ;  /* 0x000000290a006986 */ /* 0x0009e8000c101510 */
[----:B----4-:R-:W4:Y:S01]  /*27e50*/  LDL.LU R41, [R1+0x9c] ;  /* 0x00009c0001297983 */ /* 0x010f220000300800 */
[----:B---3--:R-:W-:Y:S01]  /*27e60*/  F2FP.F16.F32.PACK_AB R11, R15, R16 ;  /* 0x000000100f0b723e */ /* 0x008fe200000000ff */
[----:B------:R-:W-:-:S05]  /*27e70*/  IMAD.WIDE R16, R0, 0x2, R4 ;  /* 0x0000000200107825 */ /* 0x000fca00078e0204 */
[----:B------:R3:W-:Y:S04]  /*27e80*/  @P4 STG.E.U16 desc[UR16][R16.64], R19 ;  /* 0x0000001310004986 */ /* 0x0007e8000c101510 */
[----:B---3--:R-:W3:Y:S01]  /*27e90*/  LDL.LU R17, [R1+0x98] ;  /* 0x0000980001117983 */ /* 0x008ee20000300800 */
[----:B--2---:R-:W-:-:S03]  /*27ea0*/  F2FP.F16.F32.PACK_AB R16, R40, R39 ;  /* 0x000000272810723e */ /* 0x004fc600000000ff */
[----:B------:R-:W2:Y:S04]  /*27eb0*/  LDL.LU R40, [R1+0x1a0] ;  /* 0x0001a00001287983 */ /* 0x000ea80000300800 */
[----:B------:R-:W2:Y:S01]  /*27ec0*/  LDL.LU R39, [R1+0x2a0] ;  /* 0x0002a00001277983 */ /* 0x000ea20000300800 */
        /* <DEDUP_REMOVED lines=8> */
[----:B------:R-:W-:-:S04]  /*27f50*/  IMAD.WIDE R12, R10, 0x2, R2 ;  /* 0x000000020a0c7825 */ /* 0x000fc800078e0202 */
[----:B------:R0:W-:Y:S01]  /*27f60*/  @P5 STG.E.U16 desc[UR16][R14.64], R11 ;  /* 0x0000000b0e005986 */ /* 0x0001e2000c101510 */
[----:B------:R-:W-:-:S03]  /*27f70*/  ISETP.LT.AND P5, PT, R72, UR66, !P1 ;  /* 0x0000004248007c0c */ /* 0x000fc6000cfa1270 */
[----:B------:R1:W-:Y:S01]  /*27f80*/  @P6 STG.E.U16 desc[UR16][R12.64], R0 ;  /* 0x000000000c006986 */ /* 0x0003e2000c101510 */
[----:B------:R-:W-:Y:S01]  /*27f90*/  ISETP.LT.AND P6, PT, R93, UR11, !P0 ;  /* 0x0000000b5d007c0c */ /* 0x000fe2000c7c1270 */
[----:B------:R-:W2:Y:S01]  /*27fa0*/  LDCU UR11, c[0x0][0x398] ;  /* 0x00007300ff0b77ac */ /* 0x000ea20008000800 */
[----:B------:R-:W-:Y:S02]  /*27fb0*/  ISETP.GE.AND P3, PT, R18, UR45, PT ;  /* 0x0000002d12007c0c */ /* 0x000fe4000bf66270 */
[----:B------:R-:W-:Y:S01]  /*27fc0*/  PRMT R18, R16, 0x7610, R18 ;  /* 0x0000761010127816 */ /* 0x000fe20000000012 */
[----:B------:R-:W2:Y:S01]  /*27fd0*/  LDCU UR45, c[0x0][0x398] ;  /* 0x00007300ff2d77ac */ /* 0x000ea20008000800 */
[----:B0-----:R-:W-:-:S04]  /*27fe0*/  IMAD.WIDE R14, R10, 0x2, R6 ;  /* 0x000000020a0e7825 */ /* 0x001fc800078e0206 */
[C---:B-1----:R-:W-:Y:S02]  /*27ff0*/  VIADD R0, R10.reuse, UR7 ;  /* 0x000000070a007c36 */ /* 0x042fe40008000000 */
[----:B------:R-:W-:-:S04]  /*28000*/  IMAD.WIDE R12, R10, 0x2, R4 ;  /* 0x000000020a0c7825 */ /* 0x000fc800078e0204 */
[----:B------:R-:W-:Y:S01]  /*28010*/  IMAD.WIDE R10, R0, 0x2, R8 ;  /* 0x00000002000a7825 */ /* 0x000fe200078e0208 */
[----:B----4-:R-:W-:Y:S02]  /*28020*/  F2FP.F16.F32.PACK_AB R43, R43, R41 ;  /* 0x000000292b2b723e */ /* 0x010fe400000000ff */
[----:B---3--:R-:W-:-:S04]  /*28030*/  F2FP.F16.F32.PACK_AB R42, R42, R17 ;  /* 0x000000112a2a723e */ /* 0x008fc800000000ff */
[----:B------:R-:W-:Y:S01]  /*28040*/  PRMT R16, R42, 0x7632, R16 ;  /* 0x000076322a107816 */ /* 0x000fe20000000010 */
[----:B------:R0:W-:Y:S01]  /*28050*/  @P5 STG.E.U16 desc[UR16][R14.64], R42 ;  /* 0x0000002a0e005986 */ /* 0x0001e2000c101510 */
[----:B------:R-:W-:-:S03]  /*28060*/  ISETP.LT.AND P5, PT, R72, UR77, !P0 ;  /* 0x0000004d48007c0c */ /* 0x000fc6000c7a1270 */
[----:B------:R1:W-:Y:S01]  /*28070*/  @P4 STG.E.U16 desc[UR16][R12.64], R16 ;  /* 0x000000100c004986 */ /* 0x0003e2000c101510 */
[----:B------:R-:W-:-:S03]  /*28080*/  ISETP.LT.AND P4, PT, R76, UR72, !P0 ;  /* 0x000000484c007c0c */ /* 0x000fc6000c781270 */
[----:B------:R3:W-:Y:S01]  /*28090*/  @P6 STG.E.U16 desc[UR16][R10.64], R18 ;  /* 0x000000120a006986 */ /* 0x0007e2000c101510 */
[----:B------:R-:W-:Y:S01]  /*280a0*/  ISETP.LT.AND P6, PT, R89, UR44, !P0 ;  /* 0x0000002c59007c0c */ /* 0x000fe2000c7c1270 */
[----:B------:R-:W-:Y:S01]  /*280b0*/  VIADD R17, R92, 0x2a ;  /* 0x0000002a5c117836 */ /* 0x000fe20000000000 */
[----:B------:R-:W4:Y:S01]  /*280c0*/  LDCU UR44, c[0x0][0x398] ;  /* 0x00007300ff2c77ac */ /* 0x000f220008000800 */
[----:B0-----:R-:W-:-:S04]  /*280d0*/  IMAD.WIDE R14, R0, 0x2, R2 ;  /* 0x00000002000e7825 */ /* 0x001fc800078e0202 */
[----:B-1----:R-:W-:Y:S01]  /*280e0*/  IMAD.WIDE R12, R0, 0x2, R6 ;  /* 0x00000002000c7825 */ /* 0x002fe200078e0206 */
[----:B---3--:R-:W-:-:S03]  /*280f0*/  PRMT R18, R16, 0x7632, R18 ;  /* 0x0000763210127816 */ /* 0x008fc60000000012 */
[----:B------:R-:W-:Y:S01]  /*28100*/  IMAD.WIDE R10, R0, 0x2, R4 ;  /* 0x00000002000a7825 */ /* 0x000fe200078e0204 */
[----:B------:R-:W-:Y:S01]  /*28110*/  PRMT R16, R43, 0x7632, R16 ;  /* 0x000076322b107816 */ /* 0x000fe20000000010 */
[----:B------:R0:W-:Y:S01]  /*28120*/  @P4 STG.E.U16 desc[UR16][R14.64], R18 ;  /* 0x000000120e004986 */ /* 0x0001e2000c101510 */
[----:B------:R-:W-:-:S03]  /*28130*/  ISETP.GE.AND P1, PT, R17, UR55, PT ;  /* 0x0000003711007c0c */ /* 0x000fc6000bf26270 */
[----:B------:R-:W-:Y:S01]  /*28140*/  @P5 STG.E.U16 desc[UR16][R12.64], R43 ;  /* 0x0000002b0c005986 */ /* 0x000fe2000c101510 */
[----:B------:R-:W-:Y:S01]  /*28150*/  ISETP.LT.AND P5, PT, R76, UR46, !P2 ;  /* 0x0000002e4c007c0c */ /* 0x000fe2000d7a1270 */
[----:B------:R-:W-:Y:S01]  /*28160*/  VIADD R17, R92, 0x2b ;  /* 0x0000002b5c117836 */ /* 0x000fe20000000000 */
[----:B------:R-:W-:Y:S01]  /*28170*/  ISETP.LT.AND P4, PT, R72, UR37, !P2 ;  /* 0x0000002548007c0c */ /* 0x000fe2000d781270 */
[----:B------:R2:W-:Y:S01]  /*28180*/  @P6 STG.E.U16 desc[UR16][R10.64], R16 ;  /* 0x000000100a006986 */ /* 0x0005e2000c101510 */
[----:B------:R-:W-:Y:S01]  /*28190*/  ISETP.LT.AND P6, PT, R93, UR43, !P2 ;  /* 0x0000002b5d007c0c */ /* 0x000fe2000d7c1270 */
[----:B------:R-:W-:Y:S01]  /*281a0*/  VIADD R0, R0, UR7 ;  /* 0x0000000700007c36 */ /* 0x000fe20008000000 */
[----:B------:R-:W-:Y:S01]  /*281b0*/  ISETP.LT.AND P2, PT, R89, UR34, !P2 ;  /* 0x0000002259007c0c */ /* 0x000fe2000d741270 */
[----:B------:R-:W1:Y:S01]  /*281c0*/  LDCU UR55, c[0x0][0x398] ;  /* 0x00007300ff3777ac */ /* 0x000e620008000800 */
[----:B------:R-:W-:Y:S01]  /*281d0*/  ISETP.GE.AND P0, PT, R17, UR22, PT ;  /* 0x0000001611007c0c */ /* 0x000fe2000bf06270 */
[----:B0-----:R-:W-:Y:S01]  /*281e0*/  IMAD.WIDE R14, R0, 0x2, R2 ;  /* 0x00000002000e7825 */ /* 0x001fe200078e0202 */
[----:B------:R-:W-:Y:S01]  /*281f0*/  PRMT R18, R44, 0x7632, R18 ;  /* 0x000076322c127816 */ /* 0x000fe20000000012 */
[----:B------:R-:W0:Y:S01]  /*28200*/  LDCU UR22, c[0x0][0x39c] ;  /* 0x00007380ff1677ac */ /* 0x000e220008000800 */
[----:B--2---:R-:W-:Y:S01]  /*28210*/  F2FP.F16.F32.PACK_AB R10, R40, R39 ;  /* 0x00000027280a723e */ /* 0x004fe200000000ff */
[----:B------:R-:W-:Y:S01]  /*28220*/  IMAD.WIDE R16, R0, 0x2, R8 ;  /* 0x0000000200107825 */ /* 0x000fe200078e0208 */
[----:B------:R-:W-:Y:S01]  /*28230*/  F2FP.F16.F32.PACK_AB R53, R53, R71 ;  /* 0x000000473535723e */ /* 0x000fe200000000ff */
[----:B------:R-:W2:Y:S01]  /*28240*/  LDCU UR34, c[0x0][0x398] ;  /* 0x00007300ff2277ac */ /* 0x000ea20008000800 */
[----:B------:R-:W-:Y:S01]  /*28250*/  PRMT R20, R10, 0x7610, R20 ;  /* 0x000076100a147816 */ /* 0x000fe20000000014 */
[----:B------:R-:W-:Y:S01]  /*28260*/  IMAD.WIDE R12, R0, 0x2, R6 ;  /* 0x00000002000c7825 */ /* 0x000fe200078e0206 */
[----:B------:R-:W-:Y:S01]  /*28270*/  PRMT R19, R10, 0x7632, R19 ;  /* 0x000076320a137816 */ /* 0x000fe20000000013 */
[----:B------:R-:W3:Y:S02]  /*28280*/  LDCU UR37, c[0x0][0x398] ;  /* 0x00007300ff2577ac */ /* 0x000ee40008000800 */
[----:B------:R-:W-:Y:S01]  /*28290*/  IMAD.WIDE R10, R0, 0x2, R4 ;  /* 0x00000002000a7825 */ /* 0x000fe200078e0204 */
[----:B------:R-:W-:Y:S01]  /*282a0*/  @P6 STG.E.U16 desc[UR16][R16.64], R20 ;  /* 0x0000001410006986 */ /* 0x000fe2000c101510 */
[----:B------:R-:W-:Y:S01]  /*282b0*/  F2FP.F16.F32.PACK_AB R51, R51, R28 ;  /* 0x0000001c3333723e */ /* 0x000fe200000000ff */
[----:B------:R-:W0:Y:S02]  /*282c0*/  LDCU UR43, c[0x0][0x398] ;  /* 0x00007300ff2b77ac */ /* 0x000e240008000800 */
[----:B------:R-:W-:Y:S04]  /*282d0*/  @P5 STG.E.U16 desc[UR16][R14.64], R19 ;  /* 0x000000130e005986 */ /* 0x000fe8000c101510 */
[----:B------:R-:W-:Y:S04]  /*282e0*/  @P4 STG.E.U16 desc[UR16][R12.64], R44 ;  /* 0x0000002c0c004986 */ /* 0x000fe8000c101510 */
[----:B------:R0:W-:Y:S02]  /*282f0*/  @P2 STG.E.U16 desc[UR16][R10.64], R18 ;  /* 0x000000120a002986 */ /* 0x0001e4000c101510 */
[----:B0-----:R-:W-:-:S02]  /*28300*/  F2FP.F16.F32.PACK_AB R10, R35, R33 ;  /* 0x00000021230a723e */ /* 0x001fc400000000ff */
[----:B------:R-:W2:Y:S04]  /*28310*/  LDL.LU R33, [R1+0x1ac] ;  /* 0x0001ac0001217983 */ /* 0x000ea80000300800 */
[----:B------:R-:W2:Y:S01]  /*28320*/  LDL.LU R32, [R1+0x2ac] ;  /* 0x0002ac0001207983 */ /* 0x000ea20000300800 */
[----:B------:R-:W-:Y:S01]  /*28330*/  ISETP.LT.AND P4, PT, R93, UR20, !P3 ;  /* 0x000000145d007c0c */ /* 0x000fe2000df81270 */
[----:B------:R-:W-:Y:S01]  /*28340*/  VIADD R0, R0, UR7 ;  /* 0x0000000700007c36 */ /* 0x000fe20008000000 */
[----:B------:R-:W-:Y:S01]  /*28350*/  ISETP.LT.AND P5, PT, R76, UR26, !P3 ;  /* 0x0000001a4c007c0c */ /* 0x000fe2000dfa1270 */
[----:B------:R-:W3:Y:S01]  /*28360*/  LDL.LU R35, [R1+0xa8] ;  /* 0x0000a80001237983 */ /* 0x000ee20000300800 */
[----:B------:R-:W-:Y:S01]  /*28370*/  PRMT R18, R10, 0x7610, R18 ;  /* 0x000076100a127816 */ /* 0x000fe20000000012 */
[----:B------:R-:W-:Y:S01]  /*28380*/  IMAD.WIDE R14, R0, 0x2, R8 ;  /* 0x00000002000e7825 */ /* 0x000fe200078e0208 */
[----:B------:R-:W-:Y:S01]  /*28390*/  ISETP.LT.AND P6, PT, R72, UR49, !P3 ;  /* 0x0000003148007c0c */ /* 0x000fe2000dfc1270 */
[----:B------:R-:W0:Y:S01]  /*283a0*/  LDCU UR20, c[0x0][0x39c] ;  /* 0x00007380ff1477ac */ /* 0x000e220008000800 */
[----:B------:R-:W-:Y:S01]  /*283b0*/  PRMT R17, R10, 0x7632, R17 ;  /* 0x000076320a117816 */ /* 0x000fe20000000011 */
[----:B------:R-:W-:-:S02]  /*283c0*/  VIADD R16, R92, 0x2c ;  /* 0x0000002c5c107836 */ /* 0x000fc40000000000 */
[C---:B------:R-:W-:Y:S01]  /*283d0*/  IMAD.WIDE R12, R0.reuse, 0x2, R2 ;  /* 0x00000002000c7825 */ /* 0x040fe200078e0202 */
[----:B------:R-:W-:Y:S01]  /*283e0*/  PRMT R19, R45, 0x7632, R19 ;  /* 0x000076322d137816 */ /* 0x000fe20000000013 */
[----:B------:R-:W-:Y:S01]  /*283f0*/  @P4 STG.E.U16 desc[UR16][R14.64], R18 ;  /* 0x000000120e004986 */ /* 0x000fe2000c101510 */
[----:B------:R-:W-:Y:S01]  /*28400*/  ISETP.LT.AND P4, PT, R89, UR35, !P3 ;  /* 0x0000002359007c0c */ /* 0x000fe2000df81270 */
[----:B------:R-:W-:Y:S01]  /*28410*/  IMAD.WIDE R10, R0, 0x2, R6 ;  /* 0x00000002000a7825 */ /* 0x000fe200078e0206 */
[----:B------:R-:W-:Y:S01]  /*28420*/  ISETP.GE.AND P2, PT, R16, UR47, PT ;  /* 0x0000002f10007c0c */ /* 0x000fe2000bf46270 */
[----:B------:R0:W-:Y:S01]  /*28430*/  @P5 STG.E.U16 desc[UR16][R12.64], R17 ;  /* 0x000000110c005986 */ /* 0x0001e2000c101510 */
[----:B------:R-:W1:Y:S03]  /*28440*/  LDCU UR26, c[0x0][0x398] ;  /* 0x00007300ff1a77ac */ /* 0x000e660008000800 */
[----:B------:R1:W-:Y:S01]  /*28450*/  @P6 STG.E.U16 desc[UR16][R10.64], R45 ;  /* 0x0000002d0a006986 */ /* 0x0003e2000c101510 */
[----:B------:R-:W-:Y:S01]  /*28460*/  F2FP.F16.F32.PACK_AB R52, R52, R25 ;  /* 0x000000193434723e */ /* 0x000fe200000000ff */
[----:B------:R-:W2:Y:S01]  /*28470*/  LDCU UR35, c[0x0][0x398] ;  /* 0x00007300ff2377ac */ /* 0x000ea20008000800 */
[----:B0-----:R-:W-:-:S05]  /*28480*/  IMAD.WIDE R16, R0, 0x2, R4 ;  /* 0x0000000200107825 */ /* 0x001fca00078e0204 */
[----:B------:R2:W-:Y:S01]  /*28490*/  @P4 STG.E.U16 desc[UR16][R16.64], R19 ;  /* 0x0000001310004986 */ /* 0x0005e2000c101510 */
[----:B------:R-:W-:Y:S01]  /*284a0*/  ISETP.LT.AND P5, PT, R93, UR24, !P1 ;  /* 0x000000185d007c0c */ /* 0x000fe2000cfa1270 */
[----:B-1----:R-:W-:Y:S01]  /*284b0*/  VIADD R10, R0, UR7 ;  /* 0x00000007000a7c36 */ /* 0x002fe20008000000 */
[----:B------:R-:W-:Y:S01]  /*284c0*/  ISETP.LT.AND P6, PT, R76, UR33, !P1 ;  /* 0x000000214c007c0c */ /* 0x000fe2000cfc1270 */
[----:B------:R-:W-:Y:S01]  /*284d0*/  VIADD R18, R92, 0x2d ;  /* 0x0000002d5c127836 */ /* 0x000fe20000000000 */
[----:B------:R-:W-:Y:S02]  /*284e0*/  F2FP.F16.F32.PACK_AB R11, R37, R36 ;  /* 0x00000024250b723e */ /* 0x000fe400000000ff */
[----:B--2---:R-:W-:Y:S01]  /*284f0*/  F2FP.F16.F32.PACK_AB R16, R33, R32 ;  /* 0x000000202110723e */ /* 0x004fe200000000ff */
[C---:B------:R-:W-:Y:S01]  /*28500*/  IMAD.WIDE R14, R10.reuse, 0x2, R8 ;  /* 0x000000020a0e7825 */ /* 0x040fe200078e0208 */
[----:B------:R-:W2:Y:S01]  /*28510*/  LDL.LU R33, [R1+0x1b0] ;  /* 0x0001b00001217983 */ /* 0x000ea20000300800 */
[----:B------:R-:W-:Y:S01]  /*28520*/  ISETP.LT.AND P4, PT, R89, UR8, !P1 ;  /* 0x0000000859007c0c */ /* 0x000fe2000cf81270 */
[----:B------:R-:W0:Y:S02]  /*28530*/  LDCU UR8, c[0x0][0x39c] ;  /* 0x00007380ff0877ac */ /* 0x000e240008000800 */
[----:B------:R-:W2:Y:S01]  /*28540*/  LDL.LU R32, [R1+0x2b0] ;  /* 0x0002b00001207983 */ /* 0x000ea20000300800 */
[----:B------:R-:W-:Y:S01]  /*28550*/  PRMT R0, R11, 0x7632, R0 ;  /* 0x000076320b007816 */ /* 0x000fe20000000000 */
[----:B------:R-:W-:Y:S01]  /*28560*/  IMAD.WIDE R12, R10, 0x2, R2 ;  /* 0x000000020a0c7825 */ /* 0x000fe200078e0202 */
[----:B---3--:R-:W-:Y:S01]  /*28570*/  F2FP.F16.F32.PACK_AB R46, R46, R35 ;  /* 0x000000232e2e723e */ /* 0x008fe200000000ff */
[----:B------:R1:W-:Y:S01]  /*28580*/  @P5 STG.E.U16 desc[UR16][R14.64], R11 ;  /* 0x0000000b0e005986 */ /* 0x0003e2000c101510 */
[----:B------:R-:W-:Y:S01]  /*28590*/  ISETP.LT.AND P5, PT, R72, UR32, !P1 ;  /* 0x0000002048007c0c */ /* 0x000fe2000cfa1270 */
[----:B------:R-:W-:Y:S01]  /*285a0*/  VIADD R17, R92, 0x2e ;  /* 0x0000002e5c117836 */ /* 0x000fe20000000000 */
[----:B------:R-:W-:Y:S01]  /*285b0*/  ISETP.GE.AND P3, PT, R18, UR14, PT ;  /* 0x0000000e12007c0c */ /* 0x000fe2000bf66270 */
[----:B------:R3:W-:Y:S01]  /*285c0*/  @P6 STG.E.U16 desc[UR16][R12.64], R0 ;  /* 0x000000000c006986 */ /* 0x0007e2000c101510 */
[----:B------:R-:W-:Y:S01]  /*285d0*/  ISETP.LT.AND P6, PT, R93, UR36, !P0 ;  /* 0x000000245d007c0c */ /* 0x000fe2000c7c1270 */
[----:B------:R-:W0:Y:S01]  /*285e0*/  LDCU UR14, c[0x0][0x398] ;  /* 0x00007300ff0e77ac */ /* 0x000e220008000800 */
[----:B------:R-:W-:-:S02]  /*285f0*/  PRMT R18, R16, 0x7610, R18 ;  /* 0x0000761010127816 */ /* 0x000fc40000000012 */
[----:B------:R-:W-:Y:S01]  /*28600*/  PRMT R16, R46, 0x7632, R16 ;  /* 0x000076322e107816 */ /* 0x000fe20000000010 */
[----:B------:R-:W0:Y:S01]  /*28610*/  LDCU UR24, c[0x0][0x398] ;  /* 0x00007300ff1877ac */ /* 0x000e220008000800 */
[C---:B-1----:R-:W-:Y:S01]  /*28620*/  IMAD.WIDE R14, R10.reuse, 0x2, R6 ;  /* 0x000000020a0e7825 */ /* 0x042fe200078e0206 */
[----:B------:R-:W-:Y:S01]  /*28630*/  ISETP.GE.AND P1, PT, R17, UR38, PT ;  /* 0x0000002611007c0c */ /* 0x000fe2000bf26270 */
[----:B------:R-:W1:Y:S02]  /*28640*/  LDCU UR32, c[0x0][0x398] ;  /* 0x00007300ff2077ac */ /* 0x000e640008000800 */
[C---:B---3--:R-:W-:Y:S02]  /*28650*/  VIADD R0, R10.reuse, UR7 ;  /* 0x000000070a007c36 */ /* 0x048fe40008000000 */
[----:B------:R-:W-:Y:S01]  /*28660*/  IMAD.WIDE R12, R10, 0x2, R4 ;  /* 0x000000020a0c7825 */ /* 0x000fe200078e0204 */
[----:B------:R3:W-:Y:S01]  /*28670*/  @P5 STG.E.U16 desc[UR16][R14.64], R46 ;  /* 0x0000002e0e005986 */ /* 0x0007e2000c101510 */
[----:B------:R-:W0:Y:S02]  /*28680*/  LDCU UR33, c[0x0][0x398] ;  /* 0x00007300ff2177ac */ /* 0x000e240008000800 */
[----:B------:R-:W-:Y:S01]  /*28690*/  IMAD.WIDE R10, R0, 0x2, R8 ;  /* 0x00000002000a7825 */ /* 0x000fe200078e0208 */
[----:B------:R1:W-:Y:S01]  /*286a0*/  @P4 STG.E.U16 desc[UR16][R12.64], R16 ;  /* 0x000000100c004986 */ /* 0x0003e2000c101510 */
[----:B------:R-:W-:Y:S01]  /*286b0*/  ISETP.LT.AND P4, PT, R76, UR28, !P0 ;  /* 0x0000001c4c007c0c */ /* 0x000fe2000c781270 */
[----:B------:R-:W0:Y:S01]  /*286c0*/  LDCU UR28, c[0x0][0x398] ;  /* 0x00007300ff1c77ac */ /* 0x000e220008000800 */
[----:B------:R-:W-:Y:S01]  /*286d0*/  ISETP.LT.AND P5, PT, R72, UR40, !P0 ;  /* 0x0000002848007c0c */ /* 0x000fe2000c7a1270 */
[----:B------:R4:W-:Y:S01]  /*286e0*/  @P6 STG.E.U16 desc[UR16][R10.64], R18 ;  /* 0x000000120a006986 */ /* 0x0009e2000c101510 */
[----:B------:R-:W-:Y:S01]  /*286f0*/  ISETP.LT.AND P6, PT, R89, UR30, !P0 ;  /* 0x0000001e59007c0c */ /* 0x000fe2000c7c1270 */
[----:B------:R-:W-:Y:S01]  /*28700*/  VIADD R17, R92, 0x2f ;  /* 0x0000002f5c117836 */ /* 0x000fe20000000000 */
[----:B------:R-:W0:Y:S01]  /*28710*/  LDCU UR30, c[0x0][0x398] ;  /* 0x00007300ff1e77ac */ /* 0x000e220008000800 */
[C---:B---3--:R-:W-:Y:S01]  /*28720*/  IMAD.WIDE R14, R0.reuse, 0x2, R2 ;  /* 0x00000002000e7825 */ /* 0x048fe200078e0202 */
[----:B------:R-:W-:Y:S01]  /*28730*/  F2FP.F16.F32.PACK_AB R57, R57, R83 ;  /* 0x000000533939723e */ /* 0x000fe200000000ff */
[----:B------:R-:W3:Y:S02]  /*28740*/  LDCU UR36, c[0x0][0x398] ;  /* 0x00007300ff2477ac */ /* 0x000ee40008000800 */
[----:B-1----:R-:W-:Y:S01]  /*28750*/  IMAD.WIDE R12, R0, 0x2, R6 ;  /* 0x00000002000c7825 */ /* 0x002fe200078e0206 */
[----:B------:R-:W-:Y:S01]  /*28760*/  F2FP.F16.F32.PACK_AB R55, R55, R69 ;  /* 0x000000453737723e */ /* 0x000fe200000000ff */
[----:B------:R-:W1:Y:S01]  /*28770*/  LDCU UR38, c[0x0][0x398] ;  /* 0x00007300ff2677ac */ /* 0x000e620008000800 */
[----:B----4-:R-:W-:Y:S01]  /*28780*/  PRMT R18, R16, 0x7632, R18 ;  /* 0x0000763210127816 */ /* 0x010fe20000000012 */
[----:B------:R-:W-:Y:S01]  /*28790*/  IMAD.WIDE R10, R0, 0x2, R4 ;  /* 0x00000002000a7825 */ /* 0x000fe200078e0204 */
[----:B------:R-:W-:-:S03]  /*287a0*/  PRMT R16, R47, 0x7632, R16 ;  /* 0x000076322f107816 */ /* 0x000fc60000000010 */
[----:B------:R4:W-:Y:S04]  /*287b0*/  @P4 STG.E.U16 desc[UR16][R14.64], R18 ;  /* 0x000000120e004986 */ /* 0x0009e8000c101510 */
[----:B------:R-:W-:Y:S01]  /*287c0*/  @P5 STG.E.U16 desc[UR16][R12.64], R47 ;  /* 0x0000002f0c005986 */ /* 0x000fe2000c101510 */
[----:B------:R-:W-:-:S03]  /*287d0*/  ISETP.LT.AND P5, PT, R76, UR42, !P2 ;  /* 0x0000002a4c007c0c */ /* 0x000fc6000d7a1270 */
[----:B------:R0:W-:Y:S01]  /*287e0*/  @P6 STG.E.U16 desc[UR16][R10.64], R16 ;  /* 0x000000100a006986 */ /* 0x0001e2000c101510 */
[----:B------:R-:W-:Y:S01]  /*287f0*/  ISETP.LT.AND P6, PT, R93, UR12, !P2 ;  /* 0x0000000c5d007c0c */ /* 0x000fe2000d7c1270 */
[----:B------:R-:W-:Y:S01]  /*28800*/  VIADD R0, R0, UR7 ;  /* 0x0000000700007c36 */ /* 0x000fe20008000000 */
[----:B------:R-:W-:Y:S01]  /*28810*/  ISETP.LT.AND P4, PT, R72, UR50, !P2 ;  /* 0x0000003248007c0c */ /* 0x000fe2000d781270 */
[----:B------:R-:W1:Y:S01]  /*28820*/  LDCU UR12, c[0x0][0x398] ;  /* 0x00007300ff0c77ac */ /* 0x000e620008000800 */
[----:B------:R-:W-:Y:S02]  /*28830*/  ISETP.LT.AND P2, PT, R89, UR4, !P2 ;  /* 0x0000000459007c0c */ /* 0x000fe4000d741270 */
[----:B------:R-:W-:Y:S01]  /*28840*/  ISETP.GE.AND P0, PT, R17, UR54, PT ;  /* 0x0000003611007c0c */ /* 0x000fe2000bf06270 */
[----:B----4-:R-:W-:Y:S01]  /*28850*/  IMAD.WIDE R14, R0, 0x2, R2 ;  /* 0x00000002000e7825 */ /* 0x010fe200078e0202 */
[----:B------:R-:W-:Y:S01]  /*28860*/  PRMT R18, R48, 0x7632, R18 ;  /* 0x0000763230127816 */ /* 0x000fe20000000012 */
[----:B------:R-:W4:Y:S02]  /*28870*/  LDCU UR4, c[0x0][0x39c] ;  /* 0x00007380ff0477ac */ /* 0x000f240008000800 */
[----:B0-----:R-:W-:-:S04]  /*28880*/  IMAD.WIDE R16, R0, 0x2, R8 ;  /* 0x0000000200107825 */ /* 0x001fc800078e0208 */
[----:B------:R-:W-:Y:S01]  /*28890*/  IMAD.WIDE R12, R0, 0x2, R6 ;  /* 0x00000002000c7825 */ /* 0x000fe200078e0206 */
[----:B--2---:R-:W-:-:S04]  /*288a0*/  F2FP.F16.F32.PACK_AB R10, R33, R32 ;  /* 0x00000020210a723e */ /* 0x004fc800000000ff */
[C---:B------:R-:W-:Y:S02]  /*288b0*/  PRMT R20, R10.reuse, 0x7610, R20 ;  /* 0x000076100a147816 */ /* 0x040fe40000000014 */
[----:B------:R-:W-:Y:S01]  /*288c0*/  PRMT R19, R10, 0x7632, R19 ;  /* 0x000076320a137816 */ /* 0x000fe20000000013 */
[----:B------:R-:W-:Y:S02]  /*288d0*/  IMAD.WIDE R10, R0, 0x2, R4 ;  /* 0x00000002000a7825 */ /* 0x000fe400078e0204 */
[----:B------:R-:W-:Y:S04]  /*288e0*/  @P6 STG.E.U16 desc[UR16][R16.64], R20 ;  /* 0x0000001410006986 */ /* 0x000fe8000c101510 */
[----:B------:R-:W-:Y:S04]  /*288f0*/  @P5 STG.E.U16 desc[UR16][R14.64], R19 ;  /* 0x000000130e005986 */ /* 0x000fe8000c101510 */
[----:B------:R-:W-:Y:S04]  /*28900*/  @P4 STG.E.U16 desc[UR16][R12.64], R48 ;  /* 0x000000300c004986 */ /* 0x000fe8000c101510 */
[----:B------:R0:W-:Y:S02]  /*28910*/  @P2 STG.E.U16 desc[UR16][R10.64], R18 ;  /* 0x000000120a002986 */ /* 0x0001e4000c101510 */
[----:B0-----:R-:W-:-:S02]  /*28920*/  F2FP.F16.F32.PACK_AB R11, R27, R26 ;  /* 0x0000001a1b0b723e */ /* 0x001fc400000000ff */
[----:B------:R-:W2:Y:S04]  /*28930*/  LDL.LU R27, [R1+0x1bc] ;  /* 0x0001bc00011b7983 */ /* 0x000ea80000300800 */
[----:B------:R-:W2:Y:S04]  /*28940*/  LDL.LU R26, [R1+0x2bc] ;  /* 0x0002bc00011a7983 */ /* 0x000ea80000300800 */
[----:B------:R-:W3:Y:S01]  /*28950*/  LDL.LU R21, [R1+0xb8] ;  /* 0x0000b80001157983 */ /* 0x000ee20000300800 */
[----:B------:R-:W-:Y:S02]  /*28960*/  ISETP.LT.AND P4, PT, R93, UR39, !P3 ;  /* 0x000000275d007c0c */ /* 0x000fe4000df81270 */
[----:B------:R-:W-:Y:S01]  /*28970*/  ISETP.LT.AND P5, PT, R76, UR41, !P3 ;  /* 0x000000294c007c0c */ /* 0x000fe2000dfa1270 */
[----:B------:R-:W-:Y:S01]  /*28980*/  VIADD R0, R0, UR7 ;  /* 0x0000000700007c36 */ /* 0x000fe20008000000 */
[----:B------:R-:W-:-:S02]  /*28990*/  ISETP.LT.AND P6, PT, R72, UR53, !P3 ;  /* 0x0000003548007c0c */ /* 0x000fc4000dfc1270 */
[C---:B------:R-:W-:Y:S01]  /*289a0*/  PRMT R18, R11.reuse, 0x7610, R18 ;  /* 0x000076100b127816 */ /* 0x040fe20000000012 */
[----:B------:R-:W-:Y:S01]  /*289b0*/  IMAD.WIDE R14, R0, 0x2, R8 ;  /* 0x00000002000e7825 */ /* 0x000fe200078e0208 */
[----:B------:R-:W-:-:S03]  /*289c0*/  PRMT R17, R11, 0x7632, R17 ;  /* 0x000076320b117816 */ /* 0x000fc60000000011 */
[----:B------:R-:W-:Y:S02]  /*289d0*/  IMAD.WIDE R12, R0, 0x2, R2 ;  /* 0x00000002000c7825 */ /* 0x000fe400078e0202 */
[----:B------:R0:W-:Y:S01]  /*289e0*/  @P4 STG.E.U16 desc[UR16][R14.64], R18 ;  /* 0x000000120e004986 */ /* 0x0001e2000c101510 */
[----:B------:R-:W-:Y:S01]  /*289f0*/  ISETP.LT.AND P4, PT, R89, UR10, !P3 ;  /* 0x0000000a59007c0c */ /* 0x000fe2000df81270 */
[----:B------:R-:W-:Y:S01]  /*28a00*/  VIADD R16, R92, 0x30 ;  /* 0x000000305c107836 */ /* 0x000fe20000000000 */
[----:B------:R-:W-:Y:S01]  /*28a10*/  PRMT R19, R49, 0x7632, R19 ;  /* 0x0000763231137816 */ /* 0x000fe20000000013 */
[----:B------:R-:W-:Y:S01]  /*28a20*/  IMAD.WIDE R10, R0, 0x2, R6 ;  /* 0x00000002000a7825 */ /* 0x000fe200078e0206 */
[----:B------:R1:W-:Y:S01]  /*28a30*/  @P5 STG.E.U16 desc[UR16][R12.64], R17 ;  /* 0x000000110c005986 */ /* 0x0003e2000c101510 */
[----:B------:R-:W-:Y:S01]  /*28a40*/  ISETP.LT.AND P5, PT, R93, UR18, !P1 ;  /* 0x000000125d007c0c */ /* 0x000fe2000cfa1270 */
[----:B------:R-:W1:Y:S01]  /*28a50*/  LDCU UR10, c[0x0][0x398] ;  /* 0x00007300ff0a77ac */ /* 0x000e620008000800 */
[----:B------:R-:W-:Y:S01]  /*28a60*/  ISETP.GE.AND P2, PT, R16, UR22, PT ;  /* 0x0000001610007c0c */ /* 0x000fe2000bf46270 */
[----:B------:R1:W-:Y:S01]  /*28a70*/  @P6 STG.E.U16 desc[UR16][R10.64], R49 ;  /* 0x000000310a006986 */ /* 0x0003e2000c101510 */
[----:B------:R-:W-:Y:S01]  /*28a80*/  VIADD R16, R0, UR7 ;  /* 0x0000000700107c36 */ /* 0x000fe20008000000 */
[----:B------:R-:W-:Y:S01]  /*28a90*/  ISETP.LT.AND P6, PT, R76, UR48, !P1 ;  /* 0x000000304c007c0c */ /* 0x000fe2000cfc1270 */
[----:B0-----:R-:W-:Y:S01]  /*28aa0*/  IMAD.WIDE R14, R0, 0x2, R4 ;  /* 0x00000002000e7825 */ /* 0x001fe200078e0204 */
[----:B------:R-:W0:Y:S01]  /*28ab0*/  LDCU UR22, c[0x0][0x398] ;  /* 0x00007300ff1677ac */ /* 0x000e220008000800 */
[----:B--2---:R-:W-:-:S02]  /*28ac0*/  F2FP.F16.F32.PACK_AB R20, R27, R26 ;  /* 0x0000001a1b14723e */ /* 0x004fc400000000ff */
[----:B-1----:R-:W-:Y:S01]  /*28ad0*/  VIADD R17, R92, 0x31 ;  /* 0x000000315c117836 */ /* 0x002fe20000000000 */
[----:B------:R-:W2:Y:S01]  /*28ae0*/  LDL.LU R27, [R1+0x1c0] ;  /* 0x0001c000011b7983 */ /* 0x000ea20000300800 */
[----:B------:R-:W1:Y:S03]  /*28af0*/  LDCU UR18, c[0x0][0x398] ;  /* 0x00007300ff1277ac */ /* 0x000e660008000800 */
[----:B------:R-:W2:Y:S01]  /*28b00*/  LDL.LU R26, [R1+0x2c0] ;  /* 0x0002c000011a7983 */ /* 0x000ea20000300800 */
[----:B------:R-:W-:Y:S01]  /*28b10*/  F2FP.F16.F32.PACK_AB R11, R30, R29 ;  /* 0x0000001d1e0b723e */ /* 0x000fe200000000ff */
[----:B------:R-:W-:-:S03]  /*28b20*/  IMAD.WIDE R12, R16, 0x2, R8 ;  /* 0x00000002100c7825 */ /* 0x000fc600078e0208 */
[C---:B------:R-:W-:Y:S01]  /*28b30*/  PRMT R18, R11.reuse, 0x7610, R18 ;  /* 0x000076100b127816 */ /* 0x040fe20000000012 */
[----:B------:R0:W-:Y:S01]  /*28b40*/  @P4 STG.E.U16 desc[UR16][R14.64], R19 ;  /* 0x000000130e004986 */ /* 0x0001e2000c101510 */
[----:B------:R-:W-:-:S03]  /*28b50*/  PRMT R0, R11, 0x7632, R0 ;  /* 0x000076320b007816 */ /* 0x000fc60000000000 */
[----:B------:R1:W-:Y:S01]  /*28b60*/  @P5 STG.E.U16 desc[UR16][R12.64], R18 ;  /* 0x000000120c005986 */ /* 0x0003e2000c101510 */
[----:B------:R-:W-:Y:S01]  /*28b70*/  ISETP.LT.AND P5, PT, R72, UR51, !P1 ;  /* 0x0000003348007c0c */ /* 0x000fe2000cfa1270 */
[----:B------:R-:W-:Y:S01]  /*28b80*/  IMAD.WIDE R10, R16, 0x2, R2 ;  /* 0x00000002100a7825 */ /* 0x000fe200078e0202 */
[----:B------:R-:W-:Y:S02]  /*28b90*/  ISETP.LT.AND P4, PT, R89, UR45, !P1 ;  /* 0x0000002d59007c0c */ /* 0x000fe4000cf81270 */
[----:B---3--:R-:W-:Y:S02]  /*28ba0*/  F2FP.F16.F32.PACK_AB R50, R50, R21 ;  /* 0x000000153232723e */ /* 0x008fe400000000ff */
[----:B------:R3:W-:Y:S01]  /*28bb0*/  @P6 STG.E.U16 desc[UR16][R10.64], R0 ;  /* 0x000000000a006986 */ /* 0x0007e2000c101510 */
[----:B------:R-:W-:Y:S01]  /*28bc0*/  ISETP.GE.AND P3, PT, R17, UR20, PT ;  /* 0x0000001411007c0c */ /* 0x000fe2000bf66270 */
[----:B0-----:R-:W-:Y:S01]  /*28bd0*/  VIADD R15, R16, UR7 ;  /* 0x00000007100f7c36 */ /* 0x001fe20008000000 */
[----:B------:R-:W-:-:S02]  /*28be0*/  ISETP.LT.AND P6, PT, R93, UR52, !P0 ;  /* 0x000000345d007c0c */ /* 0x000fc4000c7c1270 */
[----:B-1----:R-:W-:Y:S02]  /*28bf0*/  PRMT R18, R20, 0x7632, R18 ;  /* 0x0000763214127816 */ /* 0x002fe40000000012 */
[----:B------:R-:W-:Y:S01]  /*28c00*/  PRMT R14, R50, 0x7632, R14 ;  /* 0x00007632320e7816 */ /* 0x000fe2000000000e */
[C---:B---3--:R-:W-:Y:S01]  /*28c10*/  IMAD.WIDE R10, R16.reuse, 0x2, R6 ;  /* 0x00000002100a7825 */ /* 0x048fe200078e0206 */
[----:B------:R-:W0:Y:S03]  /*28c20*/  LDCU UR20, c[0x0][0x398] ;  /* 0x00007300ff1477ac */ /* 0x000e260008000800 */
[----:B------:R-:W-:Y:S01]  /*28c30*/  IMAD.WIDE R16, R16, 0x2, R4 ;  /* 0x0000000210107825 */ /* 0x000fe200078e0204 */
[----:B------:R1:W-:Y:S04]  /*28c40*/  @P5 STG.E.U16 desc[UR16][R10.64], R50 ;  /* 0x000000320a005986 */ /* 0x0003e8000c101510 */
[----:B------:R-:W-:Y:S01]  /*28c50*/  @P4 STG.E.U16 desc[UR16][R16.64], R14 ;  /* 0x0000000e10004986 */ /* 0x000fe2000c101510 */
[----:B------:R-:W-:Y:S01]  /*28c60*/  ISETP.LT.AND P4, PT, R76, UR11, !P0 ;  /* 0x0000000b4c007c0c */ /* 0x000fe2000c781270 */
[----:B------:R-:W-:-:S04]  /*28c70*/  IMAD.WIDE R12, R15, 0x2, R8 ;  /* 0x000000020f0c7825 */ /* 0x000fc800078e0208 */
[----:B------:R-:W-:Y:S01]  /*28c80*/  VIADD R0, R92, 0x33 ;  /* 0x000000335c007836 */ /* 0x000fe20000000000 */
[----:B------:R3:W-:Y:S01]  /*28c90*/  @P6 STG.E.U16 desc[UR16][R12.64], R20 ;  /* 0x000000140c006986 */ /* 0x0007e2000c101510 */
[----:B------:R-:W-:Y:S01]  /*28ca0*/  ISETP.LT.AND P5, PT, R72, UR44, !P0 ;  /* 0x0000002c48007c0c */ /* 0x000fe2000c7a1270 */
[----:B-1----:R-:W-:Y:S01]  /*28cb0*/  IMAD.WIDE R10, R15, 0x2, R2 ;  /* 0x000000020f0a7825 */ /* 0x002fe200078e0202 */
[----:B------:R-:W-:Y:S01]  /*28cc0*/  ISETP.LT.AND P6, PT, R89, UR55, !P0 ;  /* 0x0000003759007c0c */ /* 0x000fe2000c7c1270 */
[----:B------:R-:W1:Y:S01]  /*28cd0*/  LDCU UR11, c[0x0][0x398] ;  /* 0x00007300ff0b77ac */ /* 0x000e620008000800 */
[----:B----4-:R-:W-:Y:S02]  /*28ce0*/  ISETP.GE.AND P0, PT, R0, UR4, PT ;  /* 0x0000000400007c0c */ /* 0x010fe4000bf06270 */
[----:B------:R4:W-:Y:S01]  /*28cf0*/  @P4 STG.E.U16 desc[UR16][R10.64], R18 ;  /* 0x000000120a004986 */ /* 0x0009e2000c101510 */
[----:B--2---:R-:W-:Y:S01]  /*28d00*/  F2FP.F16.F32.PACK_AB R0, R27, R26 ;  /* 0x0000001a1b00723e */ /* 0x004fe200000000ff */
[----:B---3--:R-:W-:Y:S01]  /*28d10*/  IMAD.WIDE R12, R15, 0x2, R6 ;  /* 0x000000020f0c7825 */ /* 0x008fe200078e0206 */
[----:B------:R-:W-:Y:S01]  /*28d20*/  PRMT R14, R51, 0x7632, R14 ;  /* 0x00007632330e7816 */ /* 0x000fe2000000000e */
[----:B------:R-:W2:Y:S01]  /*28d30*/  LDCU UR4, c[0x0][0x398] ;  /* 0x00007300ff0477ac */ /* 0x000ea20008000800 */
[----:B----4-:R-:W-:-:S02]  /*28d40*/  PRMT R18, R0, 0x7610, R18 ;  /* 0x0000761000127816 */ /* 0x010fc40000000012 */
[----:B------:R-:W-:Y:S02]  /*28d50*/  PRMT R20, R0, 0x7632, R20 ;  /* 0x0000763200147816 */ /* 0x000fe40000000014 */
[----:B------:R-:W-:Y:S02]  /*28d60*/  F2FP.F16.F32.PACK_AB R0, R68, R70 ;  /* 0x000000464400723e */ /* 0x000fe400000000ff */
[----:B------:R-:W3:Y:S04]  /*28d70*/  LDL.LU R70, [R1+0x1cc] ;  /* 0x0001cc0001467983 */ /* 0x000ee80000300800 */
[----:B------:R-:W3:Y:S01]  /*28d80*/  LDL.LU R71, [R1+0x2cc] ;  /* 0x0002cc0001477983 */ /* 0x000ee20000300800 */
[----:B------:R-:W-:-:S03]  /*28d90*/  IMAD.WIDE R16, R15, 0x2, R4 ;  /* 0x000000020f107825 */ /* 0x000fc600078e0204 */
[----:B------:R4:W-:Y:S01]  /*28da0*/  @P5 STG.E.U16 desc[UR16][R12.64], R51 ;  /* 0x000000330c005986 */ /* 0x0009e2000c101510 */
[----:B------:R-:W-:-:S03]  /*28db0*/  ISETP.LT.AND P5, PT, R76, UR37, !P2 ;  /* 0x000000254c007c0c */ /* 0x000fc6000d7a1270 */
[----:B------:R0:W-:Y:S01]  /*28dc0*/  @P6 STG.E.U16 desc[UR16][R16.64], R14 ;  /* 0x0000000e10006986 */ /* 0x0001e2000c101510 */
[----:B------:R-:W-:Y:S01]  /*28dd0*/  ISETP.LT.AND P6, PT, R93, UR34, !P2 ;  /* 0x000000225d007c0c */ /* 0x000fe2000d7c1270 */
[----:B------:R-:W-:Y:S01]  /*28de0*/  VIADD R19, R15, UR7 ;  /* 0x000000070f137c36 */ /* 0x000fe20008000000 */
[----:B------:R-:W-:Y:S01]  /*28df0*/  ISETP.LT.AND P4, PT, R72, UR26, !P2 ;  /* 0x0000001a48007c0c */ /* 0x000fe2000d781270 */
[----:B------:R-:W-:Y:S01]  /*28e00*/  VIADD R21, R92, 0x32 ;  /* 0x000000325c157836 */ /* 0x000fe20000000000 */
[----:B------:R-:W2:Y:S01]  /*28e10*/  LDL.LU R68, [R1+0xc8] ;  /* 0x0000c80001447983 */ /* 0x000ea20000300800 */
[C---:B------:R-:W-:Y:S01]  /*28e20*/  IMAD.WIDE R10, R19.reuse, 0x2, R8 ;  /* 0x00000002130a7825 */ /* 0x040fe200078e0208 */
[----:B------:R-:W-:Y:S01]  /*28e30*/  PRMT R22, R0, 0x7632, R22 ;  /* 0x0000763200167816 */ /* 0x000fe20000000016 */
[----:B------:R-:W1:Y:S02]  /*28e40*/  LDCU UR26, c[0x0][0x398] ;  /* 0x00007300ff1a77ac */ /* 0x000e640008000800 */
[C---:B----4-:R-:W-:Y:S01]  /*28e50*/  IMAD.WIDE R12, R19.reuse, 0x2, R2 ;  /* 0x00000002130c7825 */ /* 0x050fe200078e0202 */
[----:B------:R-:W4:Y:S03]  /*28e60*/  LDCU UR34, c[0x0][0x398] ;  /* 0x00007300ff2277ac */ /* 0x000f260008000800 */
[----:B0-----:R-:W-:Y:S01]  /*28e70*/  IMAD.WIDE R14, R19, 0x2, R6 ;  /* 0x00000002130e7825 */ /* 0x001fe200078e0206 */
[----:B------:R0:W-:Y:S01]  /*28e80*/  @P6 STG.E.U16 desc[UR16][R10.64], R18 ;  /* 0x000000120a006986 */ /* 0x0001e2000c101510 */
[----:B------:R-:W-:-:S03]  /*28e90*/  ISETP.LT.AND P2, PT, R89, UR43, !P2 ;  /* 0x0000002b59007c0c */ /* 0x000fc6000d741270 */
[----:B------:R0:W-:Y:S04]  /*28ea0*/  @P5 STG.E.U16 desc[UR16][R12.64], R20 ;  /* 0x000000140c005986 */ /* 0x0001e8000c101510 */
[----:B------:R1:W-:Y:S01]  /*28eb0*/  @P4 STG.E.U16 desc[UR16][R14.64], R52 ;  /* 0x000000340e004986 */ /* 0x0003e2000c101510 */
[----:B------:R-:W-:Y:S01]  /*28ec0*/  ISETP.LT.AND P4, PT, R93, UR14, !P3 ;  /* 0x0000000e5d007c0c */ /* 0x000fe2000df81270 */
[----:B------:R-:W-:Y:S01]  /*28ed0*/  IMAD.WIDE R16, R19, 0x2, R4 ;  /* 0x0000000213107825 */ /* 0x000fe200078e0204 */
[----:B------:R-:W-:Y:S01]  /*28ee0*/  ISETP.GE.AND P1, PT, R21, UR8, PT ;  /* 0x0000000815007c0c */ /* 0x000fe2000bf26270 */
[----:B------:R-:W4:Y:S02]  /*28ef0*/  LDCU UR8, c[0x0][0x39c] ;  /* 0x00007380ff0877ac */ /* 0x000f240008000800 */
[----:B------:R-:W-:Y:S01]  /*28f00*/  VIADD R19, R19, UR7 ;  /* 0x0000000713137c36 */ /* 0x000fe20008000000 */
[----:B------:R-:W-:Y:S01]  /*28f10*/  PRMT R21, R52, 0x7632, R21 ;  /* 0x0000763234157816 */ /* 0x000fe20000000015 */
[----:B0-----:R-:W-:Y:S01]  /*28f20*/  VIADD R18, R92, 0x34 ;  /* 0x000000345c127836 */ /* 0x001fe20000000000 */
[----:B------:R-:W-:Y:S01]  /*28f30*/  PRMT R20, R0, 0x7610, R20 ;  /* 0x0000761000147816 */ /* 0x000fe20000000014 */
[C---:B------:R-:W-:Y:S01]  /*28f40*/  IMAD.WIDE R10, R19.reuse, 0x2, R8 ;  /* 0x00000002130a7825 */ /* 0x040fe200078e0208 */
[----:B------:R-:W-:Y:S01]  /*28f50*/  F2FP.F16.F32.PACK_AB R0, R24, R23 ;  /* 0x000000171800723e */ /* 0x000fe200000000ff */
[----:B------:R0:W-:Y:S01]  /*28f60*/  @P2 STG.E.U16 desc[UR16][R16.64], R21 ;  /* 0x0000001510002986 */ /* 0x0001e2000c101510 */
[----:B------:R-:W-:Y:S01]  /*28f70*/  ISETP.LT.AND P5, PT, R76, UR24, !P3 ;  /* 0x000000184c007c0c */ /* 0x000fe2000dfa1270 */
[C---:B------:R-:W-:Y:S01]  /*28f80*/  IMAD.WIDE R12, R19.reuse, 0x2, R2 ;  /* 0x00000002130c7825 */ /* 0x040fe200078e0202 */
[----:B------:R-:W-:Y:S01]  /*28f90*/  ISETP.LT.AND P6, PT, R72, UR32, !P3 ;  /* 0x0000002048007c0c */ /* 0x000fe2000dfc1270 */
[----:B------:R2:W-:Y:S01]  /*28fa0*/  @P4 STG.E.U16 desc[UR16][R10.64], R20 ;  /* 0x000000140a004986 */ /* 0x0005e2000c101510 */
[----:B------:R-:W-:Y:S01]  /*28fb0*/  F2FP.F16.F32.PACK_AB R56, R56, R88 ;  /* 0x000000583838723e */ /* 0x000fe200000000ff */
[----:B-1----:R-:W-:Y:S01]  /*28fc0*/  IMAD.WIDE R14, R19, 0x2, R6 ;  /* 0x00000002130e7825 */ /* 0x002fe200078e0206 */
[----:B------:R-:W1:Y:S01]  /*28fd0*/  LDCU UR14, c[0x0][0x398] ;  /* 0x00007300ff0e77ac */ /* 0x000e620008000800 */
[----:B0-----:R-:W-:-:S02]  /*28fe0*/  PRMT R21, R0, 0x7632, R21 ;  /* 0x0000763200157816 */ /* 0x001fc40000000015 */
[C---:B------:R-:W-:Y:S01]  /*28ff0*/  VIADD R17, R19.reuse, UR7 ;  /* 0x0000000713117c36 */ /* 0x040fe20008000000 */
[----:B----4-:R-:W-:Y:S02]  /*29000*/  ISETP.GE.AND P2, PT, R18, UR8, PT ;  /* 0x0000000812007c0c */ /* 0x010fe4000bf46270 */
[----:B--2---:R-:W-:Y:S01]  /*29010*/  F2FP.F16.F32.PACK_AB R54, R54, R68 ;  /* 0x000000443636723e */ /* 0x004fe200000000ff */
[----:B------:R-:W-:Y:S01]  /*29020*/  VIADD R16, R92, 0x35 ;  /* 0x000000355c107836 */ /* 0x000fe20000000000 */
[----:B------:R-:W-:Y:S01]  /*29030*/  PRMT R20, R0, 0x7610, R20 ;  /* 0x0000761000147816 */ /* 0x000fe20000000014 */
[----:B------:R0:W-:Y:S01]  /*29040*/  @P5 STG.E.U16 desc[UR16][R12.64], R22 ;  /* 0x000000160c005986 */ /* 0x0001e2000c101510 */
[----:B---3--:R-:W-:Y:S01]  /*29050*/  F2FP.F16.F32.PACK_AB R0, R70, R71 ;  /* 0x000000474600723e */ /* 0x008fe200000000ff */
[----:B------:R-:W-:Y:S01]  /*29060*/  IMAD.WIDE R10, R19, 0x2, R4 ;  /* 0x00000002130a7825 */ /* 0x000fe200078e0204 */
[----:B------:R-:W-:Y:S01]  /*29070*/  ISETP.LT.AND P4, PT, R89, UR33, !P3 ;  /* 0x0000002159007c0c */ /* 0x000fe2000df81270 */
[----:B------:R-:W2:Y:S01]  /*29080*/  LDL.LU R70, [R1+0x1d0] ;  /* 0x0001d00001467983 */ /* 0x000ea20000300800 */
[----:B------:R-:W-:Y:S01]  /*29090*/  PRMT R18, R53, 0x7632, R18 ;  /* 0x0000763235127816 */ /* 0x000fe20000000012 */
[----:B------:R-:W3:Y:S02]  /*290a0*/  LDCU UR8, c[0x0][0x398] ;  /* 0x00007300ff0877ac */ /* 0x000ee40008000800 */
[----:B------:R-:W2:Y:S01]  /*290b0*/  LDL.LU R71, [R1+0x2d0] ;  /* 0x0002d00001477983 */ /* 0x000ea20000300800 */
[----:B------:R-:W-:Y:S01]  /*290c0*/  ISETP.LT.AND P5, PT, R93, UR28, !P1 ;  /* 0x0000001c5d007c0c */ /* 0x000fe2000cfa1270 */
[----:B------:R-:W4:Y:S01]  /*290d0*/  LDCU UR24, c[0x0][0x398] ;  /* 0x00007300ff1877ac */ /* 0x000f220008000800 */
[----:B0-----:R-:W-:Y:S01]  /*290e0*/  IMAD.WIDE R12, R17, 0x2, R8 ;  /* 0x00000002110c7825 */ /* 0x001fe200078e0208 */
[----:B------:R0:W-:Y:S01]  /*290f0*/  @P6 STG.E.U16 desc[UR16][R14.64], R53 ;  /* 0x000000350e006986 */ /* 0x0001e2000c101510 */
[----:B------:R-:W-:Y:S01]  /*29100*/  ISETP.LT.AND P6, PT, R76, UR30, !P1 ;  /* 0x0000001e4c007c0c */ /* 0x000fe2000cfc1270 */
[----:B------:R-:W1:Y:S02]  /*29110*/  LDCU UR28, c[0x0][0x398] ;  /* 0x00007300ff1c77ac */ /* 0x000e640008000800 */
[----:B------:R3:W-:Y:S01]  /*29120*/  @P4 STG.E.U16 desc[UR16][R10.64], R18 ;  /* 0x000000120a004986 */ /* 0x0007e2000c101510 */
[----:B------:R-:W-:-:S05]  /*29130*/  ISETP.LT.AND P4, PT, R89, UR35, !P1 ;  /* 0x0000002359007c0c */ /* 0x000fca000cf81270 */
[----:B------:R1:W-:Y:S01]  /*29140*/  @P5 STG.E.U16 desc[UR16][R12.64], R20 ;  /* 0x000000140c005986 */ /* 0x0003e2000c101510 */
[----:B------:R-:W-:Y:S01]  /*29150*/  ISETP.LT.AND P5, PT, R72, UR12, !P1 ;  /* 0x0000000c48007c0c */ /* 0x000fe2000cfa1270 */
[C---:B------:R-:W-:Y:S01]  /*29160*/  VIADD R19, R17.reuse, UR7 ;  /* 0x0000000711137c36 */ /* 0x040fe20008000000 */
[----:B------:R-:W-:Y:S01]  /*29170*/  ISETP.GE.AND P3, PT, R16, UR13, PT ;  /* 0x0000000d10007c0c */ /* 0x000fe2000bf66270 */
[C---:B0-----:R-:W-:Y:S01]  /*29180*/  IMAD.WIDE R14, R17.reuse, 0x2, R2 ;  /* 0x00000002110e7825 */ /* 0x041fe200078e0202 */
[----:B------:R-:W-:Y:S01]  /*29190*/  PRMT R22, R56, 0x7632, R22 ;  /* 0x0000763238167816 */ /* 0x000fe20000000016 */
[----:B------:R-:W0:Y:S01]  /*291a0*/  LDCU UR13, c[0x0][0x398] ;  /* 0x00007300ff0d77ac */ /* 0x000e220008000800 */
[----:B---3--:R-:W-:Y:S01]  /*291b0*/  PRMT R18, R0, 0x7610, R18 ;  /* 0x0000761000127816 */ /* 0x008fe20000000012 */
[----:B------:R-:W-:Y:S01]  /*291c0*/  IMAD.WIDE R10, R17, 0x2, R6 ;  /* 0x00000002110a7825 */ /* 0x000fe200078e0206 */
[----:B------:R-:W-:-:S03]  /*291d0*/  PRMT R0, R54, 0x7632, R0 ;  /* 0x0000763236007816 */ /* 0x000fc60000000000 */
[----:B-1----:R-:W-:Y:S01]  /*291e0*/  IMAD.WIDE R12, R17, 0x2, R4 ;  /* 0x00000002110c7825 */ /* 0x002fe200078e0204 */
[----:B------:R1:W-:Y:S01]  /*291f0*/  @P6 STG.E.U16 desc[UR16][R14.64], R21 ;  /* 0x000000150e006986 */ /* 0x0003e2000c101510 */
[----:B------:R-:W-:Y:S01]  /*29200*/  PRMT R17, R0, 0x7632, R17 ;  /* 0x0000763200117816 */ /* 0x000fe20000000011 */
[----:B------:R-:W3:Y:S02]  /*29210*/  LDCU UR12, c[0x0][0x398] ;  /* 0x00007300ff0c77ac */ /* 0x000ee40008000800 */
[----:B------:R-:W-:Y:S04]  /*29220*/  @P5 STG.E.U16 desc[UR16][R10.64], R54 ;  /* 0x000000360a005986 */ /* 0x000fe8000c101510 */
[----:B------:R2:W-:Y:S01]  /*29230*/  @P4 STG.E.U16 desc[UR16][R12.64], R0 ;  /* 0x000000000c004986 */ /* 0x0005e2000c101510 */
[----:B------:R-:W-:Y:S01]  /*29240*/  ISETP.LT.AND P6, PT, R93, UR22, !P0 ;  /* 0x000000165d007c0c */ /* 0x000fe2000c7c1270 */
[----:B------:R-:W-:-:S02]  /*29250*/  VIADD R16, R92, 0x36 ;  /* 0x000000365c107836 */ /* 0x000fc40000000000 */
[----:B-1----:R-:W-:Y:S01]  /*29260*/  IMAD.WIDE R14, R19, 0x2, R8 ;  /* 0x00000002130e7825 */ /* 0x002fe200078e0208 */
[----:B------:R-:W-:Y:S01]  /*29270*/  ISETP.LT.AND P4, PT, R76, UR10, !P0 ;  /* 0x0000000a4c007c0c */ /* 0x000fe2000c781270 */
[----:B------:R-:W1:Y:S01]  /*29280*/  LDCU UR10, c[0x0][0x398] ;  /* 0x00007300ff0a77ac */ /* 0x000e620008000800 */
[----:B------:R-:W-:Y:S02]  /*29290*/  ISETP.LT.AND P5, PT, R72, UR18, !P0 ;  /* 0x0000001248007c0c */ /* 0x000fe4000c7a1270 */
[----:B--2---:R-:W-:-:S05]  /*292a0*/  F2FP.F16.F32.PACK_AB R0, R70, R71 ;  /* 0x000000474600723e */ /* 0x004fca00000000ff */
[----:B------:R2:W-:Y:S01]  /*292b0*/  @P6 STG.E.U16 desc[UR16][R14.64], R18 ;  /* 0x000000120e006986 */ /* 0x0005e2000c101510 */
[----:B------:R-:W-:-:S04]  /*292c0*/  IMAD.WIDE R10, R19, 0x2, R2 ;  /* 0x00000002130a7825 */ /* 0x000fc800078e0202 */
[----:B------:R-:W-:Y:S01]  /*292d0*/  IMAD.WIDE R12, R19, 0x2, R6 ;  /* 0x00000002130c7825 */ /* 0x000fe200078e0206 */
[C---:B------:R-:W-:Y:S01]  /*292e0*/  PRMT R20, R0.reuse, 0x7610, R20 ;  /* 0x0000761000147816 */ /* 0x040fe20000000014 */
[----:B------:R-:W0:Y:S01]  /*292f0*/  LDCU UR18, c[0x0][0x398] ;  /* 0x00007300ff1277ac */ /* 0x000e220008000800 */
[----:B------:R-:W-:Y:S02]  /*29300*/  PRMT R21, R0, 0x7632, R21 ;  /* 0x0000763200157816 */ /* 0x000fe40000000015 */
[----:B------:R-:W-:Y:S01]  /*29310*/  F2FP.F16.F32.PACK_AB R0, R84, R82 ;  /* 0x000000525400723e */ /* 0x000fe200000000ff */
[----:B------:R-:W0:Y:S01]  /*29320*/  LDCU UR22, c[0x0][0x398] ;  /* 0x00007300ff1677ac */ /* 0x000e220008000800 */
[----:B------:R-:W3:Y:S04]  /*29330*/  LDL.LU R82, [R1+0x1dc] ;  /* 0x0001dc0001527983 */ /* 0x000ee80000300800 */
[----:B------:R-:W3:Y:S01]  /*29340*/  LDL.LU R83, [R1+0x2dc] ;  /* 0x0002dc0001537983 */ /* 0x000ee20000300800 */
[----:B------:R-:W-:Y:S01]  /*29350*/  ISETP.LT.AND P6, PT, R89, UR20, !P0 ;  /* 0x0000001459007c0c */ /* 0x000fe2000c7c1270 */
[----:B--2---:R-:W-:Y:S01]  /*29360*/  IMAD.WIDE R14, R19, 0x2, R4 ;  /* 0x00000002130e7825 */ /* 0x004fe200078e0204 */
[----:B------:R-:W-:Y:S01]  /*29370*/  PRMT R18, R55, 0x7632, R18 ;  /* 0x0000763237127816 */ /* 0x000fe20000000012 */
[----:B------:R2:W-:Y:S01]  /*29380*/  @P4 STG.E.U16 desc[UR16][R10.64], R17 ;  /* 0x000000110a004986 */ /* 0x0005e2000c101510 */
[----:B------:R-:W-:Y:S01]  /*29390*/  ISETP.GE.AND P1, PT, R16, UR15, PT ;  /* 0x0000000f10007c0c */ /* 0x000fe2000bf26270 */
[----:B------:R-:W0:Y:S02]  /*293a0*/  LDCU UR20, c[0x0][0x398] ;  /* 0x00007300ff1477ac */ /* 0x000e240008000800 */
[----:B------:R1:W-:Y:S01]  /*293b0*/  @P5 STG.E.U16 desc[UR16][R12.64], R55 ;  /* 0x000000370c005986 */ /* 0x0003e2000c101510 */
[----:B------:R-:W-:-:S02]  /*293c0*/  ISETP.LT.AND P5, PT, R76, UR11, !P2 ;  /* 0x0000000b4c007c0c */ /* 0x000fc4000d7a1270 */
[----:B------:R-:W-:Y:S01]  /*293d0*/  ISETP.LT.AND P4, PT, R72, UR4, !P2 ;  /* 0x0000000448007c0c */ /* 0x000fe2000d781270 */
[----:B------:R-:W-:Y:S01]  /*293e0*/  VIADD R19, R19, UR7 ;  /* 0x0000000713137c36 */ /* 0x000fe20008000000 */
[----:B------:R-:W4:Y:S01]  /*293f0*/  LDL.LU R84, [R1+0xd8] ;  /* 0x0000d80001547983 */ /* 0x000f220000300800 */
[----:B------:R-:W-:Y:S01]  /*29400*/  VIADD R16, R92, 0x37 ;  /* 0x000000375c107836 */ /* 0x000fe20000000000 */
[----:B------:R-:W0:Y:S02]  /*29410*/  LDCU UR15, c[0x0][0x398] ;  /* 0x00007300ff0f77ac */ /* 0x000e240008000800 */
[----:B------:R0:W-:Y:S01]  /*29420*/  @P6 STG.E.U16 desc[UR16][R14.64], R18 ;  /* 0x000000120e006986 */ /* 0x0001e2000c101510 */
[----:B------:R-:W-:Y:S01]  /*29430*/  ISETP.LT.AND P6, PT, R93, UR36, !P2 ;  /* 0x000000245d007c0c */ /* 0x000fe2000d7c1270 */
[C---:B--2---:R-:W-:Y:S01]  /*29440*/  IMAD.WIDE R10, R19.reuse, 0x2, R8 ;  /* 0x00000002130a7825 */ /* 0x044fe200078e0208 */
[----:B------:R-:W2:Y:S03]  /*29450*/  LDCU UR4, c[0x0][0x398] ;  /* 0x00007300ff0477ac */ /* 0x000ea60008000800 */
[----:B-1----:R-:W-:Y:S01]  /*29460*/  IMAD.WIDE R12, R19, 0x2, R2 ;  /* 0x00000002130c7825 */ /* 0x002fe200078e0202 */
[----:B------:R-:W-:Y:S01]  /*29470*/  ISETP.LT.AND P2, PT, R89, UR38, !P2 ;  /* 0x0000002659007c0c */ /* 0x000fe2000d741270 */
[----:B------:R-:W1:Y:S02]  /*29480*/  LDCU UR11, c[0x0][0x398] ;  /* 0x00007300ff0b77ac */ /* 0x000e640008000800 */
[----:B0-----:R-:W-:-:S04]  /*29490*/  IMAD.WIDE R14, R19, 0x2, R6 ;  /* 0x00000002130e7825 */ /* 0x001fc800078e0206 */
[----:B------:R0:W-:Y:S04]  /*294a0*/  @P6 STG.E.U16 desc[UR16][R10.64], R20 ;  /* 0x000000140a006986 */ /* 0x0001e8000c101510 */
[----:B------:R1:W-:Y:S01]  /*294b0*/  @P5 STG.E.U16 desc[UR16][R12.64], R21 ;  /* 0x000000150c005986 */ /* 0x0003e2000c101510 */
[----:B------:R-:W-:-:S03]  /*294c0*/  ISETP.LT.AND P5, PT, R76, UR34, !P3 ;  /* 0x000000224c007c0c */ /* 0x000fc6000dfa1270 */
[----:B------:R-:W-:Y:S01]  /*294d0*/  @P4 STG.E.U16 desc[UR16][R14.64], R56 ;  /* 0x000000380e004986 */ /* 0x000fe2000c101510 */
[----:B------:R-:W-:Y:S02]  /*294e0*/  ISETP.LT.AND P4, PT, R93, UR26, !P3 ;  /* 0x0000001a5d007c0c */ /* 0x000fe4000df81270 */
[----:B------:R-:W-:Y:S01]  /*294f0*/  ISETP.GE.AND P0, PT, R16, UR5, PT ;  /* 0x0000000510007c0c */ /* 0x000fe2000bf06270 */
[C---:B------:R-:W-:Y:S01]  /*29500*/  IMAD.WIDE R16, R19.reuse, 0x2, R4 ;  /* 0x0000000213107825 */ /* 0x040fe200078e0204 */
[C---:B0-----:R-:W-:Y:S01]  /*29510*/  PRMT R20, R0.reuse, 0x7610, R20 ;  /* 0x0000761000147816 */ /* 0x041fe20000000014 */
[----:B------:R-:W0:Y:S02]  /*29520*/  LDCU UR5, c[0x0][0x398] ;  /* 0x00007300ff0577ac */ /* 0x000e240008000800 */
[----:B------:R-:W-:Y:S01]  /*29530*/  VIADD R19, R19, UR7 ;  /* 0x0000000713137c36 */ /* 0x000fe20008000000 */
[----:B-1----:R-:W-:-:S03]  /*29540*/  PRMT R21, R0, 0x7632, R21 ;  /* 0x0000763200157816 */ /* 0x002fc60000000015 */
[----:B------:R-:W-:Y:S01]  /*29550*/  IMAD.WIDE R10, R19, 0x2, R8 ;  /* 0x00000002130a7825 */ /* 0x000fe200078e0208 */
[----:B------:R-:W-:-:S03]  /*29560*/  F2FP.F16.F32.PACK_AB R0, R85, R87 ;  /* 0x000000575500723e */ /* 0x000fc600000000ff */
[----:B------:R-:W-:Y:S01]  /*29570*/  IMAD.WIDE R12, R19, 0x2, R2 ;  /* 0x00000002130c7825 */ /* 0x000fe200078e0202 */
[----:B------:R-:W-:Y:S04]  /*29580*/  @P2 STG.E.U16 desc[UR16][R16.64], R22 ;  /* 0x0000001610002986 */ /* 0x000fe8000c101510 */
[----:B------:R1:W-:Y:S04]  /*29590*/  @P4 STG.E.U16 desc[UR16][R10.64], R20 ;  /* 0x000000140a004986 */ /* 0x0003e8000c101510 */
[----:B------:R0:W-:Y:S01]  /*295a0*/  @P5 STG.E.U16 desc[UR16][R12.64], R21 ;  /* 0x000000150c005986 */ /* 0x0001e2000c101510 */
[----:B-1----:R-:W-:-:S02]  /*295b0*/  PRMT R20, R0, 0x7610, R20 ;  /* 0x0000761000147816 */ /* 0x002fc40000000014 */
[----:B0-----:R-:W-:Y:S02]  /*295c0*/  PRMT R21, R0, 0x7632, R21 ;  /* 0x0000763200157816 */ /* 0x001fe40000000015 */
[----:B---3--:R-:W-:Y:S02]  /*295d0*/  F2FP.F16.F32.PACK_AB R0, R82, R83 ;  /* 0x000000535200723e */ /* 0x008fe400000000ff */
[----:B------:R-:W3:Y:S04]  /*295e0*/  LDL.LU R82, [R1+0x1e0] ;  /* 0x0001e00001527983 */ /* 0x000ee80000300800 */
[----:B------:R-:W3:Y:S01]  /*295f0*/  LDL.LU R83, [R1+0x2e0] ;  /* 0x0002e00001537983 */ /* 0x000ee20000300800 */
[----:B------:R-:W-:Y:S01]  /*29600*/  ISETP.LT.AND P6, PT, R72, UR8, !P3 ;  /* 0x0000000848007c0c */ /* 0x000fe2000dfc1270 */
[----:B------:R-:W-:Y:S01]  /*29610*/  IMAD.WIDE R14, R19, 0x2, R6 ;  /* 0x00000002130e7825 */ /* 0x000fe200078e0206 */
[----:B------:R-:W-:Y:S01]  /*29620*/  ISETP.LT.AND P4, PT, R89, UR14, !P3 ;  /* 0x0000000e59007c0c */ /* 0x000fe2000df81270 */
[----:B------:R-:W0:Y:S01]  /*29630*/  LDCU UR8, c[0x0][0x398] ;  /* 0x00007300ff0877ac */ /* 0x000e220008000800 */
[----:B----4-:R-:W-:Y:S01]  /*29640*/  ISETP.LT.AND P5, PT, R93, UR24, !P1 ;  /* 0x000000185d007c0c */ /* 0x010fe2000cfa1270 */
[----:B------:R-:W-:-:S02]  /*29650*/  VIADD R18, R92, 0x38 ;  /* 0x000000385c127836 */ /* 0x000fc40000000000 */
[C---:B------:R-:W-:Y:S01]  /*29660*/  VIADD R17, R19.reuse, UR7 ;  /* 0x0000000713117c36 */ /* 0x040fe20008000000 */
[----:B------:R-:W-:Y:S01]  /*29670*/  F2FP.F16.F32.PACK_AB R58, R58, R84 ;  /* 0x000000543a3a723e */ /* 0x000fe200000000ff */
[----:B------:R-:W-:-:S04]  /*29680*/  IMAD.WIDE R10, R19, 0x2, R4 ;  /* 0x00000002130a7825 */ /* 0x000fc800078e0204 */
[----:B------:R1:W-:Y:S01]  /*29690*/  @P6 STG.E.U16 desc[UR16][R14.64], R57 ;  /* 0x000000390e006986 */ /* 0x0003e2000c101510 */
[----:B------:R-:W-:Y:S01]  /*296a0*/  ISETP.LT.AND P6, PT, R76, UR13, !P1 ;  /* 0x0000000d4c007c0c */ /* 0x000fe2000cfc1270 */
[----:B------:R-:W4:Y:S01]  /*296b0*/  LDCU UR14, c[0x0][0x398] ;  /* 0x00007300ff0e77ac */ /* 0x000f220008000800 */
[----:B------:R-:W-:Y:S01]  /*296c0*/  ISETP.GE.AND P2, PT, R18, UR31, PT ;  /* 0x0000001f12007c0c */ /* 0x000fe2000bf46270 */
[----:B------:R-:W-:Y:S01]  /*296d0*/  IMAD.WIDE R12, R17, 0x2, R8 ;  /* 0x00000002110c7825 */ /* 0x000fe200078e0208 */
[----:B------:R-:W-:Y:S01]  /*296e0*/  PRMT R18, R57, 0x7632, R18 ;  /* 0x0000763239127816 */ /* 0x000fe20000000012 */
[----:B------:R-:W0:Y:S04]  /*296f0*/  LDCU UR13, c[0x0][0x398] ;  /* 0x00007300ff0d77ac */ /* 0x000e280008000800 */
[----:B------:R2:W-:Y:S01]  /*29700*/  @P4 STG.E.U16 desc[UR16][R10.64], R18 ;  /* 0x000000120a004986 */ /* 0x0005e2000c101510 */
[----:B-1----:R-:W-:-:S03]  /*29710*/  IMAD.WIDE R14, R17, 0x2, R2 ;  /* 0x00000002110e7825 */ /* 0x002fc600078e0202 */
[----:B------:R1:W-:Y:S01]  /*29720*/  @P5 STG.E.U16 desc[UR16][R12.64], R20 ;  /* 0x000000140c005986 */ /* 0x0003e2000c101510 */
[----:B------:R-:W-:Y:S02]  /*29730*/  ISETP.LT.AND P5, PT, R72, UR28, !P1 ;  /* 0x0000001c48007c0c */ /* 0x000fe4000cfa1270 */
[----:B------:R-:W-:Y:S01]  /*29740*/  ISETP.LT.AND P4, PT, R89, UR12, !P1 ;  /* 0x0000000c59007c0c */ /* 0x000fe2000cf81270 */
[----:B------:R0:W-:Y:S01]  /*29750*/  @P6 STG.E.U16 desc[UR16][R14.64], R21 ;  /* 0x000000150e006986 */ /* 0x0001e2000c101510 */
[----:B------:R-:W-:Y:S01]  /*29760*/  ISETP.LT.AND P6, PT, R93, UR15, !P0 ;  /* 0x0000000f5d007c0c */ /* 0x000fe2000c7c1270 */
[----:B------:R-:W-:Y:S01]  /*29770*/  VIADD R19, R17, UR7 ;  /* 0x0000000711137c36 */ /* 0x000fe20008000000 */
[----:B------:R-:W-:Y:S01]  /*29780*/  F2FP.F16.F32.PACK_AB R59, R59, R86 ;  /* 0x000000563b3b723e */ /* 0x000fe200000000ff */
[C---:B--2---:R-:W-:Y:S01]  /*29790*/  IMAD.WIDE R10, R17.reuse, 0x2, R6 ;  /* 0x00000002110a7825 */ /* 0x044fe200078e0206 */
[----:B------:R-:W-:Y:S01]  /*297a0*/  PRMT R18, R0, 0x7610, R18 ;  /* 0x0000761000127816 */ /* 0x000fe20000000012 */
[----:B------:R-:W2:Y:S01]  /*297b0*/  LDCU UR12, c[0x0][0x398] ;  /* 0x00007300ff0c77ac */ /* 0x000ea20008000800 */
[----:B------:R-:W-:Y:S01]  /*297c0*/  PRMT R0, R58, 0x7632, R0 ;  /* 0x000076323a007816 */ /* 0x000fe20000000000 */
[----:B-1----:R-:W-:Y:S01]  /*297d0*/  IMAD.WIDE R12, R17, 0x2, R4 ;  /* 0x00000002110c7825 */ /* 0x002fe200078e0204 */
[----:B------:R-:W-:Y:S01]  /*297e0*/  F2FP.F16.F32.PACK_AB R61, R61, R80 ;  /* 0x000000503d3d723e */ /* 0x000fe200000000ff */
[----:B------:R-:W1:Y:S02]  /*297f0*/  LDCU UR15, c[0x0][0x398] ;  /* 0x00007300ff0f77ac */ /* 0x000e640008000800 */
[----:B0-----:R-:W-:Y:S01]  /*29800*/  IMAD.WIDE R14, R19, 0x2, R8 ;  /* 0x00000002130e7825 */ /* 0x001fe200078e0208 */
[----:B------:R0:W-:Y:S01]  /*29810*/  @P5 STG.E.U16 desc[UR16][R10.64], R58 ;  /* 0x0000003a0a005986 */ /* 0x0001e2000c101510 */
[----:B------:R-:W-:Y:S01]  /*29820*/  ISETP.LT.AND P5, PT, R76, UR10, !P0 ;  /* 0x0000000a4c007c0c */ /* 0x000fe2000c7a1270 */
[----:B------:R-:W1:Y:S02]  /*29830*/  LDCU UR10, c[0x0][0x398] ;  /* 0x00007300ff0a77ac */ /* 0x000e640008000800 */
[----:B------:R2:W-:Y:S01]  /*29840*/  @P4 STG.E.U16 desc[UR16][R12.64], R0 ;  /* 0x000000000c004986 */ /* 0x0005e2000c101510 */
[----:B------:R-:W-:-:S03]  /*29850*/  PRMT R17, R0, 0x7632, R17 ;  /* 0x0000763200117816 */ /* 0x000fc60000000011 */
[----:B------:R1:W-:Y:S01]  /*29860*/  @P6 STG.E.U16 desc[UR16][R14.64], R18 ;  /* 0x000000120e006986 */ /* 0x0003e2000c101510 */
[----:B------:R-:W-:Y:S01]  /*29870*/  ISETP.LT.AND P6, PT, R72, UR5, !P0 ;  /* 0x0000000548007c0c */ /* 0x000fe2000c7c1270 */
[----:B------:R-:W-:Y:S01]  /*29880*/  VIADD R16, R92, 0x39 ;  /* 0x000000395c107836 */ /* 0x000fe20000000000 */
[----:B------:R-:W-:Y:S01]  /*29890*/  ISETP.LT.AND P0, PT, R89, UR18, !P0 ;  /* 0x0000001259007c0c */ /* 0x000fe2000c701270 */
[C---:B0-----:R-:W-:Y:S01]  /*298a0*/  IMAD.WIDE R10, R19.reuse, 0x2, R2 ;  /* 0x00000002130a7825 */ /* 0x041fe200078e0202 */
[----:B------:R-:W-:Y:S01]  /*298b0*/  F2FP.F16.F32.PACK_AB R60, R60, R78 ;  /* 0x0000004e3c3c723e */ /* 0x000fe200000000ff */
[----:B------:R-:W0:Y:S02]  /*298c0*/  LDCU UR5, c[0x0][0x398] ;  /* 0x00007300ff0577ac */ /* 0x000e240008000800 */
[----:B--2---:R-:W-:Y:S01]  /*298d0*/  IMAD.WIDE R12, R19, 0x2, R6 ;  /* 0x00000002130c7825 */ /* 0x004fe200078e0206 */
[----:B------:R2:W-:Y:S01]  /*298e0*/  @P5 STG.E.U16 desc[UR16][R10.64], R17 ;  /* 0x000000110a005986 */ /* 0x0005e2000c101510 */
[----:B-1----:R-:W-:-:S02]  /*298f0*/  PRMT R18, R59, 0x7632, R18 ;  /* 0x000076323b127816 */ /* 0x002fc40000000012 */
[----:B------:R-:W-:Y:S02]  /*29900*/  IMAD.WIDE R14, R19, 0x2, R4 ;  /* 0x00000002130e7825 */ /* 0x000fe400078e0204 */
[----:B------:R1:W-:Y:S01]  /*29910*/  @P6 STG.E.U16 desc[UR16][R12.64], R59 ;  /* 0x0000003b0c006986 */ /* 0x0003e2000c101510 */
[----:B------:R-:W-:Y:S01]  /*29920*/  ISETP.LT.AND P6, PT, R93, UR4, !P2 ;  /* 0x000000045d007c0c */ /* 0x000fe2000d7c1270 */
[----:B------:R-:W0:Y:S01]  /*29930*/  LDCU UR4, c[0x0][0x398] ;  /* 0x00007300ff0477ac */ /* 0x000e220008000800 */
[----:B------:R-:W-:Y:S01]  /*29940*/  ISETP.LT.AND P5, PT, R76, UR11, !P2 ;  /* 0x0000000b4c007c0c */ /* 0x000fe2000d7a1270 */
[----:B------:R4:W-:Y:S01]  /*29950*/  @P0 STG.E.U16 desc[UR16][R14.64], R18 ;  /* 0x000000120e000986 */ /* 0x0009e2000c101510 */
[----:B------:R-:W-:Y:S01]  /*29960*/  ISETP.LT.AND P0, PT, R72, UR8, !P2 ;  /* 0x0000000848007c0c */ /* 0x000fe2000d701270 */
[----:B------:R-:W-:Y:S01]  /*29970*/  VIADD R19, R19, UR7 ;  /* 0x0000000713137c36 */ /* 0x000fe20008000000 */
[----:B------:R-:W-:Y:S01]  /*29980*/  ISETP.GE.AND P3, PT, R16, UR29, PT ;  /* 0x0000001d10007c0c */ /* 0x000fe2000bf66270 */
[----:B------:R-:W-:Y:S01]  /*29990*/  VIADD R16, R92, 0x3a ;  /* 0x0000003a5c107836 */ /* 0x000fe20000000000 */
[----:B------:R-:W-:Y:S01]  /*299a0*/  PRMT R22, R60, 0x7632, R22 ;  /* 0x000076323c167816 */ /* 0x000fe20000000016 */
[----:B--2---:R-:W-:Y:S01]  /*299b0*/  IMAD.WIDE R10, R19, 0x2, R8 ;  /* 0x00000002130a7825 */ /* 0x004fe200078e0208 */
[----:B------:R-:W-:Y:S01]  /*299c0*/  ISETP.LT.AND P2, PT, R89, UR20, !P2 ;  /* 0x0000001459007c0c */ /* 0x000fe2000d741270 */
[----:B------:R-:W2:Y:S02]  /*299d0*/  LDCU UR8, c[0x0][0x398] ;  /* 0x00007300ff0877ac */ /* 0x000ea40008000800 */
[C---:B-1----:R-:W-:Y:S01]  /*299e0*/  IMAD.WIDE R12, R19.reuse, 0x2, R2 ;  /* 0x00000002130c7825 */ /* 0x042fe200078e0202 */
[----:B------:R-:W-:Y:S01]  /*299f0*/  ISETP.GE.AND P1, PT, R16, UR27, PT ;  /* 0x0000001b10007c0c */ /* 0x000fe2000bf26270 */
[----:B------:R-:W1:Y:S02]  /*29a00*/  LDCU UR11, c[0x0][0x398] ;  /* 0x00007300ff0b77ac */ /* 0x000e640008000800 */
[----:B----4-:R-:W-:-:S04]  /*29a10*/  IMAD.WIDE R14, R19, 0x2, R6 ;  /* 0x00000002130e7825 */ /* 0x010fc800078e0206 */
[----:B------:R-:W-:-:S05]  /*29a20*/  VIADD R16, R92, 0x3b ;  /* 0x0000003b5c107836 */ /* 0x000fca0000000000 */
[----:B------:R-:W-:Y:S01]  /*29a30*/  ISETP.GE.AND P4, PT, R16, UR9, PT ;  /* 0x0000000910007c0c */ /* 0x000fe2000bf86270 */
[C---:B------:R-:W-:Y:S01]  /*29a40*/  IMAD.WIDE R16, R19.reuse, 0x2, R4 ;  /* 0x0000000213107825 */ /* 0x040fe200078e0204 */
[----:B------:R-:W4:Y:S03]  /*29a50*/  LDCU UR9, c[0x0][0x398] ;  /* 0x00007300ff0977ac */ /* 0x000f260008000800 */
[----:B------:R-:W-:Y:S02]  /*29a60*/  VIADD R19, R19, UR7 ;  /* 0x0000000713137c36 */ /* 0x000fe40008000000 */
[----:B------:R-:W-:Y:S01]  /*29a70*/  VIADD R18, R92, 0x3c ;  /* 0x0000003c5c127836 */ /* 0x000fe20000000000 */
[----:B---3--:R-:W-:-:S04]  /*29a80*/  F2FP.F16.F32.PACK_AB R0, R82, R83 ;  /* 0x000000535200723e */ /* 0x008fc800000000ff */
[C---:B------:R-:W-:Y:S02]  /*29a90*/  PRMT R20, R0.reuse, 0x7610, R20 ;  /* 0x0000761000147816 */ /* 0x040fe40000000014 */
[----:B------:R-:W-:Y:S02]  /*29aa0*/  PRMT R21, R0, 0x7632, R21 ;  /* 0x0000763200157816 */ /* 0x000fe40000000015 */
[----:B------:R-:W-:Y:S02]  /*29ab0*/  F2FP.F16.F32.PACK_AB R0, R74, R73 ;  /* 0x000000494a00723e */ /* 0x000fe400000000ff */
[----:B------:R-:W3:Y:S04]  /*29ac0*/  LDL.LU R74, [R1+0x1ec] ;  /* 0x0001ec00014a7983 */ /* 0x000ee80000300800 */
[----:B------:R-:W3:Y:S04]  /*29ad0*/  LDL.LU R73, [R1+0x2ec] ;  /* 0x0002ec0001497983 */ /* 0x000ee80000300800 */
[----:B------:R-:W2:Y:S04]  /*29ae0*/  LDL.LU R80, [R1+0xe8] ;  /* 0x0000e80001507983 */ /* 0x000ea80000300800 */
[----:B------:R0:W-:Y:S04]  /*29af0*/  @P6 STG.E.U16 desc[UR16][R10.64], R20 ;  /* 0x000000140a006986 */ /* 0x0001e8000c101510 */
[----:B------:R1:W-:Y:S04]  /*29b00*/  @P5 STG.E.U16 desc[UR16][R12.64], R21 ;  /* 0x000000150c005986 */ /* 0x0003e8000c101510 */
[----:B------:R-:W-:Y:S01]  /*29b10*/  @P0 STG.E.U16 desc[UR16][R14.64], R60 ;  /* 0x0000003c0e000986 */ /* 0x000fe2000c101510 */
[----:B------:R-:W-:Y:S01]  /*29b20*/  ISETP.LT.AND P0, PT, R93, UR14, !P3 ;  /* 0x0000000e5d007c0c */ /* 0x000fe2000df01270 */
[----:B------:R-:W2:Y:S01]  /*29b30*/  LDCU UR14, c[0x0][0x398] ;  /* 0x00007300ff0e77ac */ /* 0x000ea20008000800 */
[----:B0-----:R-:W-:-:S02]  /*29b40*/  PRMT R20, R0, 0x7610, R20 ;  /* 0x0000761000147816 */ /* 0x001fc40000000014 */
[----:B-1----:R-:W-:Y:S02]  /*29b50*/  PRMT R21, R0, 0x7632, R21 ;  /* 0x0000763200157816 */ /* 0x002fe40000000015 */
[----:B------:R-:W-:Y:S02]  /*29b60*/  F2FP.F16.F32.PACK_AB R0, R81, R77 ;  /* 0x0000004d5100723e */ /* 0x000fe400000000ff */
[----:B------:R-:W2:Y:S01]  /*29b70*/  LDL.LU R81, [R1+0x1f0] ;  /* 0x0001f00001517983 */ /* 0x000ea20000300800 */
[----:B------:R-:W-:-:S03]  /*29b80*/  IMAD.WIDE R10, R19, 0x2, R8 ;  /* 0x00000002130a7825 */ /* 0x000fc600078e0208 */
[----:B------:R-:W2:Y:S04]  /*29b90*/  LDL.LU R77, [R1+0x2f0] ;  /* 0x0002f000014d7983 */ /* 0x000ea80000300800 */
[----:B------:R0:W-:Y:S01]  /*29ba0*/  @P2 STG.E.U16 desc[UR16][R16.64], R22 ;  /* 0x0000001610002986 */ /* 0x0001e2000c101510 */
[----:B------:R-:W-:Y:S02]  /*29bb0*/  ISETP.LT.AND P2, PT, R76, UR13, !P3 ;  /* 0x0000000d4c007c0c */ /* 0x000fe4000df41270 */
[----:B------:R-:W-:Y:S01]  /*29bc0*/  ISETP.LT.AND P6, PT, R72, UR22, !P3 ;  /* 0x0000001648007c0c */ /* 0x000fe2000dfc1270 */
[----:B------:R1:W-:Y:S01]  /*29bd0*/  @P0 STG.E.U16 desc[UR16][R10.64], R20 ;  /* 0x000000140a000986 */ /* 0x0003e2000c101510 */
[----:B------:R-:W-:Y:S01]  /*29be0*/  ISETP.LT.AND P3, PT, R89, UR12, !P3 ;  /* 0x0000000c59007c0c */ /* 0x000fe2000df61270 */
[----:B------:R-:W-:Y:S01]  /*29bf0*/  IMAD.WIDE R12, R19, 0x2, R2 ;  /* 0x00000002130c7825 */ /* 0x000fe200078e0202 */
[----:B------:R-:W-:Y:S01]  /*29c00*/  ISETP.LT.AND P0, PT, R93, UR15, !P1 ;  /* 0x0000000f5d007c0c */ /* 0x000fe2000cf01270 */
[----:B------:R-:W2:Y:S01]  /*29c10*/  LDCU UR13, c[0x0][0x398] ;  /* 0x00007300ff0d77ac */ /* 0x000ea20008000800 */
[----:B------:R-:W-:Y:S01]  /*29c20*/  ISETP.GE.AND P5, PT, R18, UR25, PT ;  /* 0x0000001912007c0c */ /* 0x000fe2000bfa6270 */
[----:B0-----:R-:W-:-:S02]  /*29c30*/  VIADD R16, R92, 0x3d ;  /* 0x0000003d5c107836 */ /* 0x001fc40000000000 */
[C---:B------:R-:W-:Y:S02]  /*29c40*/  VIADD R17, R19.reuse, UR7 ;  /* 0x0000000713117c36 */ /* 0x040fe40008000000 */
[----:B------:R0:W-:Y:S01]  /*29c50*/  @P2 STG.E.U16 desc[UR16][R12.64], R21 ;  /* 0x000000150c002986 */ /* 0x0001e2000c101510 */
[----:B------:R-:W-:Y:S01]  /*29c60*/  IMAD.WIDE R14, R19, 0x2, R6 ;  /* 0x00000002130e7825 */ /* 0x000fe200078e0206 */
[----:B------:R-:W-:Y:S01]  /*29c70*/  PRMT R18, R61, 0x7632, R18 ;  /* 0x000076323d127816 */ /* 0x000fe20000000012 */
[----:B------:R-:W2:Y:S01]  /*29c80*/  LDCU UR12, c[0x0][0x398] ;  /* 0x00007300ff0c77ac */ /* 0x000ea20008000800 */
[----:B-1----:R-:W-:Y:S01]  /*29c90*/  PRMT R20, R0, 0x7610, R20 ;  /* 0x0000761000147816 */ /* 0x002fe20000000014 */
[----:B------:R-:W-:Y:S01]  /*29ca0*/  IMAD.WIDE R10, R19, 0x2, R4 ;  /* 0x00000002130a7825 */ /* 0x000fe200078e0204 */
[----:B------:R-:W-:Y:S01]  /*29cb0*/  ISETP.GE.AND P2, PT, R16, UR23, PT ;  /* 0x0000001710007c0c */ /* 0x000fe2000bf46270 */
[----:B------:R1:W-:Y:S02]  /*29cc0*/  @P6 STG.E.U16 desc[UR16][R14.64], R61 ;  /* 0x0000003d0e006986 */ /* 0x0003e4000c101510 */
[----:B------:R-:W-:-:S02]  /*29cd0*/  VIADD R16, R92, 0x3e ;  /* 0x0000003e5c107836 */ /* 0x000fc40000000000 */
[C---:B0-----:R-:W-:Y:S01]  /*29ce0*/  IMAD.WIDE R12, R17.reuse, 0x2, R8 ;  /* 0x00000002110c7825 */ /* 0x041fe200078e0208 */
[----:B------:R0:W-:Y:S04]  /*29cf0*/  @P3 STG.E.U16 desc[UR16][R10.64], R18 ;  /* 0x000000120a003986 */ /* 0x0001e8000c101510 */
[----:B------:R0:W-:Y:S01]  /*29d00*/  @P0 STG.E.U16 desc[UR16][R12.64], R20 ;  /* 0x000000140c000986 */ /* 0x0001e2000c101510 */
[----:B------:R-:W-:Y:S01]  /*29d10*/  ISETP.GE.AND P0, PT, R16, UR21, PT ;  /* 0x0000001510007c0c */ /* 0x000fe2000bf06270 */
[----:B------:R-:W-:Y:S02]  /*29d20*/  VIADD R16, R92, 0x3f ;  /* 0x0000003f5c107836 */ /* 0x000fe40000000000 */
[----:B------:R-:W2:Y:S01]  /*29d30*/  LDL.LU R92, [R1+0xf04] ;  /* 0x000f0400015c7983 */ /* 0x000ea20000300800 */
[----:B------:R-:W-:Y:S01]  /*29d40*/  ISETP.LT.AND P6, PT, R76, UR5, !P1 ;  /* 0x000000054c007c0c */ /* 0x000fe2000cfc1270 */
[C---:B-1----:R-:W-:Y:S01]  /*29d50*/  IMAD.WIDE R14, R17.reuse, 0x2, R2 ;  /* 0x00000002110e7825 */ /* 0x042fe200078e0202 */
[----:B----4-:R-:W-:Y:S01]  /*29d60*/  ISETP.LT.AND P3, PT, R72, UR9, !P1 ;  /* 0x0000000948007c0c */ /* 0x010fe2000cf61270 */
[----:B------:R-:W1:Y:S01]  /*29d70*/  LDCU UR5, c[0x0][0x398] ;  /* 0x00007300ff0577ac */ /* 0x000e620008000800 */
[----:B------:R-:W-:Y:S01]  /*29d80*/  PRMT R21, R0, 0x7632, R21 ;  /* 0x0000763200157816 */ /* 0x000fe20000000015 */
[----:B0-----:R-:W-:Y:S01]  /*29d90*/  IMAD.WIDE R10, R17, 0x2, R6 ;  /* 0x00000002110a7825 */ /* 0x001fe200078e0206 */
[----:B------:R-:W-:Y:S01]  /*29da0*/  ISETP.LT.AND P1, PT, R89, UR10, !P1 ;  /* 0x0000000a59007c0c */ /* 0x000fe2000cf21270 */
[----:B------:R-:W0:Y:S02]  /*29db0*/  LDCU UR9, c[0x0][0x398] ;  /* 0x00007300ff0977ac */ /* 0x000e240008000800 */
[----:B------:R-:W-:-:S02]  /*29dc0*/  VIADD R19, R17, UR7 ;  /* 0x0000000711137c36 */ /* 0x000fc40008000000 */
[----:B------:R-:W-:Y:S01]  /*29dd0*/  IMAD.WIDE R12, R17, 0x2, R4 ;  /* 0x00000002110c7825 */ /* 0x000fe200078e0204 */
[----:B------:R-:W-:Y:S01]  /*29de0*/  F2FP.F16.F32.PACK_AB R63, R63, R75 ;  /* 0x0000004b3f3f723e */ /* 0x000fe200000000ff */
[----:B------:R4:W-:Y:S01]  /*29df0*/  @P6 STG.E.U16 desc[UR16][R14.64], R21 ;  /* 0x000000150e006986 */ /* 0x0009e2000c101510 */
[----:B------:R-:W-:Y:S01]  /*29e00*/  ISETP.LT.AND P6, PT, R93, UR4, !P4 ;  /* 0x000000045d007c0c */ /* 0x000fe2000e7c1270 */
[----:B------:R-:W0:Y:S01]  /*29e10*/  LDCU UR4, c[0x0][0x398] ;  /* 0x00007300ff0477ac */ /* 0x000e220008000800 */
[----:B------:R-:W-:Y:S01]  /*29e20*/  F2FP.F16.F32.PACK_AB R64, R64, R79 ;  /* 0x0000004f4040723e */ /* 0x000fe200000000ff */
[----:B------:R-:W0:Y:S01]  /*29e30*/  LDCU UR10, c[0x0][0x398] ;  /* 0x00007300ff0a77ac */ /* 0x000e220008000800 */
[----:B----4-:R-:W-:-:S04]  /*29e40*/  IMAD.WIDE R14, R19, 0x2, R8 ;  /* 0x00000002130e7825 */ /* 0x010fc800078e0208 */
[----:B------:R-:W-:Y:S01]  /*29e50*/  VIADD R17, R19, UR7 ;  /* 0x0000000713117c36 */ /* 0x000fe20008000000 */
[----:B---3--:R-:W-:Y:S02]  /*29e60*/  F2FP.F16.F32.PACK_AB R0, R74, R73 ;  /* 0x000000494a00723e */ /* 0x008fe400000000ff */
[----:B------:R-:W3:Y:S01]  /*29e70*/  LDL.LU R74, [R1+0x1f4] ;  /* 0x0001f400014a7983 */ /* 0x000ee20000300800 */
[----:B--2---:R-:W-:Y:S02]  /*29e80*/  F2FP.F16.F32.PACK_AB R62, R62, R80 ;  /* 0x000000503e3e723e */ /* 0x004fe400000000ff */
[----:B------:R-:W-:Y:S01]  /*29e90*/  PRMT R18, R0, 0x7610, R18 ;  /* 0x0000761000127816 */ /* 0x000fe20000000012 */
[----:B------:R-:W3:Y:S01]  /*29ea0*/  LDL.LU R73, [R1+0x2f4] ;  /* 0x0002f40001497983 */ /* 0x000ee20000300800 */
[----:B------:R-:W-:-:S03]  /*29eb0*/  PRMT R0, R62, 0x7632, R0 ;  /* 0x000076323e007816 */ /* 0x000fc60000000000 */
[----:B------:R2:W-:Y:S01]  /*29ec0*/  @P3 STG.E.U16 desc[UR16][R10.64], R62 ;  /* 0x0000003e0a003986 */ /* 0x0005e2000c101510 */
[----:B------:R-:W-:Y:S01]  /*29ed0*/  ISETP.LT.AND P3, PT, R76, UR8, !P4 ;  /* 0x000000084c007c0c */ /* 0x000fe2000e761270 */
[----:B------:R-:W4:Y:S02]  /*29ee0*/  LDCU UR8, c[0x0][0x398] ;  /* 0x00007300ff0877ac */ /* 0x000f240008000800 */
[----:B------:R0:W-:Y:S01]  /*29ef0*/  @P1 STG.E.U16 desc[UR16][R12.64], R0 ;  /* 0x000000000c001986 */ /* 0x0001e2000c101510 */
[----:B------:R-:W-:-:S03]  /*29f00*/  PRMT R20, R0, 0x7632, R20 ;  /* 0x0000763200147816 */ /* 0x000fc60000000014 */
[----:B------:R0:W-:Y:S01]  /*29f10*/  @P6 STG.E.U16 desc[UR16][R14.64], R18 ;  /* 0x000000120e006986 */ /* 0x0001e2000c101510 */
[----:B------:R-:W-:Y:S01]  /*29f20*/  ISETP.LT.AND P6, PT, R72, UR11, !P4 ;  /* 0x0000000b48007c0c */ /* 0x000fe2000e7c1270 */
[----:B------:R-:W2:Y:S02]  /*29f30*/  LDCU UR11, c[0x0][0x398] ;  /* 0x00007300ff0b77ac */ /* 0x000ea40008000800 */
[----:B--2---:R-:W-:Y:S01]  /*29f40*/  IMAD.WIDE R10, R19, 0x2, R2 ;  /* 0x00000002130a7825 */ /* 0x004fe200078e0202 */
[----:B------:R-:W-:Y:S01]  /*29f50*/  ISETP.LT.AND P4, PT, R89, UR13, !P4 ;  /* 0x0000000d59007c0c */ /* 0x000fe2000e781270 */
[----:B------:R-:W2:Y:S01]  /*29f60*/  LDL.LU R80, [R1+0x1f8] ;  /* 0x0001f80001507983 */ /* 0x000ea20000300800 */
[----:B------:R-:W4:Y:S03]  /*29f70*/  LDCU UR13, c[0x0][0x398] ;  /* 0x00007300ff0d77ac */ /* 0x000f260008000800 */
[----:B------:R1:W-:Y:S01]  /*29f80*/  @P3 STG.E.U16 desc[UR16][R10.64], R20 ;  /* 0x000000140a003986 */ /* 0x0003e2000c101510 */
[----:B------:R-:W-:Y:S01]  /*29f90*/  ISETP.LT.AND P3, PT, R93, UR12, !P5 ;  /* 0x0000000c5d007c0c */ /* 0x000fe2000ef61270 */
[----:B0-----:R-:W-:Y:S01]  /*29fa0*/  IMAD.WIDE R12, R19, 0x2, R6 ;  /* 0x00000002130c7825 */ /* 0x001fe200078e0206 */
[----:B------:R-:W-:Y:S01]  /*29fb0*/  F2FP.F16.F32.PACK_AB R0, R81, R77 ;  /* 0x0000004d5100723e */ /* 0x000fe200000000ff */
[----:B------:R-:W2:Y:S01]  /*29fc0*/  LDL.LU R75, [R1+0x2f8] ;  /* 0x0002f800014b7983 */ /* 0x000ea20000300800 */
[----:B------:R-:W-:Y:S01]  /*29fd0*/  PRMT R18, R63, 0x7632, R18 ;  /* 0x000076323f127816 */ /* 0x000fe20000000012 */
[----:B------:R-:W-:Y:S01]  /*29fe0*/  IMAD.WIDE R14, R19, 0x2, R4 ;  /* 0x00000002130e7825 */ /* 0x000fe200078e0204 */
[----:B------:R-:W-:Y:S01]  /*29ff0*/  ISETP.GE.AND P1, PT, R16, UR19, PT ;  /* 0x0000001310007c0c */ /* 0x000fe2000bf26270 */
[----:B------:R0:W-:Y:S01]  /*2a000*/  @P6 STG.E.U16 desc[UR16][R12.64], R63 ;  /* 0x0000003f0c006986 */ /* 0x0001e2000c101510 */
[----:B-1----:R-:W-:Y:S01]  /*2a010*/  ISETP.LT.AND P6, PT, R76, UR5, !P5 ;  /* 0x000000054c007c0c */ /* 0x002fe2000efc1270 */
[----:B------:R-:W1:Y:S01]  /*2a020*/  LDCU UR5, c[0x0][0x398] ;  /* 0x00007300ff0577ac */ /* 0x000e620008000800 */
[----:B------:R-:W-:Y:S01]  /*2a030*/  PRMT R20, R0, 0x7610, R20 ;  /* 0x0000761000147816 */ /* 0x000fe20000000014 */
[----:B------:R-:W-:Y:S01]  /*2a040*/  IMAD.WIDE R10, R17, 0x2, R8 ;  /* 0x00000002110a7825 */ /* 0x000fe200078e0208 */
[----:B------:R4:W-:Y:S01]  /*2a050*/  @P4 STG.E.U16 desc[UR16][R14.64], R18 ;  /* 0x000000120e004986 */ /* 0x0009e2000c101510 */
[----:B------:R-:W-:Y:S01]  /*2a060*/  ISETP.LT.AND P4, PT, R72, UR14, !P5 ;  /* 0x0000000e48007c0c */ /* 0x000fe2000ef81270 */
[----:B------:R-:W1:Y:S02]  /*2a070*/  LDCU UR12, c[0x0][0x398] ;  /* 0x00007300ff0c77ac */ /* 0x000e640008000800 */
[----:B------:R-:W-:Y:S01]  /*2a080*/  @P3 STG.E.U16 desc[UR16][R10.64], R20 ;  /* 0x000000140a003986 */ /* 0x000fe2000c101510 */
[----:B------:R-:W-:Y:S01]  /*2a090*/  ISETP.LT.AND P3, PT, R89, UR4, !P5 ;  /* 0x0000000459007c0c */ /* 0x000fe2000ef61270 */
[C---:B0-----:R-:W-:Y:S01]  /*2a0a0*/  IMAD.WIDE R12, R17.reuse, 0x2, R2 ;  /* 0x00000002110c7825 */ /* 0x041fe200078e0202 */
[----:B------:R-:W-:Y:S01]  /*2a0b0*/  PRMT R21, R0, 0x7632, R21 ;  /* 0x0000763200157816 */ /* 0x000fe20000000015 */
[----:B------:R-:W0:Y:S02]  /*2a0c0*/  LDCU UR4, c[0x0][0x398] ;  /* 0x00007300ff0477ac */ /* 0x000e240008000800 */
[----:B------:R-:W-:-:S02]  /*2a0d0*/  VIADD R19, R17, UR7 ;  /* 0x0000000711137c36 */ /* 0x000fc40008000000 */
[C---:B----4-:R-:W-:Y:S01]  /*2a0e0*/  IMAD.WIDE R14, R17.reuse, 0x2, R6 ;  /* 0x00000002110e7825 */ /* 0x050fe200078e0206 */
[----:B------:R4:W-:Y:S03]  /*2a0f0*/  @P6 STG.E.U16 desc[UR16][R12.64], R21 ;  /* 0x000000150c006986 */ /* 0x0009e6000c101510 */
[----:B------:R-:W-:Y:S01]  /*2a100*/  IMAD.WIDE R16, R17, 0x2, R4 ;  /* 0x0000000211107825 */ /* 0x000fe200078e0204 */
[----:B------:R-:W-:Y:S01]  /*2a110*/  @P4 STG.E.U16 desc[UR16][R14.64], R64 ;  /* 0x000000400e004986 */ /* 0x000fe2000c101510 */
[C---:B------:R-:W-:Y:S01]  /*2a120*/  ISETP.LT.AND P5, PT, R93.reuse, UR9, !P2 ;  /* 0x000000095d007c0c */ /* 0x040fe2000d7a1270 */
[----:B------:R-:W0:Y:S01]  /*2a130*/  LDCU UR9, c[0x0][0x398] ;  /* 0x00007300ff0977ac */ /* 0x000e220008000800 */
[----:B----4-:R-:W-:Y:S02]  /*2a140*/  PRMT R13, R64, 0x7632, R13 ;  /* 0x00007632400d7816 */ /* 0x010fe4000000000d */
[----:B------:R-:W-:-:S03]  /*2a150*/  ISETP.LT.AND P4, PT, R93, UR13, !P1 ;  /* 0x0000000d5d007c0c */ /* 0x000fc6000cf81270 */
[----:B------:R4:W-:Y:S01]  /*2a160*/  @P3 STG.E.U16 desc[UR16][R16.64], R13 ;  /* 0x0000000d10003986 */ /* 0x0009e2000c101510 */
[----:B-1----:R-:W-:Y:S02]  /*2a170*/  ISETP.LT.AND P3, PT, R93, UR5, !P0 ;  /* 0x000000055d007c0c */ /* 0x002fe4000c761270 */
[----:B------:R-:W-:Y:S01]  /*2a180*/  F2FP.F16.F32.PACK_AB R65, R65, R92 ;  /* 0x0000005c4141723e */ /* 0x000fe200000000ff */
[----:B------:R-:W2:Y:S01]  /*2a190*/  LDL.LU R93, [R1+0xf00] ;  /* 0x000f0000015d7983 */ /* 0x000ea20000300800 */
[----:B------:R-:W-:Y:S01]  /*2a1a0*/  ISETP.LT.AND P6, PT, R76, UR8, !P2 ;  /* 0x000000084c007c0c */ /* 0x000fe2000d7c1270 */
[C---:B------:R-:W-:Y:S01]  /*2a1b0*/  IMAD.WIDE R10, R19.reuse, 0x2, R8 ;  /* 0x00000002130a7825 */ /* 0x040fe200078e0208 */
[----:B------:R-:W1:Y:S01]  /*2a1c0*/  LDCU UR8, c[0x0][0x398] ;  /* 0x00007300ff0877ac */ /* 0x000e620008000800 */
[----:B------:R-:W2:Y:S01]  /*2a1d0*/  LDL.LU R92, [R1+0xefc] ;  /* 0x000efc00015c7983 */ /* 0x000ea20000300800 */
[----:B------:R-:W0:Y:S01]  /*2a1e0*/  LDCU UR5, c[0x0][0x398] ;  /* 0x00007300ff0577ac */ /* 0x000e220008000800 */
[----:B----4-:R-:W-:-:S04]  /*2a1f0*/  IMAD.WIDE R12, R19, 0x2, R2 ;  /* 0x00000002130c7825 */ /* 0x010fc800078e0202 */
[----:B------:R-:W-:-:S04]  /*2a200*/  VIADD R21, R19, UR7 ;  /* 0x0000000713157c36 */ /* 0x000fc80008000000 */
[----:B------:R-:W-:Y:S01]  /*2a210*/  IMAD.WIDE R16, R21, 0x2, R8 ;  /* 0x0000000215107825 */ /* 0x000fe200078e0208 */
[----:B------:R-:W-:Y:S02]  /*2a220*/  F2FP.F16.F32.PACK_AB R66, R66, R91 ;  /* 0x0000005b4242723e */ /* 0x000fe400000000ff */
[----:B------:R-:W-:Y:S02]  /*2a230*/  F2FP.F16.F32.PACK_AB R67, R67, R90 ;  /* 0x0000005a4343723e */ /* 0x000fe400000000ff */
[----:B---3--:R-:W-:-:S04]  /*2a240*/  F2FP.F16.F32.PACK_AB R0, R74, R73 ;  /* 0x000000494a00723e */ /* 0x008fc800000000ff */
[----:B------:R-:W-:-:S05]  /*2a250*/  PRMT R15, R0, 0x7610, R15 ;  /* 0x00007610000f7816 */ /* 0x000fca000000000f */
[----:B------:R3:W-:Y:S01]  /*2a260*/  @P5 STG.E.U16 desc[UR16][R10.64], R15 ;  /* 0x0000000f0a005986 */ /* 0x0007e2000c101510 */
[----:B------:R-:W-:Y:S01]  /*2a270*/  ISETP.LT.AND P5, PT, R72, UR10, !P2 ;  /* 0x0000000a48007c0c */ /* 0x000fe2000d7a1270 */
[----:B------:R-:W4:Y:S01]  /*2a280*/  LDCU UR10, c[0x0][0x398] ;  /* 0x00007300ff0a77ac */ /* 0x000f220008000800 */
[----:B------:R-:W-:Y:S02]  /*2a290*/  ISETP.LT.AND P2, PT, R89, UR11, !P2 ;  /* 0x0000000b59007c0c */ /* 0x000fe4000d741270 */
[----:B---3--:R-:W-:Y:S02]  /*2a2a0*/  PRMT R11, R0, 0x7632, R11 ;  /* 0x00007632000b7816 */ /* 0x008fe4000000000b */
[----:B--2---:R-:W-:-:S03]  /*2a2b0*/  F2FP.F16.F32.PACK_AB R0, R80, R75 ;  /* 0x0000004b5000723e */ /* 0x004fc600000000ff */
[----:B------:R2:W-:Y:S01]  /*2a2c0*/  @P6 STG.E.U16 desc[UR16][R12.64], R11 ;  /* 0x0000000b0c006986 */ /* 0x0005e2000c101510 */
[----:B------:R-:W-:-:S04]  /*2a2d0*/  IMAD.WIDE R14, R19, 0x2, R4 ;  /* 0x00000002130e7825 */ /* 0x000fc800078e0204 */
[----:B--2---:R-:W-:Y:S01]  /*2a2e0*/  IMAD.WIDE R10, R19, 0x2, R6 ;  /* 0x00000002130a7825 */ /* 0x004fe200078e0206 */
[----:B------:R-:W-:Y:S02]  /*2a2f0*/  PRMT R13, R0, 0x7610, R13 ;  /* 0x00007610000d7816 */ /* 0x000fe4000000000d */
[----:B------:R-:W-:Y:S02]  /*2a300*/  PRMT R0, R65, 0x7632, R0 ;  /* 0x0000763241007816 */ /* 0x000fe40000000000 */
[----:B------:R2:W-:Y:S01]  /*2a310*/  @P5 STG.E.U16 desc[UR16][R10.64], R65 ;  /* 0x000000410a005986 */ /* 0x0005e2000c101510 */
[----:B0-----:R-:W-:-:S03]  /*2a320*/  ISETP.LT.AND P5, PT, R76, UR4, !P0 ;  /* 0x000000044c007c0c */ /* 0x001fc6000c7a1270 */
[----:B------:R-:W-:Y:S04]  /*2a330*/  @P2 STG.E.U16 desc[UR16][R14.64], R0 ;  /* 0x000000000e002986 */ /* 0x000fe8000c101510 */
[----:B------:R0:W-:Y:S01]  /*2a340*/  @P3 STG.E.U16 desc[UR16][R16.64], R13 ;  /* 0x0000000d10003986 */ /* 0x0001e2000c101510 */
[----:B------:R-:W-:Y:S02]  /*2a350*/  ISETP.LT.AND P3, PT, R72, UR9, !P0 ;  /* 0x0000000948007c0c */ /* 0x000fe4000c761270 */
[----:B------:R-:W-:Y:S02]  /*2a360*/  ISETP.LT.AND P0, PT, R89, UR12, !P0 ;  /* 0x0000000c59007c0c */ /* 0x000fe4000c701270 */
[----:B-1----:R-:W-:Y:S01]  /*2a370*/  ISETP.LT.AND P6, PT, R76, UR8, !P1 ;  /* 0x000000084c007c0c */ /* 0x002fe2000cfc1270 */
[----:B--2---:R-:W-:Y:S01]  /*2a380*/  IMAD.WIDE R10, R21, 0x2, R2 ;  /* 0x00000002150a7825 */ /* 0x004fe200078e0202 */
[----:B------:R-:W-:-:S02]  /*2a390*/  ISETP.LT.AND P2, PT, R72, UR5, !P1 ;  /* 0x0000000548007c0c */ /* 0x000fc4000cf41270 */
[----:B----4-:R-:W-:Y:S01]  /*2a3a0*/  ISETP.LT.AND P1, PT, R89, UR10, !P1 ;  /* 0x0000000a59007c0c */ /* 0x010fe2000cf21270 */
[C---:B------:R-:W-:Y:S01]  /*2a3b0*/  VIADD R19, R21.reuse, UR7 ;  /* 0x0000000715137c36 */ /* 0x040fe20008000000 */
[----:B------:R-:W-:Y:S01]  /*2a3c0*/  PRMT R18, R0, 0x7632, R18 ;  /* 0x0000763200127816 */ /* 0x000fe20000000012 */
[----:B0-----:R-:W-:Y:S01]  /*2a3d0*/  IMAD.WIDE R12, R21, 0x2, R6 ;  /* 0x00000002150c7825 */ /* 0x001fe200078e0206 */
[----:B------:R-:W-:-:S03]  /*2a3e0*/  PRMT R0, R66, 0x7632, R0 ;  /* 0x0000763242007816 */ /* 0x000fc60000000000 */
[----:B------:R-:W-:Y:S01]  /*2a3f0*/  IMAD.WIDE R14, R21, 0x2, R4 ;  /* 0x00000002150e7825 */ /* 0x000fe200078e0204 */
[----:B------:R0:W-:Y:S01]  /*2a400*/  @P5 STG.E.U16 desc[UR16][R10.64], R18 ;  /* 0x000000120a005986 */ /* 0x0001e2000c101510 */
[----:B------:R-:W-:Y:S02]  /*2a410*/  F2FP.F16.F32.PACK_AB R17, R93, R92 ;  /* 0x0000005c5d11723e */ /* 0x000fe400000000ff */
[C---:B------:R-:W-:Y:S01]  /*2a420*/  IMAD.WIDE R8, R19.reuse, 0x2, R8 ;  /* 0x0000000213087825 */ /* 0x040fe200078e0208 */
[----:B------:R1:W-:Y:S03]  /*2a430*/  @P3 STG.E.U16 desc[UR16][R12.64], R66 ;  /* 0x000000420c003986 */ /* 0x0003e6000c101510 */
[----:B------:R-:W-:Y:S01]  /*2a440*/  IMAD.WIDE R2, R19, 0x2, R2 ;  /* 0x0000000213027825 */ /* 0x000fe200078e0202 */
[----:B0-----:R-:W-:-:S03]  /*2a450*/  PRMT R11, R17, 0x7632, R11 ;  /* 0x00007632110b7816 */ /* 0x001fc6000000000b */
[C---:B------:R-:W-:Y:S01]  /*2a460*/  IMAD.WIDE R6, R19.reuse, 0x2, R6 ;  /* 0x0000000213067825 */ /* 0x040fe200078e0206 */
[----:B------:R0:W-:Y:S03]  /*2a470*/  @P0 STG.E.U16 desc[UR16][R14.64], R0 ;  /* 0x000000000e000986 */ /* 0x0001e6000c101510 */
[----:B------:R-:W-:Y:S01]  /*2a480*/  IMAD.WIDE R4, R19, 0x2, R4 ;  /* 0x0000000213047825 */ /* 0x000fe200078e0204 */
[----:B-1----:R-:W-:Y:S01]  /*2a490*/  PRMT R13, R67, 0x7632, R13 ;  /* 0x00007632430d7816 */ /* 0x002fe2000000000d */
[----:B------:R0:W-:Y:S04]  /*2a4a0*/  @P4 STG.E.U16 desc[UR16][R8.64], R17 ;  /* 0x0000001108004986 */ /* 0x0001e8000c101510 */
[----:B------:R0:W-:Y:S04]  /*2a4b0*/  @P6 STG.E.U16 desc[UR16][R2.64], R11 ;  /* 0x0000000b02006986 */ /* 0x0001e8000c101510 */
[----:B------:R0:W-:Y:S04]  /*2a4c0*/  @P2 STG.E.U16 desc[UR16][R6.64], R67 ;  /* 0x0000004306002986 */ /* 0x0001e8000c101510 */
[----:B------:R0:W-:Y:S01]  /*2a4d0*/  @P1 STG.E.U16 desc[UR16][R4.64], R13 ;  /* 0x0000000d04001986 */ /* 0x0001e2000c101510 */
[----:B------:R-:W-:Y:S06]  /*2a4e0*/  BAR.SYNC.DEFER_BLOCKING 0x0 ;  /* 0x0000000000007b1d */ /* 0x000fec0000010000 */
[----:B------:R-:W-:Y:S05]  /*2a4f0*/  BRA.U UP0, `(.L_x_13) ;  /* 0x0000000100a07547 */ /* 0x000fea000b800000 */
[----:B------:R-:W1:Y:S01]  /*2a500*/  S2UR UR5, SR_CgaCtaId ;  /* 0x00000000000579c3 */ /* 0x000e620000008800 */
[----:B------:R-:W-:Y:S01]  /*2a510*/  NOP ;  /* 0x0000000000007918 */ /* 0x000fe20000000000 */
[----:B------:R-:W-:Y:S01]  /*2a520*/  UMOV UR4, 0x50 ;  /* 0x0000005000047882 */ /* 0x000fe20000000000 */
[----:B0-----:R-:W-:Y:S02]  /*2a530*/  IMAD.U32 R0, RZ, RZ, UR6 ;  /* 0x00000006ff007e24 */ /* 0x001fe4000f8e00ff */
[----:B------:R-:W-:Y:S02]  /*2a540*/  IMAD.MOV.U32 R3, RZ, RZ, 0xff ;  /* 0x000000ffff037424 */ /* 0x000fe400078e00ff */
[----:B------:R-:W-:Y:S01]  /*2a550*/  IMAD.MOV.U32 R7, RZ, RZ, 0x1 ;  /* 0x00000001ff077424 */ /* 0x000fe200078e00ff */
[----:B------:R-:W-:-:S04]  /*2a560*/  LOP3.LUT R0, R0, 0xffff, RZ, 0xc0, !PT ;  /* 0x0000ffff00007812 */ /* 0x000fc800078ec0ff */
[----:B------:R-:W-:-:S05]  /*2a570*/  SHF.R.U32.HI R0, RZ, 0x5, R0 ;  /* 0x00000005ff007819 */ /* 0x000fca0000011600 */
[----:B------:R-:W-:Y:S01]  /*2a580*/  VIADD R2, R0, 0x10 ;  /* 0x0000001000027836 */ /* 0x000fe20000000000 */
[----:B------:R-:W-:Y:S01]  /*2a590*/  SHF.L.U32 R0, R3, R0, RZ ;  /* 0x0000000003007219 */ /* 0x000fe200000006ff */
[----:B-1----:R-:W-:-:S03]  /*2a5a0*/  ULEA UR7, UR5, UR4, 0x18 ;  /* 0x0000000405077291 */ /* 0x002fc6000f8ec0ff */
[----:B------:R-:W-:-:S04]  /*2a5b0*/  SHF.L.U32 R3, R7, R2, RZ ;  /* 0x0000000207037219 */ /* 0x000fc800000006ff */
[----:B------:R-:W-:Y:S02]  /*2a5c0*/  LOP3.LUT R0, R3, R0, RZ, 0xfc, !PT ;  /* 0x0000000003007212 */ /* 0x000fe400078efcff */
[----:B------:R-:W0:Y:S02]  /*2a5d0*/  LDS R5, [UR7] ;  /* 0x00000007ff057984 */ /* 0x000e240008000800 */
[C---:B------:R-:W-:Y:S02]  /*2a5e0*/  LOP3.LUT R2, R0.reuse, 0xffff, RZ, 0xc0, !PT ;  /* 0x0000ffff00027812 */ /* 0x040fe400078ec0ff */
[----:B0-----:R-:W-:-:S04]  /*2a5f0*/  LOP3.LUT R3, R0, 0xffff, R5, 0x80, !PT ;  /* 0x0000ffff00037812 */ /* 0x001fc800078e8005 */
[----:B------:R-:W-:-:S13]  /*2a600*/  ISETP.NE.AND P0, PT, R3, R2, PT ;  /* 0x000000020300720c */ /* 0x000fda0003f05270 */
[----:B------:R-:W-:Y:S05]  /*2a610*/  @P0 BRA `(.L_x_14) ;  /* 0x0000000000500947 */ /* 0x000fea0003800000 */
[----:B------:R-:W-:Y:S02]  /*2a620*/  SHF.R.U32.HI R5, RZ, 0x10, R5 ;  /* 0x00000010ff057819 */ /* 0x000fe40000011605 */
[----:B------:R-:W-:-:S04]  /*2a630*/  SHF.R.U32.HI R2, RZ, 0x10, R0 ;  /* 0x00000010ff027819 */ /* 0x000fc80000011600 */
[----:B------:R-:W-:-:S04]  /*2a640*/  LOP3.LUT R5, R5, R2, RZ, 0xc0, !PT ;  /* 0x0000000205057212 */ /* 0x000fc800078ec0ff */
[----:B------:R-:W-:-:S13]  /*2a650*/  ISETP.NE.AND P0, PT, R5, R2, PT ;  /* 0x000000020500720c */ /* 0x000fda0003f05270 */
[----:B------:R-:W-:Y:S05]  /*2a660*/  @P0 BRA `(.L_x_15) ;  /* 0x0000000000300947 */ /* 0x000fea0003800000 */
[----:B------:R-:W-:Y:S01]  /*2a670*/  R2UR UR4, R0 ;  /* 0x00000000000472ca */ /* 0x000fe200000e0000 */
[----:B------:R-:W-:Y:S01]  /*2a680*/  VOTEU.ANY UR5, UPT, PT ;  /* 0x0000000000057886 */ /* 0x000fe200038e0100 */
[----:B------:R-:W0:Y:S01]  /*2a690*/  S2R R0, SR_LANEID ;  /* 0x0000000000007919 */ /* 0x000e220000000000 */
[----:B------:R-:W-:-:S10]  /*2a6a0*/  UFLO.U32 UR5, UR5 ;  /* 0x00000005000572bd */ /* 0x000fd400080e0000 */
[----:B------:R-:W-:-:S06]  /*2a6b0*/  ULOP3.LUT UR4, URZ, UR4, URZ, 0x33, !UPT ;  /* 0x00000004ff047292 */ /* 0x000fcc000f8e33ff */
[----:B------:R-:W-:-:S04]  /*2a6c0*/  IMAD.U32 R2, RZ, RZ, UR4 ;  /* 0x00000004ff027e24 */ /* 0x000fc8000f8e00ff */
[----:B------:R-:W1:Y:S02]  /*2a6d0*/  REDUX UR6, R2 ;  /* 0x00000000020673c4 */ /* 0x000e640000000000 */
[----:B------:R2:W-:Y:S01]  /*2a6e0*/  UTCATOMSWS.AND URZ, UR4 ;  /* 0x0000000400ff79e3 */ /* 0x0005e20008000000 */
[----:B0-----:R-:W-:Y:S01]  /*2a6f0*/  ISETP.EQ.U32.AND P0, PT, R0, UR5, PT ;  /* 0x0000000500007c0c */ /* 0x001fe2000bf02070 */
[----:B-1----:R-:W-:-:S12]  /*2a700*/  IMAD.U32 R0, RZ, RZ, UR6 ;  /* 0x00000006ff007e24 */ /* 0x002fd8000f8e00ff */
[----:B------:R2:W-:Y:S01]  /*2a710*/  @P0 ATOMS.AND RZ, [UR7], R0 ;  /* 0x00000000ffff098c */ /* 0x0005e2000a800007 */
[----:B------:R-:W-:Y:S05]  /*2a720*/  BRA `(.L_x_13) ;  /* 0x0000000000147947 */ /* 0x000fea0003800000 */
.L_x_15:
[----:B------:R-:W-:-:S07]  /*2a730*/  MOV R2, 0x2a750 ;  /* 0x0002a75000027802 */ /* 0x000fce0000000f00 */
[----:B------:R-:W-:Y:S05]  /*2a740*/  CALL.REL.NOINC `($__internal_0_$__cuda_sm10x_tcgen05_guardrail_trap_col_being_dealloced_not_returned_by_alloc) ;  /* 0x00000000002c7944 */ /* 0x000fea0003c00000 */
[----:B------:R-:W-:Y:S05]  /*2a750*/  BRA `(.L_x_13) ;  /* 0x0000000000087947 */ /* 0x000fea0003800000 */
.L_x_14:
[----:B------:R-:W-:-:S07]  /*2a760*/  MOV R2, 0x2a780 ;  /* 0x0002a78000027802 */ /* 0x000fce0000000f00 */
[----:B------:R-:W-:Y:S05]  /*2a770*/  CALL.REL.NOINC `($__internal_2_$__cuda_sm10x_tcgen05_guardrail_trap_unallocated_columns_being_dealloced) ;  /* 0x0000000000387944 */ /* 0x000fea0003c00000 */
.L_x_13:
[----:B------:R-:W-:Y:S01]  /*2a780*/  NOP ;  /* 0x0000000000007918 */ /* 0x000fe20000000000 */
[----:B--2---:R-:W-:Y:S05]  /*2a790*/  EXIT ;  /* 0x000000000000794d */ /* 0x004fea0003800000 */
.L_x_8:
[----:B------:R-:W1:Y:S02]  /*2a7a0*/  SYNCS.PHASECHK.TRANS64.TRYWAIT P2, [UR8], R4 ;  /* 0x00000004ff0075a7 */ /* 0x000e640008041108 */
[----:B-1----:R-:W-:Y:S05]  /*2a7b0*/  @!P2 BRA `(.L_x_8) ;  /* 0xfffffffc00f8a947 */ /* 0x002fea000383ffff */
[----:B------:R-:W-:Y:S05]  /*2a7c0*/  BRA `(.L_x_16) ;  /* 0xfffffe8800607947 */ /* 0x000fea000383ffff */
.L_x_12:
[----:B------:R-:W0:Y:S02]  /*2a7d0*/  SYNCS.PHASECHK.TRANS64.TRYWAIT P0, [UR8], R0 ;  /* 0x00000000ff0075a7 */ /* 0x000e240008001108 */
[----:B0-----:R-:W-:Y:S05]  /*2a7e0*/  @!P0 BRA `(.L_x_12) ;  /* 0xfffffffc00f88947 */ /* 0x001fea000383ffff */
[----:B------:R-:W-:Y:S05]  /*2a7f0*/  BRA `(.L_x_11) ;  /* 0xffffff8400a07947 */ /* 0x000fea000383ffff */
        .weak           $__internal_0_$__cuda_sm10x_tcgen05_guardrail_trap_col_being_dealloced_not_returned_by_alloc
        .type           $__internal_0_$__cuda_sm10x_tcgen05_guardrail_trap_col_being_dealloced_not_returned_by_alloc,@function
        .size           $__internal_0_$__cuda_sm10x_tcgen05_guardrail_trap_col_being_dealloced_not_returned_by_alloc,($__internal_1_$__cuda_sm10x_tcgen05_guardrail_trap_phase_invalid_during_alloc - $__internal_0_$__cuda_sm10x_tcgen05_guardrail_trap_col_being_dealloced_not_returned_by_alloc)
$__internal_0_$__cuda_sm10x_tcgen05_guardrail_trap_col_being_dealloced_not_returned_by_alloc:
[----:B------:R-:W-:Y:S05]  /*2a800*/  BPT.TRAP 0x1 ;  /* 0x000000040000795c */ /* 0x000fea0000300000 */
[----:B------:R-:W-:-:S04]  /*2a810*/  IMAD.MOV.U32 R3, RZ, RZ, 0x0 ;  /* 0x00000000ff037424 */ /* 0x000fc800078e00ff */
[----:B------:R-:W-:Y:S05]  /*2a820*/  RET.REL.NODEC R2 `(matmul_kernel) ;  /* 0xfffffd5402f47950 */ /* 0x000fea0003c3ffff */
        .weak           $__internal_1_$__cuda_sm10x_tcgen05_guardrail_trap_phase_invalid_during_alloc
        .type           $__internal_1_$__cuda_sm10x_tcgen05_guardrail_trap_phase_invalid_during_alloc,@function
        .size           $__internal_1_$__cuda_sm10x_tcgen05_guardrail_trap_phase_invalid_during_alloc,($__internal_2_$__cuda_sm10x_tcgen05_guardrail_trap_unallocated_columns_being_dealloced - $__internal_1_$__cuda_sm10x_tcgen05_guardrail_trap_phase_invalid_during_alloc)
$__internal_1_$__cuda_sm10x_tcgen05_guardrail_trap_phase_invalid_during_alloc:
[----:B------:R-:W-:Y:S05]  /*2a830*/  BPT.TRAP 0x1 ;  /* 0x000000040000795c */ /* 0x000fea0000300000 */
[----:B------:R-:W-:-:S04]  /*2a840*/  IMAD.MOV.U32 R3, RZ, RZ, 0x0 ;  /* 0x00000000ff037424 */ /* 0x000fc800078e00ff */
[----:B------:R-:W-:Y:S05]  /*2a850*/  RET.REL.NODEC R2 `(matmul_kernel) ;  /* 0xfffffd5402e87950 */ /* 0x000fea0003c3ffff */
        .weak           $__internal_2_$__cuda_sm10x_tcgen05_guardrail_trap_unallocated_columns_being_dealloced
        .type           $__internal_2_$__cuda_sm10x_tcgen05_guardrail_trap_unallocated_columns_being_dealloced,@function
        .size           $__internal_2_$__cuda_sm10x_tcgen05_guardrail_trap_unallocated_columns_being_dealloced,(.L_x_20 - $__internal_2_$__cuda_sm10x_tcgen05_guardrail_trap_unallocated_columns_being_dealloced)
$__internal_2_$__cuda_sm10x_tcgen05_guardrail_trap_unallocated_columns_being_dealloced:
[----:B------:R-:W-:Y:S05]  /*2a860*/  BPT.TRAP 0x1 ;  /* 0x000000040000795c */ /* 0x000fea0000300000 */
[----:B------:R-:W-:-:S04]  /*2a870*/  IMAD.MOV.U32 R3, RZ, RZ, 0x0 ;  /* 0x00000000ff037424 */ /* 0x000fc800078e00ff */
[----:B------:R-:W-:Y:S05]  /*2a880*/  RET.REL.NODEC R2 `(matmul_kernel) ;  /* 0xfffffd5402dc7950 */ /* 0x000fea0003c3ffff */
.L_x_17:
[----:B------:R-:W-:-:S00]  /*2a890*/  BRA `(.L_x_17) ;  /* 0xfffffffc00fc7947 */ /* 0x000fc0000383ffff */
[----:B------:R-:W-:-:S00]  /*2a8a0*/  NOP ;  /* 0x0000000000007918 */ /* 0x000fc00000000000 */
        /* <DEDUP_REMOVED lines=13> */
.L_x_20:


//--------------------- .nv.shared.matmul_kernel  --------------------------
	.section	.nv.shared.matmul_kernel,"aw",@nobits
	.sectionflags	@""
	.align	16
	.zero		1024


//--------------------- .nv.shared.reserved.0     --------------------------
	.section	.nv.shared.reserved.0,"aw",@nobits
	.align	8
	.weak		__nv_reservedSMEM_offset_0_alias
	.size		__nv_reservedSMEM_offset_0_alias, 0, 64
	.other		__nv_reservedSMEM_offset_0_alias,@"STO_CUDA_RESERVED_SHARED STV_DEFAULT"
__nv_reservedSMEM_offset_0_alias:
	.zero		0
.nv.shared.reserved.0:
	.zero		64
	.weak		__nv_reservedSMEM_allocation_phase
	.type		__nv_reservedSMEM_allocation_phase,@object
	.size		__nv_reservedSMEM_allocation_phase,(.L_0 - __nv_reservedSMEM_allocation_phase)
__nv_reservedSMEM_allocation_phase:
	.zero		1
.L_0:
	.zero		7
	.weak		__nv_reservedSMEM_devtool_atexit_pc
	.type		__nv_reservedSMEM_devtool_atexit_pc,@object
	.size		__nv_reservedSMEM_devtool_atexit_pc,(__nv_reservedSMEM_allocation_mask - __nv_reservedSMEM_devtool_atexit_pc)
__nv_reservedSMEM_devtool_atexit_pc:
	.zero		8
	.weak		__nv_reservedSMEM_allocation_mask
	.type		__nv_reservedSMEM_allocation_mask,@object
	.size		__nv_reservedSMEM_allocation_mask,(.L_2 - __nv_reservedSMEM_allocation_mask)
__nv_reservedSMEM_allocation_mask:
	.zero		4
.L_2:


//--------------------- .nv.constant0.matmul_kernel --------------------------
	.section	.nv.constant0.matmul_kernel,"a",@progbits
	.sectionflags	@""
	.align	4
.nv.constant0.matmul_kernel:
	.zero		976


//--------------------- SYMBOLS --------------------------

	.type		.nv.reservedSmem.offset0,@object
	.size		.nv.reservedSmem.offset0,0x4
	.type		.nv.reservedSmem.cap,@object
	.size		.nv.reservedSmem.cap,0x4
